def matmul_kernel(
    a_ptr,
    b_ptr,
    c_ptr,
    M,
    N,
    K,
    stride_am,
    stride_ak,
    stride_bk,
    stride_bn,
    stride_cm,
    stride_cn,
    BLOCK_M: tl.constexpr,
    BLOCK_N: tl.constexpr,
    BLOCK_K: tl.constexpr,
    GROUP_M: tl.constexpr,
):
    pid = tl.program_id(axis=0)
    num_pid_m = tl.cdiv(M, BLOCK_M)
    num_pid_n = tl.cdiv(N, BLOCK_N)
    num_pid_in_group = GROUP_M * num_pid_n
    group_id = pid // num_pid_in_group
    first_pid_m = group_id * GROUP_M
    group_size_m = min(num_pid_m - first_pid_m, GROUP_M)
    pid_m = first_pid_m + ((pid % num_pid_in_group) % group_size_m)
    pid_n = (pid % num_pid_in_group) // group_size_m

    offs_am = (pid_m * BLOCK_M + tl.arange(0, BLOCK_M)) % M
    offs_bn = (pid_n * BLOCK_N + tl.arange(0, BLOCK_N)) % N
    offs_k = tl.arange(0, BLOCK_K)
    a_ptrs = a_ptr + offs_am[:, None] * stride_am + offs_k[None, :] * stride_ak
    b_ptrs = b_ptr + offs_k[:, None] * stride_bk + offs_bn[None, :] * stride_bn

    acc = tl.zeros((BLOCK_M, BLOCK_N), dtype=tl.float32)
    for kk in range(0, tl.cdiv(K, BLOCK_K)):
        a = tl.load(a_ptrs, mask=offs_k[None, :] < K - kk * BLOCK_K, other=0.0)
        b = tl.load(b_ptrs, mask=offs_k[:, None] < K - kk * BLOCK_K, other=0.0)
        acc = tl.dot(a, b, acc)
        a_ptrs += BLOCK_K * stride_ak
        b_ptrs += BLOCK_K * stride_bk

    c = acc.to(c_ptr.dtype.element_ty)
    offs_cm = pid_m * BLOCK_M + tl.arange(0, BLOCK_M)
    offs_cn = pid_n * BLOCK_N + tl.arange(0, BLOCK_N)
    c_ptrs = c_ptr + offs_cm[:, None] * stride_cm + offs_cn[None, :] * stride_cn
    mask = (offs_cm[:, None] < M) & (offs_cn[None, :] < N)
    tl.store(c_ptrs, c, mask=mask)

# config = {"BLOCK_K": 64, "BLOCK_M": 256, "BLOCK_N": 512, "GROUP_M": 8, "arch": "sm_100", "dtype": "fp32", "num_ctas": 1, "num_stages": 3, "num_warps": 2}
# arch = sm_100


// ===== COMPILED SASS (sm_100a) =====

	.target	sm_100a

	.elftype	@"ET_EXEC"


//--------------------- .note.nv.tkinfo           --------------------------
	.section	.note.nv.tkinfo,"",@"SHT_NOTE"
	.sectionflags	@"SHF_NOTE_NV_TKINFO"
	.tkinfo
        /*0018*/ 	.word	0x00000081
        /*0030*/ 	.string	""
        /*0030*/ 	.string	"ptxas-blackwell"
        /*0030*/ 	.string	"Cuda compilation tools, release 12.9, V12.9.86"
        /*0030*/ 	.string	"Build cuda_12.9.r12.9/compiler.36037853_0"
        /*0030*/ 	.string	"-v  -suppress-debug-info  -lineinfo  -arch sm_100a "



//--------------------- .note.nv.cuver            --------------------------
	.section	.note.nv.cuver,"",@"SHT_NOTE"
	.sectionflags	@"SHF_NOTE_NV_CUVER"
        /*0018*/ 	.short	0x0001
        /*001a*/ 	.short	0x0064
        /*001c*/ 	.short	0x0001
        /*001e*/ 	.short	0x0000
        /*0020*/ 	.short	0x0001
        /*0022*/ 	.short	0x0000


//--------------------- .nv.info                  --------------------------
	.section	.nv.info,"",@"SHT_CUDA_INFO"
	.align	4


	//----- nvinfo : EIATTR_REGCOUNT
	.align		4
        /*0000*/ 	.byte	0x04, 0x2f
        /*0002*/ 	.short	(.L_1 - .L_0)
	.align		4
.L_0:
        /*0004*/ 	.word	index@(matmul_kernel)
        /*0008*/ 	.word	0x000000ff


	//----- nvinfo : EIATTR_FRAME_SIZE
	.align		4
.L_1:
        /*000c*/ 	.byte	0x04, 0x11
        /*000e*/ 	.short	(.L_3 - .L_2)
	.align		4
.L_2:
        /*0010*/ 	.word	index@(matmul_kernel)
        /*0014*/ 	.word	0x00006780


	//----- nvinfo : EIATTR_MIN_STACK_SIZE
	.align		4
.L_3:
        /*0018*/ 	.byte	0x04, 0x12
        /*001a*/ 	.short	(.L_5 - .L_4)
	.align		4
.L_4:
        /*001c*/ 	.word	index@(matmul_kernel)
        /*0020*/ 	.word	0x00006780
.L_5:


//--------------------- .nv.info.matmul_kernel    --------------------------
	.section	.nv.info.matmul_kernel,"",@"SHT_CUDA_INFO"
	.sectionflags	@""
	.align	4


	//----- nvinfo : EIATTR_CUDA_API_VERSION
	.align		4
        /*0000*/ 	.byte	0x04, 0x37
        /*0002*/ 	.short	(.L_7 - .L_6)
.L_6:
        /*0004*/ 	.word	0x00000081


	//----- nvinfo : EIATTR_KPARAM_INFO
	.align		4
.L_7:
        /*0008*/ 	.byte	0x04, 0x17
        /*000a*/ 	.short	(.L_9 - .L_8)
.L_8:
        /*000c*/ 	.word	0x00000000
        /*0010*/ 	.short	0x000d
        /*0012*/ 	.short	0x0048
        /*0014*/ 	.byte	0x00, 0xf4, 0x21, 0x00


	//----- nvinfo : EIATTR_KPARAM_INFO
	.align		4
.L_9:
        /*0018*/ 	.byte	0x04, 0x17
        /*001a*/ 	.short	(.L_11 - .L_10)
.L_10:
        /*001c*/ 	.word	0x00000000
        /*0020*/ 	.short	0x000c
        /*0022*/ 	.short	0x0040
        /*0024*/ 	.byte	0x00, 0xf4, 0x21, 0x00


	//----- nvinfo : EIATTR_KPARAM_INFO
	.align		4
.L_11:
        /*0028*/ 	.byte	0x04, 0x17
        /*002a*/ 	.short	(.L_13 - .L_12)
.L_12:
        /*002c*/ 	.word	0x00000000
        /*0030*/ 	.short	0x000b
        /*0032*/ 	.short	0x0038
        /*0034*/ 	.byte	0x00, 0xf0, 0x11, 0x00


	//----- nvinfo : EIATTR_KPARAM_INFO
	.align		4
.L_13:
        /*0038*/ 	.byte	0x04, 0x17
        /*003a*/ 	.short	(.L_15 - .L_14)
.L_14:
        /*003c*/ 	.word	0x00000000
        /*0040*/ 	.short	0x000a
        /*0042*/ 	.short	0x0034
        /*0044*/ 	.byte	0x00, 0xf0, 0x11, 0x00


	//----- nvinfo : EIATTR_KPARAM_INFO
	.align		4
.L_15:
        /*0048*/ 	.byte	0x04, 0x17
        /*004a*/ 	.short	(.L_17 - .L_16)
.L_16:
        /*004c*/ 	.word	0x00000000
        /*0050*/ 	.short	0x0009
        /*0052*/ 	.short	0x0030
        /*0054*/ 	.byte	0x00, 0xf0, 0x11, 0x00


	//----- nvinfo : EIATTR_KPARAM_INFO
	.align		4
.L_17:
        /*0058*/ 	.byte	0x04, 0x17
        /*005a*/ 	.short	(.L_19 - .L_18)
.L_18:
        /*005c*/ 	.word	0x00000000
        /*0060*/ 	.short	0x0008
        /*0062*/ 	.short	0x002c
        /*0064*/ 	.byte	0x00, 0xf0, 0x11, 0x00


	//----- nvinfo : EIATTR_KPARAM_INFO
	.align		4
.L_19:
        /*0068*/ 	.byte	0x04, 0x17
        /*006a*/ 	.short	(.L_21 - .L_20)
.L_20:
        /*006c*/ 	.word	0x00000000
        /*0070*/ 	.short	0x0007
        /*0072*/ 	.short	0x0028
        /*0074*/ 	.byte	0x00, 0xf0, 0x11, 0x00


	//----- nvinfo : EIATTR_KPARAM_INFO
	.align		4
.L_21:
        /*0078*/ 	.byte	0x04, 0x17
        /*007a*/ 	.short	(.L_23 - .L_22)
.L_22:
        /*007c*/ 	.word	0x00000000
        /*0080*/ 	.short	0x0006
        /*0082*/ 	.short	0x0024
        /*0084*/ 	.byte	0x00, 0xf0, 0x11, 0x00


	//----- nvinfo : EIATTR_KPARAM_INFO
	.align		4
.L_23:
        /*0088*/ 	.byte	0x04, 0x17
        /*008a*/ 	.short	(.L_25 - .L_24)
.L_24:
        /*008c*/ 	.word	0x00000000
        /*0090*/ 	.short	0x0005
        /*0092*/ 	.short	0x0020
        /*0094*/ 	.byte	0x00, 0xf0, 0x11, 0x00


	//----- nvinfo : EIATTR_KPARAM_INFO
	.align		4
.L_25:
        /*0098*/ 	.byte	0x04, 0x17
        /*009a*/ 	.short	(.L_27 - .L_26)
.L_26:
        /*009c*/ 	.word	0x00000000
        /*00a0*/ 	.short	0x0004
        /*00a2*/ 	.short	0x001c
        /*00a4*/ 	.byte	0x00, 0xf0, 0x11, 0x00


	//----- nvinfo : EIATTR_KPARAM_INFO
	.align		4
.L_27:
        /*00a8*/ 	.byte	0x04, 0x17
        /*00aa*/ 	.short	(.L_29 - .L_28)
.L_28:
        /*00ac*/ 	.word	0x00000000
        /*00b0*/ 	.short	0x0003
        /*00b2*/ 	.short	0x0018
        /*00b4*/ 	.byte	0x00, 0xf0, 0x11, 0x00


	//----- nvinfo : EIATTR_KPARAM_INFO
	.align		4
.L_29:
        /*00b8*/ 	.byte	0x04, 0x17
        /*00ba*/ 	.short	(.L_31 - .L_30)
.L_30:
        /*00bc*/ 	.word	0x00000000
        /*00c0*/ 	.short	0x0002
        /*00c2*/ 	.short	0x0010
        /*00c4*/ 	.byte	0x00, 0xf4, 0x21, 0x00


	//----- nvinfo : EIATTR_KPARAM_INFO
	.align		4
.L_31:
        /*00c8*/ 	.byte	0x04, 0x17
        /*00ca*/ 	.short	(.L_33 - .L_32)
.L_32:
        /*00cc*/ 	.word	0x00000000
        /*00d0*/ 	.short	0x0001
        /*00d2*/ 	.short	0x0008
        /*00d4*/ 	.byte	0x00, 0xf4, 0x21, 0x00


	//----- nvinfo : EIATTR_KPARAM_INFO
	.align		4
.L_33:
        /*00d8*/ 	.byte	0x04, 0x17
        /*00da*/ 	.short	(.L_35 - .L_34)
.L_34:
        /*00dc*/ 	.word	0x00000000
        /*00e0*/ 	.short	0x0000
        /*00e2*/ 	.short	0x0000
        /*00e4*/ 	.byte	0x00, 0xf4, 0x21, 0x00


	//----- nvinfo : EIATTR_SPARSE_MMA_MASK
	.align		4
.L_35:
        /*00e8*/ 	.byte	0x03, 0x50
        /*00ea*/ 	.short	0x0000


	//----- nvinfo : EIATTR_MAXREG_COUNT
	.align		4
        /*00ec*/ 	.byte	0x03, 0x1b
        /*00ee*/ 	.short	0x00ff


	//----- nvinfo : EIATTR_NUM_BARRIERS
	.align		4
        /*00f0*/ 	.byte	0x02, 0x4c
        /*00f2*/ 	.byte	0x01
	.zero		1


	//----- nvinfo : EIATTR_ANNOTATIONS
	.align		4
        /*00f4*/ 	.byte	0x04, 0x55
        /*00f6*/ 	.short	(.L_37 - .L_36)


	//   ....[0]....
.L_36:
        /*00f8*/ 	.word	0x00000001
        /*00fc*/ 	.byte	0xb0, 0x00, 0x00, 0x00, 0x01, 0x00, 0x00, 0x00, 0x30, 0x0a, 0x00, 0x00, 0x01, 0x00, 0x00, 0x00
        /* <DEDUP_REMOVED lines=1685> */
        /*6a5c*/ 	.byte	0xe0, 0xa1, 0x02, 0x00, 0x01, 0x00, 0x00, 0x00, 0x00, 0xa2, 0x02, 0x00


	//----- nvinfo : EIATTR_VRC_CTA_INIT_COUNT
	.align		4
.L_37:
        /*6a68*/ 	.byte	0x02, 0x4a
	.zero		1
	.zero		1


	//----- nvinfo : EIATTR_EXIT_INSTR_OFFSETS
	.align		4
        /*6a6c*/ 	.byte	0x04, 0x1c
        /*6a6e*/ 	.short	(.L_39 - .L_38)


	//   ....[0]....
.L_38:
        /*6a70*/ 	.word	0x0014e300


	//   ....[1]....
        /*6a74*/ 	.word	0x0014e320


	//----- nvinfo : EIATTR_REQNTID
	.align		4
.L_39:
        /*6a78*/ 	.byte	0x04, 0x10
        /*6a7a*/ 	.short	(.L_41 - .L_40)
.L_40:
        /*6a7c*/ 	.word	0x00000040
        /*6a80*/ 	.word	0x00000001
        /*6a84*/ 	.word	0x00000001


	//----- nvinfo : EIATTR_CBANK_PARAM_SIZE
	.align		4
.L_41:
        /*6a88*/ 	.byte	0x03, 0x19
        /*6a8a*/ 	.short	0x0050


	//----- nvinfo : EIATTR_PARAM_CBANK
	.align		4
        /*6a8c*/ 	.byte	0x04, 0x0a
        /*6a8e*/ 	.short	(.L_43 - .L_42)
	.align		4
.L_42:
        /*6a90*/ 	.word	index@(.nv.constant0.matmul_kernel)
        /*6a94*/ 	.short	0x0380
        /*6a96*/ 	.short	0x0050


	//----- nvinfo : EIATTR_SW_WAR
	.align		4
.L_43:
        /*6a98*/ 	.byte	0x04, 0x36
        /*6a9a*/ 	.short	(.L_45 - .L_44)
.L_44:
        /*6a9c*/ 	.word	0x00000008
.L_45:


//--------------------- .nv.compat                --------------------------
	.section	.nv.compat,"",@"SHT_CUDA_COMPAT_INFO"
	.align	4
        /*0000*/ 	.byte	0x02, 0x02, 0x01, 0x00, 0x02, 0x05, 0x05, 0x00, 0x02, 0x03, 0x00, 0x00, 0x02, 0x06, 0x01, 0x00


//--------------------- .nv.callgraph             --------------------------
	.section	.nv.callgraph,"",@"SHT_CUDA_CALLGRAPH"
	.align	4
	.sectionentsize	8
	.align		4
        /*0000*/ 	.word	0x00000000
	.align		4
        /*0004*/ 	.word	0xffffffff
	.align		4
        /*0008*/ 	.word	0x00000000
	.align		4
        /*000c*/ 	.word	0xfffffffe
	.align		4
        /*0010*/ 	.word	0x00000000
	.align		4
        /*0014*/ 	.word	0xfffffffd
	.align		4
        /*0018*/ 	.word	0x00000000
	.align		4
        /*001c*/ 	.word	0xfffffffc


//--------------------- .text.matmul_kernel       --------------------------
	.section	.text.matmul_kernel,"ax",@progbits
	.align	128
        .global         matmul_kernel
        .type           matmul_kernel,@function
        .size           matmul_kernel,(.L_x_3 - matmul_kernel)
        .other          matmul_kernel,@"STO_CUDA_ENTRY STV_DEFAULT"
matmul_kernel:
.text.matmul_kernel:
[----:B------:R-:W1:Y:S08]  /*0000*/  LDC R1, c[0x0][0x37c] ;  /* 0x0000df00ff017b82 */ /* 0x000e700000000800 */
[----:B------:R-:W2:Y:S01]  /*0010*/  LDC.64 R2, c[0x0][0x398] ;  /* 0x0000e600ff027b82 */ /* 0x000ea20000000a00 */
[----:B------:R-:W3:Y:S01]  /*0020*/  S2R R7, SR_CTAID.X ;  /* 0x0000000000077919 */ /* 0x000ee20000002500 */
[----:B-1----:R-:W-:Y:S01]  /*0030*/  VIADD R1, R1, 0xffff9880 ;  /* 0xffff988001017836 */ /* 0x002fe20000000000 */
[----:B------:R-:W1:Y:S01]  /*0040*/  LDCU.64 UR14, c[0x0][0x388] ;  /* 0x00007100ff0e77ac */ /* 0x000e620008000a00 */
[----:B------:R-:W4:Y:S01]  /*0050*/  LDCU UR76, c[0x0][0x39c] ;  /* 0x00007380ff4c77ac */ /* 0x000f220008000800 */
[----:B------:R-:W1:Y:S01]  /*0060*/  LDCU UR17, c[0x0][0x3b0] ;  /* 0x00007600ff1177ac */ /* 0x000e620008000800 */
[----:B------:R-:W1:Y:S01]  /*0070*/  LDCU UR18, c[0x0][0x3b0] ;  /* 0x00007600ff1277ac */ /* 0x000e620008000800 */
[----:B------:R-:W1:Y:S01]  /*0080*/  LDCU UR19, c[0x0][0x3b0] ;  /* 0x00007600ff1377ac */ /* 0x000e620008000800 */
[----:B------:R-:W1:Y:S01]  /*0090*/  LDCU UR20, c[0x0][0x3b0] ;  /* 0x00007600ff1477ac */ /* 0x000e620008000800 */
[----:B--2---:R-:W-:Y:S01]  /*00a0*/  IMAD.MOV.U32 R11, RZ, RZ, R3 ;  /* 0x000000ffff0b7224 */ /* 0x004fe200078e0003 */
[----:B------:R2:W-:Y:S01]  /*00b0*/  STL [R1+0x49e8], R2 ;  /* 0x0049e80201007387 */ /* 0x0005e20000100800 */
[----:B------:R-:W-:Y:S01]  /*00c0*/  IMAD.MOV.U32 R14, RZ, RZ, R2 ;  /* 0x000000ffff0e7224 */ /* 0x000fe200078e0002 */
[----:B------:R-:W1:Y:S01]  /*00d0*/  LDCU UR21, c[0x0][0x3b0] ;  /* 0x00007600ff1577ac */ /* 0x000e620008000800 */
[----:B------:R-:W-:Y:S01]  /*00e0*/  VIADD R0, R11, 0x1ff ;  /* 0x000001ff0b007836 */ /* 0x000fe20000000000 */
[----:B------:R-:W-:-:S02]  /*00f0*/  IABS R11, R11 ;  /* 0x0000000b000b7213 */ /* 0x000fc40000000000 */
[----:B------:R-:W-:Y:S01]  /*0100*/  IABS R252, R14 ;  /* 0x0000000e00fc7213 */ /* 0x000fe20000000000 */
[----:B------:R-:W1:Y:S01]  /*0110*/  LDCU UR22, c[0x0][0x3b0] ;  /* 0x00007600ff1677ac */ /* 0x000e620008000800 */
[----:B------:R-:W-:Y:S02]  /*0120*/  SHF.R.S32.HI R3, RZ, 0x1f, R0 ;  /* 0x0000001fff037819 */ /* 0x000fe40000011400 */
[----:B---3--:R-:W-:Y:S01]  /*0130*/  IABS R8, R7 ;  /* 0x0000000700087213 */ /* 0x008fe20000000000 */
[----:B------:R-:W3:Y:S01]  /*0140*/  LDCU UR23, c[0x0][0x3b0] ;  /* 0x00007600ff1777ac */ /* 0x000ee20008000800 */
[----:B------:R-:W-:Y:S01]  /*0150*/  LEA.HI R3, R3, R0, RZ, 0x9 ;  /* 0x0000000003037211 */ /* 0x000fe200078f48ff */
[----:B------:R-:W1:Y:S03]  /*0160*/  LDCU UR24, c[0x0][0x3b0] ;  /* 0x00007600ff1877ac */ /* 0x000e660008000800 */
[----:B------:R-:W-:Y:S01]  /*0170*/  SHF.R.S32.HI R3, RZ, 0x9, R3 ;  /* 0x00000009ff037819 */ /* 0x000fe20000011403 */
[----:B------:R-:W1:Y:S04]  /*0180*/  LDCU UR25, c[0x0][0x3b0] ;  /* 0x00007600ff1977ac */ /* 0x000e680008000800 */
[----:B------:R-:W-:Y:S01]  /*0190*/  IMAD.SHL.U32 R4, R3, 0x8, RZ ;  /* 0x0000000803047824 */ /* 0x000fe200078e00ff */
[----:B------:R-:W1:Y:S04]  /*01a0*/  LDCU UR26, c[0x0][0x3b0] ;  /* 0x00007600ff1a77ac */ /* 0x000e680008000800 */
[-C--:B------:R-:W-:Y:S01]  /*01b0*/  IABS R5, R4.reuse ;  /* 0x0000000400057213 */ /* 0x080fe20000000000 */
[----:B------:R-:W1:Y:S01]  /*01c0*/  LDCU UR27, c[0x0][0x3b0] ;  /* 0x00007600ff1b77ac */ /* 0x000e620008000800 */
[----:B------:R-:W-:-:S02]  /*01d0*/  IABS R10, R4 ;  /* 0x00000004000a7213 */ /* 0x000fc40000000000 */
[----:B------:R-:W1:Y:S01]  /*01e0*/  I2F.RP R0, R5 ;  /* 0x0000000500007306 */ /* 0x000e620000209400 */
[----:B------:R-:W2:Y:S01]  /*01f0*/  LDCU UR28, c[0x0][0x3b0] ;  /* 0x00007600ff1c77ac */ /* 0x000ea20008000800 */
[----:B------:R-:W2:Y:S01]  /*0200*/  LDCU UR29, c[0x0][0x3b0] ;  /* 0x00007600ff1d77ac */ /* 0x000ea20008000800 */
[----:B------:R-:W2:Y:S01]  /*0210*/  LDCU UR30, c[0x0][0x3b0] ;  /* 0x00007600ff1e77ac */ /* 0x000ea20008000800 */
[----:B------:R-:W2:Y:S04]  /*0220*/  LDCU UR31, c[0x0][0x3b0] ;  /* 0x00007600ff1f77ac */ /* 0x000ea80008000800 */
[----:B-1----:R-:W2:Y:S01]  /*0230*/  MUFU.RCP R0, R0 ;  /* 0x0000000000007308 */ /* 0x002ea20000001000 */
[----:B------:R-:W1:Y:S01]  /*0240*/  LDCU UR32, c[0x0][0x3b0] ;  /* 0x00007600ff2077ac */ /* 0x000e620008000800 */
[----:B------:R-:W1:Y:S01]  /*0250*/  LDCU UR33, c[0x0][0x3b0] ;  /* 0x00007600ff2177ac */ /* 0x000e620008000800 */
[----:B------:R-:W1:Y:S01]  /*0260*/  LDCU UR34, c[0x0][0x3b0] ;  /* 0x00007600ff2277ac */ /* 0x000e620008000800 */
[----:B------:R-:W1:Y:S01]  /*0270*/  LDCU UR35, c[0x0][0x3b0] ;  /* 0x00007600ff2377ac */ /* 0x000e620008000800 */
[----:B--2---:R-:W-:Y:S01]  /*0280*/  VIADD R2, R0, 0xffffffe ;  /* 0x0ffffffe00027836 */ /* 0x004fe20000000000 */
[----:B------:R-:W2:Y:S01]  /*0290*/  LDCU UR36, c[0x0][0x3b0] ;  /* 0x00007600ff2477ac */ /* 0x000ea20008000800 */
[----:B------:R-:W-:-:S02]  /*02a0*/  IMAD.MOV R0, RZ, RZ, -R10 ;  /* 0x000000ffff007224 */ /* 0x000fc400078e0a0a */
[----:B------:R1:W2:Y:S01]  /*02b0*/  F2I.FTZ.U32.TRUNC.NTZ R3, R2 ;  /* 0x0000000200037305 */ /* 0x0002a2000021f000 */
[----:B------:R-:W3:Y:S01]  /*02c0*/  LDCU UR37, c[0x0][0x3b0] ;  /* 0x00007600ff2577ac */ /* 0x000ee20008000800 */
[----:B------:R-:W3:Y:S01]  /*02d0*/  LDCU UR38, c[0x0][0x3b0] ;  /* 0x00007600ff2677ac */ /* 0x000ee20008000800 */
[----:B-1----:R-:W-:Y:S01]  /*02e0*/  IMAD.MOV.U32 R2, RZ, RZ, RZ ;  /* 0x000000ffff027224 */ /* 0x002fe200078e00ff */
[----:B------:R-:W1:Y:S01]  /*02f0*/  LDCU UR39, c[0x0][0x3b0] ;  /* 0x00007600ff2777ac */ /* 0x000e620008000800 */
[----:B------:R-:W1:Y:S01]  /*0300*/  LDCU UR42, c[0x0][0x3b0] ;  /* 0x00007600ff2a77ac */ /* 0x000e620008000800 */
[----:B--2---:R-:W-:Y:S01]  /*0310*/  IMAD.MOV R6, RZ, RZ, -R3 ;  /* 0x000000ffff067224 */ /* 0x004fe200078e0a03 */
[----:B------:R-:W2:Y:S03]  /*0320*/  LDCU UR43, c[0x0][0x3b0] ;  /* 0x00007600ff2b77ac */ /* 0x000ea60008000800 */
[----:B------:R-:W-:-:S02]  /*0330*/  IMAD R9, R6, R5, RZ ;  /* 0x0000000506097224 */ /* 0x000fc400078e02ff */
[----:B------:R-:W-:Y:S01]  /*0340*/  IMAD.MOV.U32 R6, RZ, RZ, R8 ;  /* 0x000000ffff067224 */ /* 0x000fe200078e0008 */
[----:B------:R-:W1:Y:S01]  /*0350*/  LDCU UR44, c[0x0][0x3b0] ;  /* 0x00007600ff2c77ac */ /* 0x000e620008000800 */
[----:B------:R-:W-:Y:S01]  /*0360*/  IMAD.HI.U32 R3, R3, R9, R2 ;  /* 0x0000000903037227 */ /* 0x000fe200078e0002 */
[----:B------:R-:W1:Y:S05]  /*0370*/  LDCU UR45, c[0x0][0x3b0] ;  /* 0x00007600ff2d77ac */ /* 0x000e6a0008000800 */
[----:B------:R-:W-:Y:S01]  /*0380*/  IMAD.HI.U32 R3, R3, R6, RZ ;  /* 0x0000000603037227 */ /* 0x000fe200078e00ff */
[----:B------:R-:W1:Y:S03]  /*0390*/  LDCU UR46, c[0x0][0x3b0] ;  /* 0x00007600ff2e77ac */ /* 0x000e660008000800 */
[----:B------:R-:W-:Y:S01]  /*03a0*/  IMAD R0, R3, R0, R6 ;  /* 0x0000000003007224 */ /* 0x000fe200078e0206 */
[----:B------:R-:W1:Y:S01]  /*03b0*/  LDCU UR47, c[0x0][0x3b0] ;  /* 0x00007600ff2f77ac */ /* 0x000e620008000800 */
[----:B------:R-:W2:Y:S03]  /*03c0*/  I2F.RP R6, R11 ;  /* 0x0000000b00067306 */ /* 0x000ea60000209400 */
[----:B------:R-:W-:Y:S01]  /*03d0*/  ISETP.GT.U32.AND P1, PT, R5, R0, PT ;  /* 0x000000000500720c */ /* 0x000fe20003f24070 */
[----:B------:R-:W1:Y:S01]  /*03e0*/  LDCU UR48, c[0x0][0x3b0] ;  /* 0x00007600ff3077ac */ /* 0x000e620008000800 */
[----:B------:R-:W1:Y:S01]  /*03f0*/  LDCU UR49, c[0x0][0x3b0] ;  /* 0x00007600ff3177ac */ /* 0x000e620008000800 */
[----:B------:R-:W1:Y:S02]  /*0400*/  LDCU UR50, c[0x0][0x3b0] ;  /* 0x00007600ff3277ac */ /* 0x000e640008000800 */
[----:B--2---:R-:W-:Y:S08]  /*0410*/  MUFU.RCP R6, R6 ;  /* 0x0000000600067308 */ /* 0x004ff00000001000 */
[----:B------:R-:W-:Y:S01]  /*0420*/  @!P1 IMAD.IADD R0, R0, 0x1, -R5 ;  /* 0x0000000100009824 */ /* 0x000fe200078e0a05 */
[----:B------:R-:W2:Y:S01]  /*0430*/  LDCU UR51, c[0x0][0x3b0] ;  /* 0x00007600ff3377ac */ /* 0x000ea20008000800 */
[----:B------:R-:W-:Y:S01]  /*0440*/  @!P1 VIADD R3, R3, 0x1 ;  /* 0x0000000103039836 */ /* 0x000fe20000000000 */
[----:B------:R-:W-:-:S02]  /*0450*/  ISETP.NE.AND P1, PT, R4, RZ, PT ;  /* 0x000000ff0400720c */ /* 0x000fc40003f25270 */
[----:B------:R-:W-:Y:S01]  /*0460*/  ISETP.GE.U32.AND P0, PT, R0, R5, PT ;  /* 0x000000050000720c */ /* 0x000fe20003f06070 */
[----:B------:R-:W1:Y:S01]  /*0470*/  LDCU UR52, c[0x0][0x3b0] ;  /* 0x00007600ff3477ac */ /* 0x000e620008000800 */
[-C--:B------:R-:W-:Y:S01]  /*0480*/  LOP3.LUT R0, R7, R4.reuse, RZ, 0x3c, !PT ;  /* 0x0000000407007212 */ /* 0x080fe200078e3cff */
[----:B------:R-:W1:Y:S01]  /*0490*/  I2F.RP R5, R252 ;  /* 0x000000fc00057306 */ /* 0x000e620000209400 */
[----:B------:R-:W2:Y:S02]  /*04a0*/  LDCU UR53, c[0x0][0x3b0] ;  /* 0x00007600ff3577ac */ /* 0x000ea40008000800 */
[----:B------:R-:W-:Y:S01]  /*04b0*/  ISETP.GE.AND P2, PT, R0, RZ, PT ;  /* 0x000000ff0000720c */ /* 0x000fe20003f46270 */
[----:B------:R-:W-:Y:S01]  /*04c0*/  VIADD R0, R14, 0xff ;  /* 0x000000ff0e007836 */ /* 0x000fe20000000000 */
[----:B------:R-:W2:Y:S05]  /*04d0*/  LDCU UR54, c[0x0][0x3b0] ;  /* 0x00007600ff3677ac */ /* 0x000eaa0008000800 */
[----:B------:R-:W-:Y:S01]  /*04e0*/  @P0 VIADD R3, R3, 0x1 ;  /* 0x0000000103030836 */ /* 0x000fe20000000000 */
[----:B------:R-:W2:Y:S03]  /*04f0*/  LDCU UR55, c[0x0][0x3b0] ;  /* 0x00007600ff3777ac */ /* 0x000ea60008000800 */
[----:B------:R-:W-:Y:S01]  /*0500*/  IMAD.MOV.U32 R2, RZ, RZ, R3 ;  /* 0x000000ffff027224 */ /* 0x000fe200078e0003 */
[----:B------:R-:W-:Y:S01]  /*0510*/  SHF.R.S32.HI R3, RZ, 0x1f, R0 ;  /* 0x0000001fff037819 */ /* 0x000fe20000011400 */
[----:B-1----:R-:W-:Y:S01]  /*0520*/  MUFU.RCP R5, R5 ;  /* 0x0000000500057308 */ /* 0x002fe20000001000 */
[----:B------:R-:W1:Y:S01]  /*0530*/  LDCU UR56, c[0x0][0x3b0] ;  /* 0x00007600ff3877ac */ /* 0x000e620008000800 */
[----:B------:R-:W-:Y:S01]  /*0540*/  @!P2 IMAD.MOV R2, RZ, RZ, -R2 ;  /* 0x000000ffff02a224 */ /* 0x000fe200078e0a02 */
[----:B------:R-:W-:-:S02]  /*0550*/  @!P1 LOP3.LUT R2, RZ, R4, RZ, 0x33, !PT ;  /* 0x00000004ff029212 */ /* 0x000fc400078e33ff */
[----:B------:R-:W-:Y:S01]  /*0560*/  LEA.HI R3, R3, R0, RZ, 0x8 ;  /* 0x0000000003037211 */ /* 0x000fe200078f40ff */
[----:B------:R-:W1:Y:S02]  /*0570*/  LDCU UR57, c[0x0][0x3b0] ;  /* 0x00007600ff3977ac */ /* 0x000e640008000800 */
[----:B------:R-:W-:Y:S02]  /*0580*/  IMAD.SHL.U32 R12, R2, 0x8, RZ ;  /* 0x00000008020c7824 */ /* 0x000fe400078e00ff */
[----:B------:R-:W-:Y:S01]  /*0590*/  IMAD.MOV R2, RZ, RZ, -R2 ;  /* 0x000000ffff027224 */ /* 0x000fe200078e0a02 */
[----:B------:R-:W1:Y:S02]  /*05a0*/  LDCU UR58, c[0x0][0x3b0] ;  /* 0x00007600ff3a77ac */ /* 0x000e640008000800 */
[----:B------:R-:W-:Y:S01]  /*05b0*/  LEA.HI.SX32 R3, R3, -R12, 0x18 ;  /* 0x8000000c03037211 */ /* 0x000fe200078fc2ff */
[----:B------:R-:W-:Y:S01]  /*05c0*/  IMAD R8, R4, R2, R7 ;  /* 0x0000000204087224 */ /* 0x000fe200078e0207 */
[----:B------:R-:W1:Y:S01]  /*05d0*/  LDCU UR59, c[0x0][0x3b0] ;  /* 0x00007600ff3b77ac */ /* 0x000e620008000800 */
[----:B------:R-:W-:Y:S01]  /*05e0*/  IMAD.MOV.U32 R2, RZ, RZ, RZ ;  /* 0x000000ffff027224 */ /* 0x000fe200078e00ff */
[----:B------:R-:W-:Y:S01]  /*05f0*/  VIMNMX R13, PT, PT, R3, 0x8, PT ;  /* 0x00000008030d7848 */ /* 0x000fe20003fe0100 */
[----:B------:R-:W1:Y:S03]  /*0600*/  LDCU UR60, c[0x0][0x3b0] ;  /* 0x00007600ff3c77ac */ /* 0x000e660008000800 */
[----:B------:R-:W-:-:S02]  /*0610*/  IABS R9, R13 ;  /* 0x0000000d00097213 */ /* 0x000fc40000000000 */
[----:B------:R-:W-:Y:S01]  /*0620*/  IABS R4, R13 ;  /* 0x0000000d00047213 */ /* 0x000fe20000000000 */
[----:B------:R-:W1:Y:S01]  /*0630*/  LDCU UR61, c[0x0][0x3b0] ;  /* 0x00007600ff3d77ac */ /* 0x000e620008000800 */
[----:B------:R-:W2:Y:S01]  /*0640*/  I2F.RP R0, R9 ;  /* 0x0000000900007306 */ /* 0x000ea20000209400 */
[----:B------:R-:W1:Y:S01]  /*0650*/  LDCU UR62, c[0x0][0x3b0] ;  /* 0x00007600ff3e77ac */ /* 0x000e620008000800 */
[----:B------:R-:W1:Y:S01]  /*0660*/  LDCU UR63, c[0x0][0x3b0] ;  /* 0x00007600ff3f77ac */ /* 0x000e620008000800 */
[----:B------:R-:W1:Y:S05]  /*0670*/  LDCU UR64, c[0x0][0x3b0] ;  /* 0x00007600ff4077ac */ /* 0x000e6a0008000800 */
[----:B--2---:R-:W2:Y:S01]  /*0680*/  MUFU.RCP R0, R0 ;  /* 0x0000000000007308 */ /* 0x004ea20000001000 */
[----:B------:R-:W1:Y:S01]  /*0690*/  LDCU UR65, c[0x0][0x3b0] ;  /* 0x00007600ff4177ac */ /* 0x000e620008000800 */
[----:B------:R-:W1:Y:S01]  /*06a0*/  LDCU UR66, c[0x0][0x3b0] ;  /* 0x00007600ff4277ac */ /* 0x000e620008000800 */
[----:B------:R-:W1:Y:S01]  /*06b0*/  LDCU UR67, c[0x0][0x3b0] ;  /* 0x00007600ff4377ac */ /* 0x000e620008000800 */
[----:B------:R-:W1:Y:S01]  /*06c0*/  LDCU UR68, c[0x0][0x3b0] ;  /* 0x00007600ff4477ac */ /* 0x000e620008000800 */
[----:B--2---:R-:W-:Y:S01]  /*06d0*/  VIADD R3, R0, 0xffffffe ;  /* 0x0ffffffe00037836 */ /* 0x004fe20000000000 */
[----:B------:R-:W-:Y:S01]  /*06e0*/  IABS R0, R8 ;  /* 0x0000000800007213 */ /* 0x000fe20000000000 */
[----:B------:R-:W2:Y:S04]  /*06f0*/  LDCU UR69, c[0x0][0x3b0] ;  /* 0x00007600ff4577ac */ /* 0x000ea80008000800 */
[----:B------:R-:W1:Y:S01]  /*0700*/  F2I.FTZ.U32.TRUNC.NTZ R3, R3 ;  /* 0x0000000300037305 */ /* 0x000e62000021f000 */
[----:B------:R-:W2:Y:S01]  /*0710*/  LDCU UR70, c[0x0][0x3b0] ;  /* 0x00007600ff4677ac */ /* 0x000ea20008000800 */
[----:B------:R-:W2:Y:S01]  /*0720*/  LDCU UR71, c[0x0][0x3b0] ;  /* 0x00007600ff4777ac */ /* 0x000ea20008000800 */
[----:B------:R-:W2:Y:S01]  /*0730*/  LDCU UR72, c[0x0][0x3b0] ;  /* 0x00007600ff4877ac */ /* 0x000ea20008000800 */
[----:B------:R-:W2:Y:S01]  /*0740*/  LDCU UR73, c[0x0][0x3b0] ;  /* 0x00007600ff4977ac */ /* 0x000ea20008000800 */
[--C-:B-1----:R-:W-:Y:S01]  /*0750*/  IMAD.MOV R10, RZ, RZ, -R3.reuse ;  /* 0x000000ffff0a7224 */ /* 0x102fe200078e0a03 */
[----:B------:R-:W1:Y:S03]  /*0760*/  LDCU UR74, c[0x0][0x3b0] ;  /* 0x00007600ff4a77ac */ /* 0x000e660008000800 */
[----:B------:R-:W-:Y:S01]  /*0770*/  IMAD R7, R10, R9, RZ ;  /* 0x000000090a077224 */ /* 0x000fe200078e02ff */
[----:B------:R-:W1:Y:S03]  /*0780*/  LDCU UR75, c[0x0][0x3b0] ;  /* 0x00007600ff4b77ac */ /* 0x000e660008000800 */
[----:B------:R-:W-:Y:S01]  /*0790*/  IMAD.HI.U32 R2, R3, R7, R2 ;  /* 0x0000000703027227 */ /* 0x000fe200078e0002 */
[----:B------:R-:W1:Y:S03]  /*07a0*/  LDCU UR41, c[0x0][0x3b0] ;  /* 0x00007600ff2977ac */ /* 0x000e660008000800 */
[----:B------:R-:W-:-:S02]  /*07b0*/  IMAD.MOV.U32 R3, RZ, RZ, R0 ;  /* 0x000000ffff037224 */ /* 0x000fc400078e0000 */
[----:B------:R-:W-:Y:S01]  /*07c0*/  IMAD.MOV R0, RZ, RZ, -R4 ;  /* 0x000000ffff007224 */ /* 0x000fe200078e0a04 */
[----:B------:R-:W1:Y:S01]  /*07d0*/  LDCU UR40, c[0x0][0x3b0] ;  /* 0x00007600ff2877ac */ /* 0x000e620008000800 */
[----:B------:R-:W-:Y:S01]  /*07e0*/  IMAD.HI.U32 R2, R2, R3, RZ ;  /* 0x0000000302027227 */ /* 0x000fe200078e00ff */
[----:B------:R-:W1:Y:S03]  /*07f0*/  LDCU UR16, c[0x0][0x3b0] ;  /* 0x00007600ff1077ac */ /* 0x000e660008000800 */
[----:B------:R-:W-:Y:S02]  /*0800*/  IMAD R0, R2, R0, R3 ;  /* 0x0000000002007224 */ /* 0x000fe400078e0203 */
[----:B------:R-:W-:Y:S01]  /*0810*/  VIADD R3, R5, 0xffffffe ;  /* 0x0ffffffe05037836 */ /* 0x000fe20000000000 */
[----:B------:R-:W1:Y:S01]  /*0820*/  LDCU UR13, c[0x0][0x3b0] ;  /* 0x00007600ff0d77ac */ /* 0x000e620008000800 */
[----:B------:R-:W-:Y:S01]  /*0830*/  VIADD R4, R6, 0xffffffe ;  /* 0x0ffffffe06047836 */ /* 0x000fe20000000000 */
[----:B------:R-:W-:Y:S01]  /*0840*/  ISETP.GT.U32.AND P1, PT, R9, R0, PT ;  /* 0x000000000900720c */ /* 0x000fe20003f24070 */
[----:B------:R-:W1:Y:S02]  /*0850*/  LDCU UR6, c[0x0][0x3b0] ;  /* 0x00007600ff0677ac */ /* 0x000e640008000800 */
[----:B------:R-:W1:Y:S01]  /*0860*/  F2I.FTZ.U32.TRUNC.NTZ R3, R3 ;  /* 0x0000000300037305 */ /* 0x000e62000021f000 */
[----:B------:R-:W2:Y:S01]  /*0870*/  LDCU UR7, c[0x0][0x3b0] ;  /* 0x00007600ff0777ac */ /* 0x000ea20008000800 */
[----:B------:R-:W2:Y:S06]  /*0880*/  LDCU UR8, c[0x0][0x3b0] ;  /* 0x00007600ff0877ac */ /* 0x000eac0008000800 */
[----:B------:R-:W2:Y:S02]  /*0890*/  F2I.FTZ.U32.TRUNC.NTZ R5, R4 ;  /* 0x0000000400057305 */ /* 0x000ea4000021f000 */
[----:B------:R-:W-:Y:S01]  /*08a0*/  @!P1 IMAD.IADD R0, R0, 0x1, -R9 ;  /* 0x0000000100009824 */ /* 0x000fe200078e0a09 */
[----:B------:R-:W3:Y:S01]  /*08b0*/  LDCU UR9, c[0x0][0x3b0] ;  /* 0x00007600ff0977ac */ /* 0x000ee20008000800 */
[----:B------:R-:W-:Y:S01]  /*08c0*/  @!P1 VIADD R2, R2, 0x1 ;  /* 0x0000000102029836 */ /* 0x000fe20000000000 */
[----:B------:R-:W-:-:S02]  /*08d0*/  ISETP.NE.AND P1, PT, R13, RZ, PT ;  /* 0x000000ff0d00720c */ /* 0x000fc40003f25270 */
[----:B------:R-:W-:Y:S01]  /*08e0*/  ISETP.GE.U32.AND P0, PT, R0, R9, PT ;  /* 0x000000090000720c */ /* 0x000fe20003f06070 */
[----:B-1----:R-:W-:Y:S01]  /*08f0*/  IMAD.MOV R7, RZ, RZ, -R3 ;  /* 0x000000ffff077224 */ /* 0x002fe200078e0a03 */
[----:B------:R-:W-:Y:S01]  /*0900*/  LOP3.LUT R0, R8, R13, RZ, 0x3c, !PT ;  /* 0x0000000d08007212 */ /* 0x000fe200078e3cff */
[----:B------:R-:W1:Y:S02]  /*0910*/  LDCU UR10, c[0x0][0x3b0] ;  /* 0x00007600ff0a77ac */ /* 0x000e640008000800 */
[----:B------:R-:W-:Y:S01]  /*0920*/  IMAD R7, R7, R252, RZ ;  /* 0x000000fc07077224 */ /* 0x000fe200078e02ff */
[----:B------:R-:W-:Y:S01]  /*0930*/  ISETP.GE.AND P2, PT, R0, RZ, PT ;  /* 0x000000ff0000720c */ /* 0x000fe20003f46270 */
[----:B------:R-:W1:Y:S01]  /*0940*/  LDCU UR11, c[0x0][0x3b0] ;  /* 0x00007600ff0b77ac */ /* 0x000e620008000800 */
[----:B--2---:R-:W-:Y:S01]  /*0950*/  IMAD.MOV R4, RZ, RZ, -R5 ;  /* 0x000000ffff047224 */ /* 0x004fe200078e0a05 */
[----:B------:R-:W2:Y:S03]  /*0960*/  LDCU UR12, c[0x0][0x3b0] ;  /* 0x00007600ff0c77ac */ /* 0x000ea60008000800 */
[----:B------:R-:W-:-:S02]  /*0970*/  IMAD R9, R4, R11, RZ ;  /* 0x0000000b04097224 */ /* 0x000fc400078e02ff */
[----:B------:R-:W-:Y:S01]  /*0980*/  @P0 VIADD R2, R2, 0x1 ;  /* 0x0000000102020836 */ /* 0x000fe20000000000 */
[----:B------:R-:W1:Y:S01]  /*0990*/  LDCU UR77, c[0x0][0x3b0] ;  /* 0x00007600ff4d77ac */ /* 0x000e620008000800 */
[----:B------:R-:W-:Y:S02]  /*09a0*/  IMAD.MOV.U32 R4, RZ, RZ, RZ ;  /* 0x000000ffff047224 */ /* 0x000fe400078e00ff */
[----:B------:R-:W-:Y:S01]  /*09b0*/  IMAD.MOV.U32 R0, RZ, RZ, R2 ;  /* 0x000000ffff007224 */ /* 0x000fe200078e0002 */
[----:B------:R-:W1:Y:S01]  /*09c0*/  LDCU UR5, c[0x0][0x3b0] ;  /* 0x00007600ff0577ac */ /* 0x000e620008000800 */
[----:B------:R-:W-:Y:S02]  /*09d0*/  IMAD.MOV.U32 R2, RZ, RZ, RZ ;  /* 0x000000ffff027224 */ /* 0x000fe400078e00ff */
[----:B------:R-:W-:Y:S01]  /*09e0*/  @!P2 IMAD.MOV R0, RZ, RZ, -R0 ;  /* 0x000000ffff00a224 */ /* 0x000fe200078e0a00 */
[----:B------:R-:W-:Y:S01]  /*09f0*/  @!P1 LOP3.LUT R0, RZ, R13, RZ, 0x33, !PT ;  /* 0x0000000dff009212 */ /* 0x000fe200078e33ff */
[----:B------:R-:W-:Y:S01]  /*0a00*/  IMAD.HI.U32 R2, R3, R7, R2 ;  /* 0x0000000703027227 */ /* 0x000fe200078e0002 */
[----:B------:R-:W1:Y:S03]  /*0a10*/  LDCU UR4, c[0x0][0x3a4] ;  /* 0x00007480ff0477ac */ /* 0x000e660008000800 */
[----:B------:R-:W-:Y:S01]  /*0a20*/  IMAD.SHL.U32 R36, R0, 0x200, RZ ;  /* 0x0000020000247824 */ /* 0x000fe200078e00ff */
[----:B------:R2:W-:Y:S01]  /*0a30*/  STL [R1+0x430], R2 ;  /* 0x0004300201007387 */ /* 0x0005e20000100800 */
[----:B------:R-:W-:-:S02]  /*0a40*/  IMAD.MOV R0, RZ, RZ, -R0 ;  /* 0x000000ffff007224 */ /* 0x000fc400078e0a00 */
[C---:B------:R-:W-:Y:S01]  /*0a50*/  VIADD R14, R36.reuse, 0x1 ;  /* 0x00000001240e7836 */ /* 0x040fe20000000000 */
[----:B------:R-:W-:Y:S01]  /*0a60*/  IABS R6, R36 ;  /* 0x0000002400067213 */ /* 0x000fe20000000000 */
[-C--:B------:R-:W-:Y:S01]  /*0a70*/  IMAD.HI.U32 R3, R5, R9.reuse, R4 ;  /* 0x0000000905037227 */ /* 0x080fe200078e0004 */
[----:B------:R-:W-:Y:S03]  /*0a80*/  STL [R1+0x31a0], R36 ;  /* 0x0031a02401007387 */ /* 0x000fe60000100800 */
[----:B------:R-:W-:Y:S01]  /*0a90*/  VIADD R10, R36, 0x2 ;  /* 0x00000002240a7836 */ /* 0x000fe20000000000 */
[----:B--2---:R-:W-:Y:S01]  /*0aa0*/  IABS R2, R14 ;  /* 0x0000000e00027213 */ /* 0x004fe20000000000 */
[----:B------:R-:W-:Y:S01]  /*0ab0*/  IMAD R0, R13, R0, R8 ;  /* 0x000000000d007224 */ /* 0x000fe200078e0208 */
[----:B------:R-:W-:Y:S01]  /*0ac0*/  STL [R1+0x4ff0], R14 ;  /* 0x004ff00e01007387 */ /* 0x000fe20000100800 */
[----:B------:R-:W-:-:S03]  /*0ad0*/  IMAD.HI.U32 R4, R5, R9, R4 ;  /* 0x0000000905047227 */ /* 0x000fc600078e0004 */
[----:B------:R2:W-:Y:S01]  /*0ae0*/  STL [R1+0x4fec], R10 ;  /* 0x004fec0a01007387 */ /* 0x0005e20000100800 */
[----:B------:R-:W-:Y:S02]  /*0af0*/  IMAD.MOV.U32 R8, RZ, RZ, R2 ;  /* 0x000000ffff087224 */ /* 0x000fe400078e0002 */
[----:B------:R-:W-:-:S04]  /*0b00*/  IMAD.HI.U32 R2, R3, R6, RZ ;  /* 0x0000000603027227 */ /* 0x000fc800078e00ff */
[----:B------:R-:W-:Y:S01]  /*0b10*/  IMAD.HI.U32 R5, R3, R8, RZ ;  /* 0x0000000803057227 */ /* 0x000fe200078e00ff */
[----:B--2---:R-:W-:-:S03]  /*0b20*/  IABS R10, R10 ;  /* 0x0000000a000a7213 */ /* 0x004fc60000000000 */
[----:B------:R-:W-:Y:S02]  /*0b30*/  VIADD R7, R36, 0x3 ;  /* 0x0000000324077836 */ /* 0x000fe40000000000 */
[----:B------:R-:W-:Y:S02]  /*0b40*/  IMAD.IADD R241, R12, 0x1, R0 ;  /* 0x000000010cf17824 */ /* 0x000fe400078e0200 */
[----:B------:R-:W-:Y:S01]  /*0b50*/  IMAD.MOV R2, RZ, RZ, -R2 ;  /* 0x000000ffff027224 */ /* 0x000fe200078e0a02 */
[----:B------:R2:W-:Y:S01]  /*0b60*/  STL [R1+0x4fe8], R7 ;  /* 0x004fe80701007387 */ /* 0x0005e20000100800 */
[----:B------:R-:W-:-:S04]  /*0b70*/  IMAD.HI.U32 R0, R3, R10, RZ ;  /* 0x0000000a03007227 */ /* 0x000fc800078e00ff */
[----:B------:R-:W-:Y:S02]  /*0b80*/  IMAD.MOV R5, RZ, RZ, -R5 ;  /* 0x000000ffff057224 */ /* 0x000fe400078e0a05 */
[C---:B------:R-:W-:Y:S02]  /*0b90*/  VIADD R13, R36.reuse, 0x4 ;  /* 0x00000004240d7836 */ /* 0x040fe40000000000 */
[C---:B------:R-:W-:Y:S01]  /*0ba0*/  IMAD R6, R11.reuse, R2, R6 ;  /* 0x000000020b067224 */ /* 0x040fe200078e0206 */
[----:B--2---:R-:W-:Y:S01]  /*0bb0*/  IABS R7, R7 ;  /* 0x0000000700077213 */ /* 0x004fe20000000000 */
[----:B------:R-:W-:Y:S01]  /*0bc0*/  IMAD.MOV R0, RZ, RZ, -R0 ;  /* 0x000000ffff007224 */ /* 0x000fe200078e0a00 */
[----:B------:R2:W-:Y:S01]  /*0bd0*/  STL [R1+0x4fe4], R13 ;  /* 0x004fe40d01007387 */ /* 0x0005e20000100800 */
[C---:B------:R-:W-:Y:S01]  /*0be0*/  IMAD R2, R11.reuse, R5, R8 ;  /* 0x000000050b027224 */ /* 0x040fe200078e0208 */
[----:B------:R-:W-:Y:S01]  /*0bf0*/  IABS R8, R13 ;  /* 0x0000000d00087213 */ /* 0x000fe20000000000 */
[----:B------:R-:W-:Y:S01]  /*0c00*/  IMAD R0, R11, R0, R10 ;  /* 0x000000000b007224 */ /* 0x000fe200078e020a */
[----:B------:R1:W-:Y:S01]  /*0c10*/  STL [R1+0x30c], R6 ;  /* 0x00030c0601007387 */ /* 0x0003e20000100800 */
[----:B------:R-:W-:-:S02]  /*0c20*/  VIADD R5, R36, 0x7 ;  /* 0x0000000724057836 */ /* 0x000fc40000000000 */
[C---:B------:R-:W-:Y:S01]  /*0c30*/  VIADD R9, R36.reuse, 0x8 ;  /* 0x0000000824097836 */ /* 0x040fe20000000000 */
[----:B------:R3:W-:Y:S01]  /*0c40*/  STL [R1+0x308], R2 ;  /* 0x0003080201007387 */ /* 0x0007e20000100800 */
[----:B--2---:R-:W-:-:S03]  /*0c50*/  VIADD R13, R36, 0x1c ;  /* 0x0000001c240d7836 */ /* 0x004fc60000000000 */
[----:B------:R2:W-:Y:S01]  /*0c60*/  STL [R1+0x304], R0 ;  /* 0x0003040001007387 */ /* 0x0005e20000100800 */
[----:B-1----:R-:W-:Y:S02]  /*0c70*/  IMAD.MOV.U32 R6, RZ, RZ, R7 ;  /* 0x000000ffff067224 */ /* 0x002fe400078e0007 */
[C---:B------:R-:W-:Y:S02]  /*0c80*/  VIADD R7, R36.reuse, 0x5 ;  /* 0x0000000524077836 */ /* 0x040fe40000000000 */
[----:B---3--:R-:W-:-:S03]  /*0c90*/  VIADD R2, R36, 0x6 ;  /* 0x0000000624027836 */ /* 0x008fc60000000000 */
[----:B------:R1:W-:Y:S01]  /*0ca0*/  STL [R1+0x4fe0], R7 ;  /* 0x004fe00701007387 */ /* 0x0003e20000100800 */
[C---:B--2---:R-:W-:Y:S01]  /*0cb0*/  IMAD.HI.U32 R0, R3.reuse, R6, RZ ;  /* 0x0000000603007227 */ /* 0x044fe200078e00ff */
[----:B------:R-:W-:Y:S02]  /*0cc0*/  IABS R12, R2 ;  /* 0x00000002000c7213 */ /* 0x000fe40000000000 */
[----:B------:R2:W-:Y:S01]  /*0cd0*/  STL [R1+0x4fdc], R2 ;  /* 0x004fdc0201007387 */ /* 0x0005e20000100800 */
[----:B------:R-:W-:Y:S01]  /*0ce0*/  IMAD.MOV R0, RZ, RZ, -R0 ;  /* 0x000000ffff007224 */ /* 0x000fe200078e0a00 */
[----:B------:R-:W-:Y:S02]  /*0cf0*/  IABS R10, R7 ;  /* 0x00000007000a7213 */ /* 0x000fe40000000000 */
[----:B------:R3:W-:Y:S01]  /*0d00*/  STL [R1+0x4fd8], R5 ;  /* 0x004fd80501007387 */ /* 0x0007e20000100800 */
[----:B-1----:R-:W-:Y:S01]  /*0d10*/  IABS R7, R5 ;  /* 0x0000000500077213 */ /* 0x002fe20000000000 */
[----:B--2---:R-:W-:-:S04]  /*0d20*/  IMAD.HI.U32 R2, R3, R8, RZ ;  /* 0x0000000803027227 */ /* 0x004fc800078e00ff */
[----:B---3--:R-:W-:Y:S02]  /*0d30*/  IMAD.MOV R5, RZ, RZ, -R2 ;  /* 0x000000ffff057224 */ /* 0x008fe400078e0a02 */
[----:B------:R-:W-:Y:S02]  /*0d40*/  IMAD R2, R11, R0, R6 ;  /* 0x000000000b027224 */ /* 0x000fe400078e0206 */
[----:B------:R-:W-:Y:S02]  /*0d50*/  IMAD.MOV.U32 R6, RZ, RZ, R7 ;  /* 0x000000ffff067224 */ /* 0x000fe400078e0007 */
[----:B------:R-:W-:Y:S01]  /*0d60*/  IMAD.HI.U32 R0, R3, R10, RZ ;  /* 0x0000000a03007227 */ /* 0x000fe200078e00ff */
[----:B------:R1:W-:Y:S03]  /*0d70*/  STL [R1+0x300], R2 ;  /* 0x0003000201007387 */ /* 0x0003e60000100800 */
[----:B------:R-:W-:Y:S01]  /*0d80*/  IMAD R7, R11, R5, R8 ;  /* 0x000000050b077224 */ /* 0x000fe200078e0208 */
[----:B------:R-:W-:Y:S01]  /*0d90*/  IABS R8, R9 ;  /* 0x0000000900087213 */ /* 0x000fe20000000000 */
[----:B------:R-:W-:-:S02]  /*0da0*/  IMAD.MOV R0, RZ, RZ, -R0 ;  /* 0x000000ffff007224 */ /* 0x000fc400078e0a00 */
[C---:B------:R-:W-:Y:S01]  /*0db0*/  IMAD.HI.U32 R5, R3.reuse, R6, RZ ;  /* 0x0000000603057227 */ /* 0x040fe200078e00ff */
[----:B------:R2:W-:Y:S03]  /*0dc0*/  STL [R1+0x2fc], R7 ;  /* 0x0002fc0701007387 */ /* 0x0005e60000100800 */
[----:B-1----:R-:W-:Y:S01]  /*0dd0*/  IMAD.HI.U32 R2, R3, R12, RZ ;  /* 0x0000000c03027227 */ /* 0x002fe200078e00ff */
[----:B------:R1:W-:Y:S03]  /*0de0*/  STL [R1+0x4fd4], R9 ;  /* 0x004fd40901007387 */ /* 0x0003e60000100800 */
[----:B------:R-:W-:Y:S02]  /*0df0*/  IMAD.MOV R2, RZ, RZ, -R2 ;  /* 0x000000ffff027224 */ /* 0x000fe400078e0a02 */
[----:B------:R-:W-:-:S02]  /*0e00*/  IMAD R0, R11, R0, R10 ;  /* 0x000000000b007224 */ /* 0x000fc400078e020a */
[C---:B--2---:R-:W-:Y:S02]  /*0e10*/  VIADD R7, R36.reuse, 0x9 ;  /* 0x0000000924077836 */ /* 0x044fe40000000000 */
[----:B------:R-:W-:Y:S02]  /*0e20*/  IMAD.MOV R5, RZ, RZ, -R5 ;  /* 0x000000ffff057224 */ /* 0x000fe400078e0a05 */
[C---:B------:R-:W-:Y:S01]  /*0e30*/  IMAD R2, R11.reuse, R2, R12 ;  /* 0x000000020b027224 */ /* 0x040fe200078e020c */
[----:B------:R-:W-:Y:S01]  /*0e40*/  STL [R1+0x4fd0], R7 ;  /* 0x004fd00701007387 */ /* 0x000fe20000100800 */
[----:B------:R-:W-:Y:S02]  /*0e50*/  IMAD R5, R11, R5, R6 ;  /* 0x000000050b057224 */ /* 0x000fe400078e0206 */
[----:B-1----:R-:W-:Y:S01]  /*0e60*/  VIADD R9, R36, 0xa ;  /* 0x0000000a24097836 */ /* 0x002fe20000000000 */
[----:B------:R1:W-:Y:S04]  /*0e70*/  STL [R1+0x2f8], R0 ;  /* 0x0002f80001007387 */ /* 0x0003e80000100800 */
[----:B------:R2:W-:Y:S01]  /*0e80*/  STL [R1+0x2f4], R2 ;  /* 0x0002f40201007387 */ /* 0x0005e20000100800 */
[----:B------:R-:W-:-:S03]  /*0e90*/  IABS R10, R9 ;  /* 0x00000009000a7213 */ /* 0x000fc60000000000 */
[----:B------:R-:W-:Y:S01]  /*0ea0*/  STL [R1+0x2f0], R5 ;  /* 0x0002f00501007387 */ /* 0x000fe20000100800 */
[----:B-1----:R-:W-:Y:S01]  /*0eb0*/  IABS R0, R7 ;  /* 0x0000000700007213 */ /* 0x002fe20000000000 */
[C---:B------:R-:W-:Y:S02]  /*0ec0*/  VIADD R7, R36.reuse, 0xc ;  /* 0x0000000c24077836 */ /* 0x040fe40000000000 */
[----:B------:R1:W-:Y:S01]  /*0ed0*/  STL [R1+0x4fcc], R9 ;  /* 0x004fcc0901007387 */ /* 0x0003e20000100800 */
[----:B--2---:R-:W-:Y:S02]  /*0ee0*/  VIADD R2, R36, 0xb ;  /* 0x0000000b24027836 */ /* 0x004fe40000000000 */
[----:B------:R-:W-:Y:S02]  /*0ef0*/  IMAD.MOV.U32 R6, RZ, RZ, R0 ;  /* 0x000000ffff067224 */ /* 0x000fe400078e0000 */
[----:B------:R-:W-:Y:S01]  /*0f00*/  IMAD.HI.U32 R0, R3, R8, RZ ;  /* 0x0000000803007227 */ /* 0x000fe200078e00ff */
[----:B------:R2:W-:Y:S01]  /*0f10*/  STL [R1+0x4fc8], R2 ;  /* 0x004fc80201007387 */ /* 0x0005e20000100800 */
[----:B------:R-:W-:-:S02]  /*0f20*/  IABS R12, R2 ;  /* 0x00000002000c7213 */ /* 0x000fc40000000000 */
[----:B------:R-:W-:Y:S01]  /*0f30*/  IMAD.MOV R0, RZ, RZ, -R0 ;  /* 0x000000ffff007224 */ /* 0x000fe200078e0a00 */
[----:B------:R3:W-:Y:S01]  /*0f40*/  STL [R1+0x4fc4], R7 ;  /* 0x004fc40701007387 */ /* 0x0007e20000100800 */
[----:B-1----:R-:W-:Y:S02]  /*0f50*/  VIADD R9, R36, 0xd ;  /* 0x0000000d24097836 */ /* 0x002fe40000000000 */
[----:B--2---:R-:W-:Y:S01]  /*0f60*/  IMAD.HI.U32 R2, R3, R6, RZ ;  /* 0x0000000603027227 */ /* 0x004fe200078e00ff */
[----:B---3--:R-:W-:-:S03]  /*0f70*/  IABS R7, R7 ;  /* 0x0000000700077213 */ /* 0x008fc60000000000 */
[----:B------:R-:W-:Y:S02]  /*0f80*/  IMAD.MOV R5, RZ, RZ, -R2 ;  /* 0x000000ffff057224 */ /* 0x000fe400078e0a02 */
[----:B------:R-:W-:Y:S02]  /*0f90*/  IMAD R2, R11, R0, R8 ;  /* 0x000000000b027224 */ /* 0x000fe400078e0208 */
[----:B------:R-:W-:-:S03]  /*0fa0*/  IMAD.HI.U32 R0, R3, R10, RZ ;  /* 0x0000000a03007227 */ /* 0x000fc600078e00ff */
[----:B------:R1:W-:Y:S01]  /*0fb0*/  STL [R1+0x2ec], R2 ;  /* 0x0002ec0201007387 */ /* 0x0003e20000100800 */
[----:B------:R-:W-:Y:S02]  /*0fc0*/  IMAD.MOV.U32 R8, RZ, RZ, R7 ;  /* 0x000000ffff087224 */ /* 0x000fe400078e0007 */
[----:B------:R-:W-:Y:S02]  /*0fd0*/  IMAD.MOV R0, RZ, RZ, -R0 ;  /* 0x000000ffff007224 */ /* 0x000fe400078e0a00 */
[----:B------:R-:W-:Y:S02]  /*0fe0*/  IMAD R6, R11, R5, R6 ;  /* 0x000000050b067224 */ /* 0x000fe400078e0206 */
[----:B------:R-:W-:-:S03]  /*0ff0*/  IMAD.HI.U32 R5, R3, R8, RZ ;  /* 0x0000000803057227 */ /* 0x000fc600078e00ff */
[----:B------:R2:W-:Y:S01]  /*1000*/  STL [R1+0x2e8], R6 ;  /* 0x0002e80601007387 */ /* 0x0005e20000100800 */
[----:B------:R-:W-:Y:S02]  /*1010*/  VIADD R7, R36, 0xe ;  /* 0x0000000e24077836 */ /* 0x000fe40000000000 */
[----:B-1----:R-:W-:Y:S01]  /*1020*/  IMAD.HI.U32 R2, R3, R12, RZ ;  /* 0x0000000c03027227 */ /* 0x002fe200078e00ff */
[----:B------:R1:W-:Y:S03]  /*1030*/  STL [R1+0x4fc0], R9 ;  /* 0x004fc00901007387 */ /* 0x0003e60000100800 */
[C---:B------:R-:W-:Y:S01]  /*1040*/  IMAD R0, R11.reuse, R0, R10 ;  /* 0x000000000b007224 */ /* 0x040fe200078e020a */
[----:B------:R-:W-:Y:S01]  /*1050*/  STL [R1+0x4fbc], R7 ;  /* 0x004fbc0701007387 */ /* 0x000fe20000100800 */
[----:B------:R-:W-:Y:S01]  /*1060*/  IMAD.MOV R5, RZ, RZ, -R5 ;  /* 0x000000ffff057224 */ /* 0x000fe200078e0a05 */
[----:B--2---:R-:W-:Y:S01]  /*1070*/  IABS R6, R9 ;  /* 0x0000000900067213 */ /* 0x004fe20000000000 */
[----:B------:R-:W-:Y:S01]  /*1080*/  IMAD.MOV R2, RZ, RZ, -R2 ;  /* 0x000000ffff027224 */ /* 0x000fe200078e0a02 */
[----:B------:R2:W-:Y:S01]  /*1090*/  STL [R1+0x2e4], R0 ;  /* 0x0002e40001007387 */ /* 0x0005e20000100800 */
[----:B------:R-:W-:-:S02]  /*10a0*/  IMAD R5, R11, R5, R8 ;  /* 0x000000050b057224 */ /* 0x000fc400078e0208 */
[----:B------:R-:W-:Y:S02]  /*10b0*/  IMAD R240, R11, R2, R12 ;  /* 0x000000020bf07224 */ /* 0x000fe400078e020c */
[C---:B-1----:R-:W-:Y:S01]  /*10c0*/  VIADD R9, R36.reuse, 0xf ;  /* 0x0000000f24097836 */ /* 0x042fe20000000000 */
[----:B------:R-:W-:Y:S01]  /*10d0*/  STL [R1+0x2dc], R5 ;  /* 0x0002dc0501007387 */ /* 0x000fe20000100800 */
[C---:B------:R-:W-:Y:S01]  /*10e0*/  VIADD R2, R36.reuse, 0x10 ;  /* 0x0000001024027836 */ /* 0x040fe20000000000 */
[----:B--2---:R-:W-:Y:S01]  /*10f0*/  IABS R0, R7 ;  /* 0x0000000700007213 */ /* 0x004fe20000000000 */
[----:B------:R-:W-:Y:S01]  /*1100*/  VIADD R7, R36, 0x11 ;  /* 0x0000001124077836 */ /* 0x000fe20000000000 */
[----:B------:R1:W-:Y:S02]  /*1110*/  STL [R1+0x4fb8], R9 ;  /* 0x004fb80901007387 */ /* 0x0003e40000100800 */
[----:B------:R-:W-:Y:S01]  /*1120*/  IABS R12, R2 ;  /* 0x00000002000c7213 */ /* 0x000fe20000000000 */
[----:B------:R-:W-:Y:S01]  /*1130*/  IMAD.MOV.U32 R8, RZ, RZ, R0 ;  /* 0x000000ffff087224 */ /* 0x000fe200078e0000 */
[----:B------:R2:W-:Y:S01]  /*1140*/  STL [R1+0x4fb4], R2 ;  /* 0x004fb40201007387 */ /* 0x0005e20000100800 */
[----:B------:R-:W-:Y:S01]  /*1150*/  IMAD.HI.U32 R0, R3, R6, RZ ;  /* 0x0000000603007227 */ /* 0x000fe200078e00ff */
[----:B------:R-:W-:-:S02]  /*1160*/  IABS R10, R9 ;  /* 0x00000009000a7213 */ /* 0x000fc40000000000 */
[----:B------:R3:W-:Y:S01]  /*1170*/  STL [R1+0x4fb0], R7 ;  /* 0x004fb00701007387 */ /* 0x0007e20000100800 */
[----:B------:R-:W-:Y:S02]  /*1180*/  IMAD.MOV R0, RZ, RZ, -R0 ;  /* 0x000000ffff007224 */ /* 0x000fe400078e0a00 */
[----:B-1----:R-:W-:Y:S02]  /*1190*/  VIADD R9, R36, 0x12 ;  /* 0x0000001224097836 */ /* 0x002fe40000000000 */
[----:B--2---:R-:W-:Y:S01]  /*11a0*/  IMAD.HI.U32 R2, R3, R8, RZ ;  /* 0x0000000803027227 */ /* 0x004fe200078e00ff */
[----:B---3--:R-:W-:-:S03]  /*11b0*/  IABS R7, R7 ;  /* 0x0000000700077213 */ /* 0x008fc60000000000 */
[----:B------:R-:W-:Y:S02]  /*11c0*/  IMAD.MOV R5, RZ, RZ, -R2 ;  /* 0x000000ffff057224 */ /* 0x000fe400078e0a02 */
        /* <DEDUP_REMOVED lines=34> */
[----:B--2---:R-:W-:-:S04]  /*13f0*/  IMAD.HI.U32 R2, R3, R6, RZ ;  /* 0x0000000603027227 */ /* 0x004fc800078e00ff */
[----:B------:R-:W-:Y:S01]  /*1400*/  IMAD.MOV R5, RZ, RZ, -R2 ;  /* 0x000000ffff057224 */ /* 0x000fe200078e0a02 */
[----:B---3--:R-:W-:Y:S01]  /*1410*/  IABS R7, R7 ;  /* 0x0000000700077213 */ /* 0x008fe20000000000 */
[----:B------:R-:W-:Y:S02]  /*1420*/  IMAD R2, R11, R0, R8 ;  /* 0x000000000b027224 */ /* 0x000fe400078e0208 */
[----:B------:R-:W-:-:S03]  /*1430*/  IMAD.HI.U32 R0, R3, R10, RZ ;  /* 0x0000000a03007227 */ /* 0x000fc600078e00ff */
[----:B------:R1:W-:Y:S01]  /*1440*/  STL [R1+0x2c4], R2 ;  /* 0x0002c40201007387 */ /* 0x0003e20000100800 */
[----:B------:R-:W-:Y:S02]  /*1450*/  IMAD.MOV R0, RZ, RZ, -R0 ;  /* 0x000000ffff007224 */ /* 0x000fe400078e0a00 */
[C---:B------:R-:W-:Y:S02]  /*1460*/  IMAD R6, R11.reuse, R5, R6 ;  /* 0x000000050b067224 */ /* 0x040fe400078e0206 */
[----:B------:R-:W-:Y:S02]  /*1470*/  IMAD.MOV.U32 R8, RZ, RZ, R7 ;  /* 0x000000ffff087224 */ /* 0x000fe400078e0007 */
[----:B------:R-:W-:Y:S01]  /*1480*/  VIADD R7, R36, 0x18 ;  /* 0x0000001824077836 */ /* 0x000fe20000000000 */
[----:B------:R2:W-:Y:S01]  /*1490*/  STL [R1+0x2c0], R6 ;  /* 0x0002c00601007387 */ /* 0x0005e20000100800 */
[----:B------:R-:W-:Y:S02]  /*14a0*/  IMAD R0, R11, R0, R10 ;  /* 0x000000000b007224 */ /* 0x000fe400078e020a */
[C---:B-1----:R-:W-:Y:S01]  /*14b0*/  IMAD.HI.U32 R2, R3.reuse, R12, RZ ;  /* 0x0000000c03027227 */ /* 0x042fe200078e00ff */
[----:B------:R1:W-:Y:S03]  /*14c0*/  STL [R1+0x4f98], R9 ;  /* 0x004f980901007387 */ /* 0x0003e60000100800 */
[----:B------:R-:W-:Y:S01]  /*14d0*/  IMAD.HI.U32 R5, R3, R8, RZ ;  /* 0x0000000803057227 */ /* 0x000fe200078e00ff */
[----:B------:R-:W-:Y:S01]  /*14e0*/  STL [R1+0x4f94], R7 ;  /* 0x004f940701007387 */ /* 0x000fe20000100800 */
[----:B--2---:R-:W-:-:S02]  /*14f0*/  IABS R6, R9 ;  /* 0x0000000900067213 */ /* 0x004fc40000000000 */
[----:B------:R-:W-:Y:S01]  /*1500*/  IMAD.MOV R2, RZ, RZ, -R2 ;  /* 0x000000ffff027224 */ /* 0x000fe200078e0a02 */
[----:B------:R2:W-:Y:S01]  /*1510*/  STL [R1+0x2bc], R0 ;  /* 0x0002bc0001007387 */ /* 0x0005e20000100800 */
[----:B------:R-:W-:Y:S02]  /*1520*/  IMAD.MOV R5, RZ, RZ, -R5 ;  /* 0x000000ffff057224 */ /* 0x000fe400078e0a05 */
[C---:B------:R-:W-:Y:S02]  /*1530*/  IMAD R2, R11.reuse, R2, R12 ;  /* 0x000000020b027224 */ /* 0x040fe400078e020c */
[----:B------:R-:W-:Y:S02]  /*1540*/  IMAD R5, R11, R5, R8 ;  /* 0x000000050b057224 */ /* 0x000fe400078e0208 */
[C---:B-1----:R-:W-:Y:S01]  /*1550*/  VIADD R9, R36.reuse, 0x19 ;  /* 0x0000001924097836 */ /* 0x042fe20000000000 */
[----:B------:R1:W-:Y:S01]  /*1560*/  STL [R1+0x2b8], R2 ;  /* 0x0002b80201007387 */ /* 0x0003e20000100800 */
[----:B--2---:R-:W-:Y:S01]  /*1570*/  IABS R0, R7 ;  /* 0x0000000700007213 */ /* 0x004fe20000000000 */
[----:B------:R-:W-:-:S02]  /*1580*/  VIADD R7, R36, 0x1b ;  /* 0x0000001b24077836 */ /* 0x000fc40000000000 */
[----:B------:R-:W-:Y:S01]  /*1590*/  STL [R1+0x2b4], R5 ;  /* 0x0002b40501007387 */ /* 0x000fe20000100800 */
[----:B------:R-:W-:Y:S01]  /*15a0*/  IABS R10, R9 ;  /* 0x00000009000a7213 */ /* 0x000fe20000000000 */
[----:B------:R-:W-:Y:S02]  /*15b0*/  IMAD.MOV.U32 R8, RZ, RZ, R0 ;  /* 0x000000ffff087224 */ /* 0x000fe400078e0000 */
[----:B------:R-:W-:Y:S01]  /*15c0*/  STL [R1+0x4f90], R9 ;  /* 0x004f900901007387 */ /* 0x000fe20000100800 */
[----:B------:R-:W-:-:S04]  /*15d0*/  IMAD.HI.U32 R0, R3, R6, RZ ;  /* 0x0000000603007227 */ /* 0x000fc800078e00ff */
[----:B-1----:R-:W-:Y:S02]  /*15e0*/  VIADD R2, R36, 0x1a ;  /* 0x0000001a24027836 */ /* 0x002fe40000000000 */
[----:B------:R-:W-:-:S03]  /*15f0*/  IMAD.MOV R0, RZ, RZ, -R0 ;  /* 0x000000ffff007224 */ /* 0x000fc600078e0a00 */
[----:B------:R1:W-:Y:S01]  /*1600*/  STL [R1+0x4f8c], R2 ;  /* 0x004f8c0201007387 */ /* 0x0003e20000100800 */
[----:B------:R-:W-:Y:S01]  /*1610*/  IABS R12, R2 ;  /* 0x00000002000c7213 */ /* 0x000fe20000000000 */
[----:B------:R-:W-:Y:S02]  /*1620*/  IMAD R235, R11, R0, R6 ;  /* 0x000000000beb7224 */ /* 0x000fe400078e0206 */
[----:B------:R2:W-:Y:S01]  /*1630*/  STL [R1+0x4f88], R7 ;  /* 0x004f880701007387 */ /* 0x0005e20000100800 */
[----:B------:R-:W-:-:S03]  /*1640*/  IMAD.HI.U32 R0, R3, R10, RZ ;  /* 0x0000000a03007227 */ /* 0x000fc600078e00ff */
[----:B------:R3:W-:Y:S01]  /*1650*/  STL [R1+0x4f84], R13 ;  /* 0x004f840d01007387 */ /* 0x0007e20000100800 */
[----:B------:R-:W-:Y:S02]  /*1660*/  IMAD.MOV R0, RZ, RZ, -R0 ;  /* 0x000000ffff007224 */ /* 0x000fe400078e0a00 */
[----:B-1----:R-:W-:Y:S01]  /*1670*/  IMAD.HI.U32 R2, R3, R8, RZ ;  /* 0x0000000803027227 */ /* 0x002fe200078e00ff */
[----:B--2---:R-:W-:-:S03]  /*1680*/  IABS R7, R7 ;  /* 0x0000000700077213 */ /* 0x004fc60000000000 */
[----:B------:R-:W-:Y:S02]  /*1690*/  IMAD.MOV R5, RZ, RZ, -R2 ;  /* 0x000000ffff057224 */ /* 0x000fe400078e0a02 */
[----:B------:R-:W-:-:S04]  /*16a0*/  IMAD.HI.U32 R2, R3, R12, RZ ;  /* 0x0000000c03027227 */ /* 0x000fc800078e00ff */
[----:B------:R-:W-:Y:S02]  /*16b0*/  IMAD.MOV.U32 R6, RZ, RZ, R7 ;  /* 0x000000ffff067224 */ /* 0x000fe400078e0007 */
[----:B------:R-:W-:Y:S01]  /*16c0*/  IMAD R229, R11, R5, R8 ;  /* 0x000000050be57224 */ /* 0x000fe200078e0208 */
[----:B------:R-:W-:Y:S01]  /*16d0*/  IABS R8, R13 ;  /* 0x0000000d00087213 */ /* 0x000fe20000000000 */
[----:B------:R-:W-:-:S04]  /*16e0*/  IMAD.HI.U32 R5, R3, R6, RZ ;  /* 0x0000000603057227 */ /* 0x000fc800078e00ff */
[----:B------:R-:W-:Y:S02]  /*16f0*/  IMAD.MOV R2, RZ, RZ, -R2 ;  /* 0x000000ffff027224 */ /* 0x000fe400078e0a02 */
[C---:B------:R-:W-:Y:S02]  /*1700*/  VIADD R9, R36.reuse, 0x1d ;  /* 0x0000001d24097836 */ /* 0x040fe40000000000 */
[C---:B------:R-:W-:Y:S02]  /*1710*/  IMAD R0, R11.reuse, R0, R10 ;  /* 0x000000000b007224 */ /* 0x040fe400078e020a */
[----:B------:R-:W-:Y:S01]  /*1720*/  IMAD.MOV R5, RZ, RZ, -R5 ;  /* 0x000000ffff057224 */ /* 0x000fe200078e0a05 */
[----:B------:R-:W-:Y:S01]  /*1730*/  STL [R1+0x4f80], R9 ;  /* 0x004f800901007387 */ /* 0x000fe20000100800 */
[C---:B------:R-:W-:Y:S02]  /*1740*/  IMAD R2, R11.reuse, R2, R12 ;  /* 0x000000020b027224 */ /* 0x040fe400078e020c */
[----:B------:R-:W-:Y:S01]  /*1750*/  IMAD R5, R11, R5, R6 ;  /* 0x000000050b057224 */ /* 0x000fe200078e0206 */
[----:B------:R1:W-:Y:S01]  /*1760*/  STL [R1+0x2a8], R0 ;  /* 0x0002a80001007387 */ /* 0x0003e20000100800 */
[----:B------:R-:W-:-:S02]  /*1770*/  VIADD R7, R36, 0x20 ;  /* 0x0000002024077836 */ /* 0x000fc40000000000 */
[C---:B---3--:R-:W-:Y:S01]  /*1780*/  VIADD R13, R36.reuse, 0x44 ;  /* 0x00000044240d7836 */ /* 0x048fe20000000000 */
[----:B------:R2:W-:Y:S04]  /*1790*/  STL [R1+0x2a4], R2 ;  /* 0x0002a40201007387 */ /* 0x0005e80000100800 */
[----:B------:R-:W-:Y:S01]  /*17a0*/  STL [R1+0x2a0], R5 ;  /* 0x0002a00501007387 */ /* 0x000fe20000100800 */
[----:B-1----:R-:W-:Y:S01]  /*17b0*/  IABS R0, R9 ;  /* 0x0000000900007213 */ /* 0x002fe20000000000 */
[C---:B------:R-:W-:Y:S02]  /*17c0*/  VIADD R9, R36.reuse, 0x1e ;  /* 0x0000001e24097836 */ /* 0x040fe40000000000 */
[----:B--2---:R-:W-:Y:S02]  /*17d0*/  VIADD R2, R36, 0x1f ;  /* 0x0000001f24027836 */ /* 0x004fe40000000000 */
[----:B------:R-:W-:Y:S01]  /*17e0*/  IMAD.MOV.U32 R6, RZ, RZ, R0 ;  /* 0x000000ffff067224 */ /* 0x000fe200078e0000 */
[----:B------:R1:W-:Y:S01]  /*17f0*/  STL [R1+0x4f7c], R9 ;  /* 0x004f7c0901007387 */ /* 0x0003e20000100800 */
[----:B------:R-:W-:Y:S01]  /*1800*/  IMAD.HI.U32 R0, R3, R8, RZ ;  /* 0x0000000803007227 */ /* 0x000fe200078e00ff */
[----:B------:R-:W-:-:S02]  /*1810*/  IABS R12, R2 ;  /* 0x00000002000c7213 */ /* 0x000fc40000000000 */
[----:B------:R2:W-:Y:S01]  /*1820*/  STL [R1+0x4f78], R2 ;  /* 0x004f780201007387 */ /* 0x0005e20000100800 */
[----:B------:R-:W-:Y:S01]  /*1830*/  IMAD.MOV R0, RZ, RZ, -R0 ;  /* 0x000000ffff007224 */ /* 0x000fe200078e0a00 */
[----:B------:R-:W-:Y:S02]  /*1840*/  IABS R10, R9 ;  /* 0x00000009000a7213 */ /* 0x000fe40000000000 */
        /* <DEDUP_REMOVED lines=13> */
[----:B-1----:R-:W-:-:S03]  /*1920*/  IMAD.HI.U32 R2, R3, R12, RZ ;  /* 0x0000000c03027227 */ /* 0x002fc600078e00ff */
[----:B------:R1:W-:Y:S01]  /*1930*/  STL [R1+0x4f70], R9 ;  /* 0x004f700901007387 */ /* 0x0003e20000100800 */
[----:B------:R-:W-:Y:S02]  /*1940*/  IMAD.MOV R2, RZ, RZ, -R2 ;  /* 0x000000ffff027224 */ /* 0x000fe400078e0a02 */
[C---:B------:R-:W-:Y:S02]  /*1950*/  VIADD R7, R36.reuse, 0x22 ;  /* 0x0000002224077836 */ /* 0x040fe40000000000 */
[C---:B------:R-:W-:Y:S01]  /*1960*/  IMAD R0, R11.reuse, R0, R10 ;  /* 0x000000000b007224 */ /* 0x040fe200078e020a */
[----:B--2---:R-:W-:Y:S01]  /*1970*/  IABS R6, R9 ;  /* 0x0000000900067213 */ /* 0x004fe20000000000 */
[----:B------:R-:W-:Y:S01]  /*1980*/  IMAD.MOV R5, RZ, RZ, -R5 ;  /* 0x000000ffff057224 */ /* 0x000fe200078e0a05 */
[----:B------:R-:W-:Y:S01]  /*1990*/  STL [R1+0x4f6c], R7 ;  /* 0x004f6c0701007387 */ /* 0x000fe20000100800 */
[C---:B------:R-:W-:Y:S02]  /*19a0*/  IMAD R2, R11.reuse, R2, R12 ;  /* 0x000000020b027224 */ /* 0x040fe400078e020c */
[----:B------:R-:W-:Y:S01]  /*19b0*/  IMAD R5, R11, R5, R8 ;  /* 0x000000050b057224 */ /* 0x000fe200078e0208 */
[----:B------:R2:W-:Y:S01]  /*19c0*/  STL [R1+0x294], R0 ;  /* 0x0002940001007387 */ /* 0x0005e20000100800 */
[----:B-1----:R-:W-:-:S03]  /*19d0*/  VIADD R9, R36, 0x23 ;  /* 0x0000002324097836 */ /* 0x002fc60000000000 */
[----:B------:R1:W-:Y:S02]  /*19e0*/  STL [R1+0x290], R2 ;  /* 0x0002900201007387 */ /* 0x0003e40000100800 */
[----:B------:R-:W-:Y:S02]  /*19f0*/  IABS R10, R9 ;  /* 0x00000009000a7213 */ /* 0x000fe40000000000 */
[----:B------:R-:W-:Y:S01]  /*1a00*/  STL [R1+0x28c], R5 ;  /* 0x00028c0501007387 */ /* 0x000fe20000100800 */
[----:B--2---:R-:W-:Y:S01]  /*1a10*/  IABS R0, R7 ;  /* 0x0000000700007213 */ /* 0x004fe20000000000 */
[C---:B------:R-:W-:Y:S02]  /*1a20*/  VIADD R7, R36.reuse, 0x25 ;  /* 0x0000002524077836 */ /* 0x040fe40000000000 */
[----:B------:R2:W-:Y:S01]  /*1a30*/  STL [R1+0x4f68], R9 ;  /* 0x004f680901007387 */ /* 0x0005e20000100800 */
[----:B-1----:R-:W-:Y:S02]  /*1a40*/  VIADD R2, R36, 0x24 ;  /* 0x0000002424027836 */ /* 0x002fe40000000000 */
[----:B------:R-:W-:-:S02]  /*1a50*/  IMAD.MOV.U32 R8, RZ, RZ, R0 ;  /* 0x000000ffff087224 */ /* 0x000fc400078e0000 */
[C---:B------:R-:W-:Y:S01]  /*1a60*/  IMAD.HI.U32 R0, R3.reuse, R6, RZ ;  /* 0x0000000603007227 */ /* 0x040fe200078e00ff */
[----:B------:R1:W-:Y:S01]  /*1a70*/  STL [R1+0x4f64], R2 ;  /* 0x004f640201007387 */ /* 0x0003e20000100800 */
[----:B------:R-:W-:Y:S02]  /*1a80*/  IABS R12, R2 ;  /* 0x00000002000c7213 */ /* 0x000fe40000000000 */
[----:B------:R-:W-:Y:S01]  /*1a90*/  IMAD.MOV R0, RZ, RZ, -R0 ;  /* 0x000000ffff007224 */ /* 0x000fe200078e0a00 */
[----:B------:R3:W-:Y:S01]  /*1aa0*/  STL [R1+0x4f60], R7 ;  /* 0x004f600701007387 */ /* 0x0007e20000100800 */
[----:B--2---:R-:W-:Y:S02]  /*1ab0*/  VIADD R9, R36, 0x26 ;  /* 0x0000002624097836 */ /* 0x004fe40000000000 */
[----:B-1----:R-:W-:Y:S01]  /*1ac0*/  IMAD.HI.U32 R2, R3, R8, RZ ;  /* 0x0000000803027227 */ /* 0x002fe200078e00ff */
        /* <DEDUP_REMOVED lines=13> */
[----:B------:R-:W-:Y:S02]  /*1ba0*/  IMAD R0, R11, R0, R10 ;  /* 0x000000000b007224 */ /* 0x000fe400078e020a */
[----:B------:R-:W-:-:S02]  /*1bb0*/  IMAD.MOV R2, RZ, RZ, -R2 ;  /* 0x000000ffff027224 */ /* 0x000fc400078e0a02 */
        /* <DEDUP_REMOVED lines=9> */
[----:B------:R3:W-:Y:S01]  /*1c50*/  STL [R1+0x4f54], R9 ;  /* 0x004f540901007387 */ /* 0x0007e20000100800 */
[----:B-1----:R-:W-:Y:S01]  /*1c60*/  IABS R0, R7 ;  /* 0x0000000700007213 */ /* 0x002fe20000000000 */
[C---:B------:R-:W-:Y:S02]  /*1c70*/  VIADD R7, R36.reuse, 0x2a ;  /* 0x0000002a24077836 */ /* 0x040fe40000000000 */
[----:B--2---:R-:W-:Y:S02]  /*1c80*/  VIADD R2, R36, 0x29 ;  /* 0x0000002924027836 */ /* 0x004fe40000000000 */
[----:B------:R-:W-:Y:S02]  /*1c90*/  IMAD.MOV.U32 R6, RZ, RZ, R0 ;  /* 0x000000ffff067224 */ /* 0x000fe400078e0000 */
[----:B------:R-:W-:Y:S01]  /*1ca0*/  IMAD.HI.U32 R0, R3, R8, RZ ;  /* 0x0000000803007227 */ /* 0x000fe200078e00ff */
[----:B------:R1:W-:Y:S01]  /*1cb0*/  STL [R1+0x4f50], R2 ;  /* 0x004f500201007387 */ /* 0x0003e20000100800 */
[----:B------:R-:W-:-:S02]  /*1cc0*/  IABS R12, R2 ;  /* 0x00000002000c7213 */ /* 0x000fc40000000000 */
[----:B------:R-:W-:Y:S01]  /*1cd0*/  IMAD.MOV R0, RZ, RZ, -R0 ;  /* 0x000000ffff007224 */ /* 0x000fe200078e0a00 */
[----:B------:R2:W-:Y:S01]  /*1ce0*/  STL [R1+0x4f4c], R7 ;  /* 0x004f4c0701007387 */ /* 0x0005e20000100800 */
[----:B---3--:R-:W-:Y:S02]  /*1cf0*/  VIADD R9, R36, 0x2b ;  /* 0x0000002b24097836 */ /* 0x008fe40000000000 */
[----:B------:R-:W-:Y:S02]  /*1d00*/  IMAD R224, R11, R0, R8 ;  /* 0x000000000be07224 */ /* 0x000fe400078e0208 */
[----:B------:R-:W-:-:S04]  /*1d10*/  IMAD.HI.U32 R0, R3, R10, RZ ;  /* 0x0000000a03007227 */ /* 0x000fc800078e00ff */
[----:B-1----:R-:W-:Y:S01]  /*1d20*/  IMAD.HI.U32 R2, R3, R6, RZ ;  /* 0x0000000603027227 */ /* 0x002fe200078e00ff */
[----:B--2---:R-:W-:-:S03]  /*1d30*/  IABS R7, R7 ;  /* 0x0000000700077213 */ /* 0x004fc60000000000 */
[----:B------:R-:W-:Y:S02]  /*1d40*/  IMAD.MOV R5, RZ, RZ, -R2 ;  /* 0x000000ffff057224 */ /* 0x000fe400078e0a02 */
[----:B------:R-:W-:Y:S02]  /*1d50*/  IMAD.MOV.U32 R8, RZ, RZ, R7 ;  /* 0x000000ffff087224 */ /* 0x000fe400078e0007 */
[----:B------:R-:W-:-:S04]  /*1d60*/  IMAD.HI.U32 R2, R3, R12, RZ ;  /* 0x0000000c03027227 */ /* 0x000fc800078e00ff */
[----:B------:R-:W-:Y:S02]  /*1d70*/  IMAD.MOV R0, RZ, RZ, -R0 ;  /* 0x000000ffff007224 */ /* 0x000fe400078e0a00 */
[----:B------:R-:W-:Y:S02]  /*1d80*/  IMAD R6, R11, R5, R6 ;  /* 0x000000050b067224 */ /* 0x000fe400078e0206 */
[----:B------:R-:W-:-:S03]  /*1d90*/  IMAD.HI.U32 R5, R3, R8, RZ ;  /* 0x0000000803057227 */ /* 0x000fc600078e00ff */
[----:B------:R1:W-:Y:S01]  /*1da0*/  STL [R1+0x270], R6 ;  /* 0x0002700601007387 */ /* 0x0003e20000100800 */
[----:B------:R-:W-:Y:S02]  /*1db0*/  IMAD.MOV R2, RZ, RZ, -R2 ;  /* 0x000000ffff027224 */ /* 0x000fe400078e0a02 */
[C---:B------:R-:W-:Y:S01]  /*1dc0*/  VIADD R7, R36.reuse, 0x2c ;  /* 0x0000002c24077836 */ /* 0x040fe20000000000 */
[----:B------:R2:W-:Y:S01]  /*1dd0*/  STL [R1+0x4f48], R9 ;  /* 0x004f480901007387 */ /* 0x0005e20000100800 */
[C---:B------:R-:W-:Y:S02]  /*1de0*/  IMAD R0, R11.reuse, R0, R10 ;  /* 0x000000000b007224 */ /* 0x040fe400078e020a */
[----:B------:R-:W-:Y:S01]  /*1df0*/  IMAD.MOV R5, RZ, RZ, -R5 ;  /* 0x000000ffff057224 */ /* 0x000fe200078e0a05 */
[----:B------:R-:W-:Y:S01]  /*1e00*/  STL [R1+0x4f44], R7 ;  /* 0x004f440701007387 */ /* 0x000fe20000100800 */
[C---:B------:R-:W-:Y:S01]  /*1e10*/  IMAD R2, R11.reuse, R2, R12 ;  /* 0x000000020b027224 */ /* 0x040fe200078e020c */
[----:B-1----:R-:W-:Y:S01]  /*1e20*/  IABS R6, R9 ;  /* 0x0000000900067213 */ /* 0x002fe20000000000 */
[----:B------:R-:W-:Y:S01]  /*1e30*/  IMAD R5, R11, R5, R8 ;  /* 0x000000050b057224 */ /* 0x000fe200078e0208 */
[----:B------:R1:W-:Y:S01]  /*1e40*/  STL [R1+0x26c], R0 ;  /* 0x00026c0001007387 */ /* 0x0003e20000100800 */
[----:B--2---:R-:W-:-:S03]  /*1e50*/  VIADD R9, R36, 0x2d ;  /* 0x0000002d24097836 */ /* 0x004fc60000000000 */
[----:B------:R2:W-:Y:S02]  /*1e60*/  STL [R1+0x268], R2 ;  /* 0x0002680201007387 */ /* 0x0005e40000100800 */
[----:B------:R-:W-:Y:S02]  /*1e70*/  IABS R10, R9 ;  /* 0x00000009000a7213 */ /* 0x000fe40000000000 */
[----:B------:R-:W-:Y:S01]  /*1e80*/  STL [R1+0x264], R5 ;  /* 0x0002640501007387 */ /* 0x000fe20000100800 */
[----:B-1----:R-:W-:Y:S01]  /*1e90*/  IABS R0, R7 ;  /* 0x0000000700007213 */ /* 0x002fe20000000000 */
[C---:B------:R-:W-:Y:S02]  /*1ea0*/  VIADD R7, R36.reuse, 0x2f ;  /* 0x0000002f24077836 */ /* 0x040fe40000000000 */
[----:B------:R1:W-:Y:S01]  /*1eb0*/  STL [R1+0x4f40], R9 ;  /* 0x004f400901007387 */ /* 0x0003e20000100800 */
[----:B--2---:R-:W-:Y:S02]  /*1ec0*/  VIADD R2, R36, 0x2e ;  /* 0x0000002e24027836 */ /* 0x004fe40000000000 */
[----:B------:R-:W-:-:S02]  /*1ed0*/  IMAD.MOV.U32 R8, RZ, RZ, R0 ;  /* 0x000000ffff087224 */ /* 0x000fc400078e0000 */
[C---:B------:R-:W-:Y:S01]  /*1ee0*/  IMAD.HI.U32 R0, R3.reuse, R6, RZ ;  /* 0x0000000603007227 */ /* 0x040fe200078e00ff */
[----:B------:R2:W-:Y:S01]  /*1ef0*/  STL [R1+0x4f3c], R2 ;  /* 0x004f3c0201007387 */ /* 0x0005e20000100800 */
[----:B------:R-:W-:Y:S02]  /*1f00*/  IABS R12, R2 ;  /* 0x00000002000c7213 */ /* 0x000fe40000000000 */
[----:B------:R-:W-:Y:S01]  /*1f10*/  IMAD.MOV R0, RZ, RZ, -R0 ;  /* 0x000000ffff007224 */ /* 0x000fe200078e0a00 */
[----:B------:R3:W-:Y:S01]  /*1f20*/  STL [R1+0x4f38], R7 ;  /* 0x004f380701007387 */ /* 0x0007e20000100800 */
        /* <DEDUP_REMOVED lines=237> */
[C---:B------:R-:W-:Y:S02]  /*2e00*/  IMAD R2, R11.reuse, R2, R12 ;  /* 0x000000020b027224 */ /* 0x040fe400078e020c */
[----:B------:R-:W-:Y:S01]  /*2e10*/  IMAD.MOV R5, RZ, RZ, -R5 ;  /* 0x000000ffff057224 */ /* 0x000fe200078e0a05 */
[----:B------:R-:W-:Y:S01]  /*2e20*/  STL [R1+0x4eb8], R7 ;  /* 0x004eb80701007387 */ /* 0x000fe20000100800 */
[----:B-1----:R-:W-:Y:S02]  /*2e30*/  VIADD R9, R36, 0x50 ;  /* 0x0000005024097836 */ /* 0x002fe40000000000 */
[----:B------:R-:W-:Y:S01]  /*2e40*/  IMAD R238, R11, R5, R6 ;  /* 0x000000050bee7224 */ /* 0x000fe200078e0206 */
[----:B------:R1:W-:Y:S02]  /*2e50*/  STL [R1+0x1e0], R0 ;  /* 0x0001e00001007387 */ /* 0x0003e40000100800 */
[----:B------:R-:W-:-:S02]  /*2e60*/  IABS R10, R9 ;  /* 0x00000009000a7213 */ /* 0x000fc40000000000 */
[----:B------:R2:W-:Y:S04]  /*2e70*/  STL [R1+0x1dc], R2 ;  /* 0x0001dc0201007387 */ /* 0x0005e80000100800 */
[----:B------:R3:W-:Y:S01]  /*2e80*/  STL [R1+0x4eb4], R9 ;  /* 0x004eb40901007387 */ /* 0x0007e20000100800 */
[----:B-1----:R-:W-:Y:S01]  /*2e90*/  IABS R0, R7 ;  /* 0x0000000700007213 */ /* 0x002fe20000000000 */
[C---:B------:R-:W-:Y:S02]  /*2ea0*/  VIADD R7, R36.reuse, 0x52 ;  /* 0x0000005224077836 */ /* 0x040fe40000000000 */
[----:B--2---:R-:W-:Y:S02]  /*2eb0*/  VIADD R2, R36, 0x51 ;  /* 0x0000005124027836 */ /* 0x004fe40000000000 */
[----:B------:R-:W-:-:S02]  /*2ec0*/  IMAD.MOV.U32 R6, RZ, RZ, R0 ;  /* 0x000000ffff067224 */ /* 0x000fc400078e0000 */
[C---:B------:R-:W-:Y:S01]  /*2ed0*/  IMAD.HI.U32 R0, R3.reuse, R8, RZ ;  /* 0x0000000803007227 */ /* 0x040fe200078e00ff */
[----:B------:R1:W-:Y:S01]  /*2ee0*/  STL [R1+0x4eb0], R2 ;  /* 0x004eb00201007387 */ /* 0x0003e20000100800 */
[----:B------:R-:W-:Y:S02]  /*2ef0*/  IABS R12, R2 ;  /* 0x00000002000c7213 */ /* 0x000fe40000000000 */
[----:B------:R-:W-:Y:S01]  /*2f00*/  IMAD.MOV R0, RZ, RZ, -R0 ;  /* 0x000000ffff007224 */ /* 0x000fe200078e0a00 */
[----:B------:R2:W-:Y:S01]  /*2f10*/  STL [R1+0x4eac], R7 ;  /* 0x004eac0701007387 */ /* 0x0005e20000100800 */
[----:B---3--:R-:W-:Y:S02]  /*2f20*/  VIADD R9, R36, 0x53 ;  /* 0x0000005324097836 */ /* 0x008fe40000000000 */
[----:B-1----:R-:W-:-:S04]  /*2f30*/  IMAD.HI.U32 R2, R3, R6, RZ ;  /* 0x0000000603027227 */ /* 0x002fc800078e00ff */
[----:B------:R-:W-:Y:S01]  /*2f40*/  IMAD.MOV R5, RZ, RZ, -R2 ;  /* 0x000000ffff057224 */ /* 0x000fe200078e0a02 */
[----:B--2---:R-:W-:Y:S01]  /*2f50*/  IABS R7, R7 ;  /* 0x0000000700077213 */ /* 0x004fe20000000000 */
        /* <DEDUP_REMOVED lines=78> */
[----:B------:R-:W-:Y:S01]  /*3440*/  IMAD R237, R11, R5, R6 ;  /* 0x000000050bed7224 */ /* 0x000fe200078e0206 */
[----:B------:R-:W-:Y:S01]  /*3450*/  STL [R1+0x4e80], R13 ;  /* 0x004e800d01007387 */ /* 0x000fe20000100800 */
[C---:B------:R-:W-:Y:S01]  /*3460*/  IMAD.HI.U32 R5, R3.reuse, R8, RZ ;  /* 0x0000000803057227 */ /* 0x040fe200078e00ff */
[----:B------:R-:W-:Y:S02]  /*3470*/  IABS R6, R13 ;  /* 0x0000000d00067213 */ /* 0x000fe40000000000 */
[----:B------:R2:W-:Y:S01]  /*3480*/  STL [R1+0x4e7c], R9 ;  /* 0x004e7c0901007387 */ /* 0x0005e20000100800 */
[----:B------:R-:W-:Y:S02]  /*3490*/  IMAD.MOV R0, RZ, RZ, -R0 ;  /* 0x000000ffff007224 */ /* 0x000fe400078e0a00 */
[----:B-1----:R-:W-:-:S04]  /*34a0*/  IMAD.HI.U32 R2, R3, R12, RZ ;  /* 0x0000000c03027227 */ /* 0x002fc800078e00ff */
[----:B------:R-:W-:Y:S02]  /*34b0*/  IMAD.MOV R2, RZ, RZ, -R2 ;  /* 0x000000ffff027224 */ /* 0x000fe400078e0a02 */
[----:B------:R-:W-:Y:S02]  /*34c0*/  IMAD.MOV R5, RZ, RZ, -R5 ;  /* 0x000000ffff057224 */ /* 0x000fe400078e0a05 */
[C---:B------:R-:W-:Y:S02]  /*34d0*/  IMAD R2, R11.reuse, R2, R12 ;  /* 0x000000020b027224 */ /* 0x040fe400078e020c */
[C---:B------:R-:W-:Y:S01]  /*34e0*/  IMAD R234, R11.reuse, R0, R10 ;  /* 0x000000000bea7224 */ /* 0x040fe200078e020a */
[----:B------:R-:W-:Y:S01]  /*34f0*/  IABS R0, R9 ;  /* 0x0000000900007213 */ /* 0x000fe20000000000 */
[----:B------:R-:W-:Y:S01]  /*3500*/  IMAD R5, R11, R5, R8 ;  /* 0x000000050b057224 */ /* 0x000fe200078e0208 */
[----:B------:R1:W-:Y:S01]  /*3510*/  STL [R1+0x1a0], R2 ;  /* 0x0001a00201007387 */ /* 0x0003e20000100800 */
[----:B--2---:R-:W-:-:S02]  /*3520*/  VIADD R9, R36, 0x5f ;  /* 0x0000005f24097836 */ /* 0x004fc40000000000 */
[----:B------:R-:W-:Y:S01]  /*3530*/  IMAD.MOV.U32 R8, RZ, RZ, R0 ;  /* 0x000000ffff087224 */ /* 0x000fe200078e0000 */
[----:B------:R-:W-:Y:S01]  /*3540*/  STL [R1+0x19c], R5 ;  /* 0x00019c0501007387 */ /* 0x000fe20000100800 */
[----:B------:R-:W-:Y:S01]  /*3550*/  IMAD.HI.U32 R0, R3, R6, RZ ;  /* 0x0000000603007227 */ /* 0x000fe200078e00ff */
[----:B------:R-:W-:Y:S02]  /*3560*/  IABS R10, R9 ;  /* 0x00000009000a7213 */ /* 0x000fe40000000000 */
[----:B------:R2:W-:Y:S01]  /*3570*/  STL [R1+0x4e78], R9 ;  /* 0x004e780901007387 */ /* 0x0005e20000100800 */
[C---:B------:R-:W-:Y:S02]  /*3580*/  VIADD R7, R36.reuse, 0x61 ;  /* 0x0000006124077836 */ /* 0x040fe40000000000 */
[----:B-1----:R-:W-:Y:S02]  /*3590*/  VIADD R2, R36, 0x60 ;  /* 0x0000006024027836 */ /* 0x002fe40000000000 */
[----:B------:R-:W-:-:S02]  /*35a0*/  IMAD.MOV R0, RZ, RZ, -R0 ;  /* 0x000000ffff007224 */ /* 0x000fc400078e0a00 */
[C---:B------:R-:W-:Y:S01]  /*35b0*/  VIADD R13, R36.reuse, 0x76 ;  /* 0x00000076240d7836 */ /* 0x040fe20000000000 */
[----:B------:R1:W-:Y:S01]  /*35c0*/  STL [R1+0x4e74], R2 ;  /* 0x004e740201007387 */ /* 0x0003e20000100800 */
[----:B------:R-:W-:Y:S01]  /*35d0*/  IABS R12, R2 ;  /* 0x00000002000c7213 */ /* 0x000fe20000000000 */
[----:B--2---:R-:W-:Y:S02]  /*35e0*/  VIADD R9, R36, 0x62 ;  /* 0x0000006224097836 */ /* 0x004fe40000000000 */
[----:B------:R2:W-:Y:S01]  /*35f0*/  STL [R1+0x4e70], R7 ;  /* 0x004e700701007387 */ /* 0x0005e20000100800 */
[----:B-1----:R-:W-:Y:S01]  /*3600*/  IMAD.HI.U32 R2, R3, R8, RZ ;  /* 0x0000000803027227 */ /* 0x002fe200078e00ff */
[----:B--2---:R-:W-:-:S03]  /*3610*/  IABS R7, R7 ;  /* 0x0000000700077213 */ /* 0x004fc60000000000 */
        /* <DEDUP_REMOVED lines=66> */
[----:B------:R-:W-:Y:S01]  /*3a40*/  IMAD.HI.U32 R0, R3, R6, RZ ;  /* 0x0000000603007227 */ /* 0x000fe200078e00ff */
[----:B------:R1:W-:Y:S01]  /*3a50*/  STL [R1+0x4e4c], R2 ;  /* 0x004e4c0201007387 */ /* 0x0003e20000100800 */
[----:B------:R-:W-:Y:S02]  /*3a60*/  IABS R12, R2 ;  /* 0x00000002000c7213 */ /* 0x000fe40000000000 */
[----:B------:R-:W-:Y:S01]  /*3a70*/  IMAD.MOV R0, RZ, RZ, -R0 ;  /* 0x000000ffff007224 */ /* 0x000fe200078e0a00 */
[----:B------:R3:W-:Y:S01]  /*3a80*/  STL [R1+0x4e48], R7 ;  /* 0x004e480701007387 */ /* 0x0007e20000100800 */
[----:B--2---:R-:W-:Y:S02]  /*3a90*/  VIADD R9, R36, 0x6c ;  /* 0x0000006c24097836 */ /* 0x004fe40000000000 */
[----:B------:R-:W-:Y:S02]  /*3aa0*/  IMAD R243, R11, R0, R6 ;  /* 0x000000000bf37224 */ /* 0x000fe400078e0206 */
[----:B------:R-:W-:-:S04]  /*3ab0*/  IMAD.HI.U32 R0, R3, R10, RZ ;  /* 0x0000000a03007227 */ /* 0x000fc800078e00ff */
[----:B-1----:R-:W-:Y:S01]  /*3ac0*/  IMAD.HI.U32 R2, R3, R8, RZ ;  /* 0x0000000803027227 */ /* 0x002fe200078e00ff */
[----:B---3--:R-:W-:-:S03]  /*3ad0*/  IABS R7, R7 ;  /* 0x0000000700077213 */ /* 0x008fc60000000000 */
[----:B------:R-:W-:Y:S02]  /*3ae0*/  IMAD.MOV R5, RZ, RZ, -R2 ;  /* 0x000000ffff057224 */ /* 0x000fe400078e0a02 */
[----:B------:R-:W-:Y:S02]  /*3af0*/  IMAD.MOV.U32 R6, RZ, RZ, R7 ;  /* 0x000000ffff067224 */ /* 0x000fe400078e0007 */
[----:B------:R-:W-:Y:S01]  /*3b00*/  IMAD R7, R11, R5, R8 ;  /* 0x000000050b077224 */ /* 0x000fe200078e0208 */
[----:B------:R-:W-:Y:S01]  /*3b10*/  IABS R8, R9 ;  /* 0x0000000900087213 */ /* 0x000fe20000000000 */
[----:B------:R-:W-:-:S03]  /*3b20*/  IMAD.HI.U32 R2, R3, R12, RZ ;  /* 0x0000000c03027227 */ /* 0x000fc600078e00ff */
[----:B------:R1:W-:Y:S01]  /*3b30*/  STL [R1+0x16c], R7 ;  /* 0x00016c0701007387 */ /* 0x0003e20000100800 */
[----:B------:R-:W-:Y:S02]  /*3b40*/  IMAD.MOV R0, RZ, RZ, -R0 ;  /* 0x000000ffff007224 */ /* 0x000fe400078e0a00 */
[----:B------:R-:W-:Y:S01]  /*3b50*/  IMAD.HI.U32 R5, R3, R6, RZ ;  /* 0x0000000603057227 */ /* 0x000fe200078e00ff */
[----:B------:R2:W-:Y:S03]  /*3b60*/  STL [R1+0x4e44], R9 ;  /* 0x004e440901007387 */ /* 0x0005e60000100800 */
[----:B------:R-:W-:Y:S02]  /*3b70*/  IMAD.MOV R2, RZ, RZ, -R2 ;  /* 0x000000ffff027224 */ /* 0x000fe400078e0a02 */
[----:B------:R-:W-:Y:S02]  /*3b80*/  IMAD R0, R11, R0, R10 ;  /* 0x000000000b007224 */ /* 0x000fe400078e020a */
[----:B-1----:R-:W-:-:S02]  /*3b90*/  VIADD R7, R36, 0x6d ;  /* 0x0000006d24077836 */ /* 0x002fc40000000000 */
[----:B------:R-:W-:Y:S02]  /*3ba0*/  IMAD.MOV R5, RZ, RZ, -R5 ;  /* 0x000000ffff057224 */ /* 0x000fe400078e0a05 */
[C---:B------:R-:W-:Y:S01]  /*3bb0*/  IMAD R2, R11.reuse, R2, R12 ;  /* 0x000000020b027224 */ /* 0x040fe200078e020c */
[----:B------:R-:W-:Y:S01]  /*3bc0*/  STL [R1+0x4e40], R7 ;  /* 0x004e400701007387 */ /* 0x000fe20000100800 */
[----:B------:R-:W-:Y:S02]  /*3bd0*/  IMAD R5, R11, R5, R6 ;  /* 0x000000050b057224 */ /* 0x000fe400078e0206 */
[----:B--2---:R-:W-:Y:S01]  /*3be0*/  VIADD R9, R36, 0x6e ;  /* 0x0000006e24097836 */ /* 0x004fe20000000000 */
        /* <DEDUP_REMOVED lines=22> */
[----:B------:R-:W-:Y:S02]  /*3d50*/  IMAD.MOV.U32 R8, RZ, RZ, R7 ;  /* 0x000000ffff087224 */ /* 0x000fe400078e0007 */
[C---:B------:R-:W-:Y:S02]  /*3d60*/  IMAD R6, R11.reuse, R5, R6 ;  /* 0x000000050b067224 */ /* 0x040fe400078e0206 */
[----:B------:R-:W-:Y:S02]  /*3d70*/  VIADD R7, R36, 0x72 ;  /* 0x0000007224077836 */ /* 0x000fe40000000000 */
[----:B------:R-:W-:Y:S01]  /*3d80*/  IMAD R0, R11, R0, R10 ;  /* 0x000000000b007224 */ /* 0x000fe200078e020a */
[----:B------:R2:W-:Y:S01]  /*3d90*/  STL [R1+0x158], R6 ;  /* 0x0001580601007387 */ /* 0x0005e20000100800 */
[----:B-1----:R-:W-:-:S03]  /*3da0*/  IMAD.HI.U32 R2, R3, R12, RZ ;  /* 0x0000000c03027227 */ /* 0x002fc600078e00ff */
[----:B------:R-:W-:Y:S01]  /*3db0*/  STL [R1+0x4e30], R9 ;  /* 0x004e300901007387 */ /* 0x000fe20000100800 */
[----:B------:R-:W-:-:S03]  /*3dc0*/  IMAD.HI.U32 R5, R3, R8, RZ ;  /* 0x0000000803057227 */ /* 0x000fc600078e00ff */
[----:B------:R-:W-:Y:S01]  /*3dd0*/  STL [R1+0x4e2c], R7 ;  /* 0x004e2c0701007387 */ /* 0x000fe20000100800 */
[----:B------:R-:W-:Y:S01]  /*3de0*/  IMAD.MOV R2, RZ, RZ, -R2 ;  /* 0x000000ffff027224 */ /* 0x000fe200078e0a02 */
[----:B--2---:R-:W-:Y:S01]  /*3df0*/  IABS R6, R9 ;  /* 0x0000000900067213 */ /* 0x004fe20000000000 */
[----:B------:R-:W-:Y:S01]  /*3e00*/  IMAD.MOV R5, RZ, RZ, -R5 ;  /* 0x000000ffff057224 */ /* 0x000fe200078e0a05 */
[----:B------:R1:W-:Y:S01]  /*3e10*/  STL [R1+0x154], R0 ;  /* 0x0001540001007387 */ /* 0x0003e20000100800 */
[C---:B------:R-:W-:Y:S02]  /*3e20*/  IMAD R2, R11.reuse, R2, R12 ;  /* 0x000000020b027224 */ /* 0x040fe400078e020c */
[----:B------:R-:W-:Y:S02]  /*3e30*/  IMAD.MOV.U32 R10, RZ, RZ, R6 ;  /* 0x000000ffff0a7224 */ /* 0x000fe400078e0006 */
[----:B------:R-:W-:Y:S01]  /*3e40*/  IMAD R5, R11, R5, R8 ;  /* 0x000000050b057224 */ /* 0x000fe200078e0208 */
[----:B------:R2:W-:Y:S01]  /*3e50*/  STL [R1+0x150], R2 ;  /* 0x0001500201007387 */ /* 0x0005e20000100800 */
[----:B------:R-:W-:-:S02]  /*3e60*/  VIADD R6, R36, 0x73 ;  /* 0x0000007324067836 */ /* 0x000fc40000000000 */
[C---:B------:R-:W-:Y:S01]  /*3e70*/  VIADD R12, R36.reuse, 0x77 ;  /* 0x00000077240c7836 */ /* 0x040fe20000000000 */
[----:B-1----:R-:W-:Y:S01]  /*3e80*/  IABS R0, R7 ;  /* 0x0000000700007213 */ /* 0x002fe20000000000 */
[C---:B------:R-:W-:Y:S01]  /*3e90*/  VIADD R7, R36.reuse, 0x75 ;  /* 0x0000007524077836 */ /* 0x040fe20000000000 */
[----:B------:R1:W-:Y:S03]  /*3ea0*/  STL [R1+0x14c], R5 ;  /* 0x00014c0501007387 */ /* 0x0003e60000100800 */
[----:B------:R-:W-:Y:S01]  /*3eb0*/  IMAD.MOV.U32 R8, RZ, RZ, R0 ;  /* 0x000000ffff087224 */ /* 0x000fe200078e0000 */
[----:B------:R3:W-:Y:S01]  /*3ec0*/  STL [R1+0x4e28], R6 ;  /* 0x004e280601007387 */ /* 0x0007e20000100800 */
[----:B--2---:R-:W-:Y:S02]  /*3ed0*/  VIADD R2, R36, 0x74 ;  /* 0x0000007424027836 */ /* 0x004fe40000000000 */
[----:B------:R-:W-:-:S03]  /*3ee0*/  IMAD.HI.U32 R0, R3, R10, RZ ;  /* 0x0000000a03007227 */ /* 0x000fc600078e00ff */
[----:B------:R2:W-:Y:S01]  /*3ef0*/  STL [R1+0x4e24], R2 ;  /* 0x004e240201007387 */ /* 0x0005e20000100800 */
[----:B-1----:R-:W-:-:S03]  /*3f00*/  IMAD.HI.U32 R5, R3, R8, RZ ;  /* 0x0000000803057227 */ /* 0x002fc600078e00ff */
[----:B------:R1:W-:Y:S01]  /*3f10*/  STL [R1+0x4e20], R7 ;  /* 0x004e200701007387 */ /* 0x0003e20000100800 */
[----:B------:R-:W-:Y:S01]  /*3f20*/  IMAD.MOV R0, RZ, RZ, -R0 ;  /* 0x000000ffff007224 */ /* 0x000fe200078e0a00 */
[----:B---3--:R-:W-:Y:S01]  /*3f30*/  IABS R6, R6 ;  /* 0x0000000600067213 */ /* 0x008fe20000000000 */
[----:B------:R-:W-:Y:S02]  /*3f40*/  IMAD.MOV R9, RZ, RZ, -R5 ;  /* 0x000000ffff097224 */ /* 0x000fe400078e0a05 */
[C---:B------:R-:W-:Y:S01]  /*3f50*/  IMAD R10, R11.reuse, R0, R10 ;  /* 0x000000000b0a7224 */ /* 0x040fe200078e020a */
[----:B--2---:R-:W-:Y:S01]  /*3f60*/  IABS R2, R2 ;  /* 0x0000000200027213 */ /* 0x004fe20000000000 */
[----:B------:R-:W-:Y:S02]  /*3f70*/  IMAD R9, R11, R9, R8 ;  /* 0x000000090b097224 */ /* 0x000fe400078e0208 */
[C---:B------:R-:W-:Y:S01]  /*3f80*/  IMAD.HI.U32 R5, R3.reuse, R6, RZ ;  /* 0x0000000603057227 */ /* 0x040fe200078e00ff */
[----:B-1----:R-:W-:Y:S01]  /*3f90*/  IABS R7, R7 ;  /* 0x0000000700077213 */ /* 0x002fe20000000000 */
[----:B------:R1:W-:Y:S04]  /*3fa0*/  STL [R1+0x148], R10 ;  /* 0x0001480a01007387 */ /* 0x0003e80000100800 */
[----:B------:R-:W-:Y:S01]  /*3fb0*/  IMAD.MOV.U32 R0, RZ, RZ, R7 ;  /* 0x000000ffff007224 */ /* 0x000fe200078e0007 */
[----:B------:R2:W-:Y:S01]  /*3fc0*/  STL [R1+0x144], R9 ;  /* 0x0001440901007387 */ /* 0x0005e20000100800 */
[----:B------:R-:W-:-:S03]  /*3fd0*/  IMAD.HI.U32 R7, R3, R2, RZ ;  /* 0x0000000203077227 */ /* 0x000fc600078e00ff */
[----:B------:R-:W-:Y:S01]  /*3fe0*/  STL [R1+0x4e1c], R13 ;  /* 0x004e1c0d01007387 */ /* 0x000fe20000100800 */
[----:B-1----:R-:W-:Y:S01]  /*3ff0*/  IMAD.MOV R10, RZ, RZ, -R7 ;  /* 0x000000ffff0a7224 */ /* 0x002fe200078e0a07 */
[----:B------:R-:W-:Y:S01]  /*4000*/  IABS R7, R13 ;  /* 0x0000000d00077213 */ /* 0x000fe20000000000 */
[----:B------:R-:W-:Y:S01]  /*4010*/  IMAD.HI.U32 R8, R3, R0, RZ ;  /* 0x0000000003087227 */ /* 0x000fe200078e00ff */
[----:B------:R-:W-:Y:S03]  /*4020*/  STL [R1+0x4e18], R12 ;  /* 0x004e180c01007387 */ /* 0x000fe60000100800 */
[----:B--2---:R-:W-:Y:S02]  /*4030*/  IMAD.MOV R9, RZ, RZ, -R5 ;  /* 0x000000ffff097224 */ /* 0x004fe400078e0a05 */
[----:B------:R-:W-:Y:S02]  /*4040*/  IMAD.MOV R5, RZ, RZ, -R8 ;  /* 0x000000ffff057224 */ /* 0x000fe400078e0a08 */
[----:B------:R-:W-:-:S02]  /*4050*/  IMAD R242, R11, R9, R6 ;  /* 0x000000090bf27224 */ /* 0x000fc400078e0206 */
[----:B------:R-:W-:Y:S02]  /*4060*/  IMAD.MOV.U32 R6, RZ, RZ, R7 ;  /* 0x000000ffff067224 */ /* 0x000fe400078e0007 */
[----:B------:R-:W-:Y:S02]  /*4070*/  IMAD R0, R11, R5, R0 ;  /* 0x000000050b007224 */ /* 0x000fe400078e0200 */
[----:B------:R-:W-:-:S03]  /*4080*/  IMAD.HI.U32 R9, R3, R6, RZ ;  /* 0x0000000603097227 */ /* 0x000fc600078e00ff */
[----:B------:R1:W-:Y:S01]  /*4090*/  STL [R1+0x138], R0 ;  /* 0x0001380001007387 */ /* 0x0003e20000100800 */
[C---:B------:R-:W-:Y:S02]  /*40a0*/  VIADD R8, R36.reuse, 0x78 ;  /* 0x0000007824087836 */ /* 0x040fe40000000000 */
[C---:B------:R-:W-:Y:S01]  /*40b0*/  IMAD R248, R11.reuse, R10, R2 ;  /* 0x0000000a0bf87224 */ /* 0x040fe200078e0202 */
[----:B------:R-:W-:Y:S01]  /*40c0*/  IABS R2, R12 ;  /* 0x0000000c00027213 */ /* 0x000fe20000000000 */
[C---:B------:R-:W-:Y:S01]  /*40d0*/  VIADD R7, R36.reuse, 0x79 ;  /* 0x0000007924077836 */ /* 0x040fe20000000000 */
[----:B------:R2:W-:Y:S01]  /*40e0*/  STL [R1+0x4e14], R8 ;  /* 0x004e140801007387 */ /* 0x0005e20000100800 */
[----:B------:R-:W-:Y:S02]  /*40f0*/  IMAD.MOV R9, RZ, RZ, -R9 ;  /* 0x000000ffff097224 */ /* 0x000fe400078e0a09 */
[----:B------:R-:W-:Y:S01]  /*4100*/  VIADD R10, R36, 0x7a ;  /* 0x0000007a240a7836 */ /* 0x000fe20000000000 */
[----:B------:R3:W-:Y:S01]  /*4110*/  STL [R1+0x4e10], R7 ;  /* 0x004e100701007387 */ /* 0x0007e20000100800 */
[----:B------:R-:W-:Y:S01]  /*4120*/  IABS R5, R7 ;  /* 0x0000000700057213 */ /* 0x000fe20000000000 */
[----:B------:R-:W-:-:S02]  /*4130*/  IMAD R6, R11, R9, R6 ;  /* 0x000000090b067224 */ /* 0x000fc400078e0206 */
[----:B------:R-:W-:Y:S01]  /*4140*/  STL [R1+0x4e0c], R10 ;  /* 0x004e0c0a01007387 */ /* 0x000fe20000100800 */
[----:B-1----:R-:W-:Y:S01]  /*4150*/  IABS R0, R10 ;  /* 0x0000000a00007213 */ /* 0x002fe20000000000 */
[----:B------:R-:W-:Y:S01]  /*4160*/  VIADD R12, R36, 0x7b ;  /* 0x0000007b240c7836 */ /* 0x000fe20000000000 */
[----:B--2---:R-:W-:Y:S01]  /*4170*/  IABS R8, R8 ;  /* 0x0000000800087213 */ /* 0x004fe20000000000 */
[----:B------:R1:W-:Y:S01]  /*4180*/  STL [R1+0x134], R6 ;  /* 0x0001340601007387 */ /* 0x0003e20000100800 */
[----:B---3--:R-:W-:-:S04]  /*4190*/  IMAD.HI.U32 R7, R3, R2, RZ ;  /* 0x0000000203077227 */ /* 0x008fc800078e00ff */
[----:B------:R-:W-:Y:S02]  /*41a0*/  IMAD.MOV R7, RZ, RZ, -R7 ;  /* 0x000000ffff077224 */ /* 0x000fe400078e0a07 */
[----:B------:R-:W-:-:S04]  /*41b0*/  IMAD.HI.U32 R9, R3, R8, RZ ;  /* 0x0000000803097227 */ /* 0x000fc800078e00ff */
[----:B-1----:R-:W-:-:S04]  /*41c0*/  IMAD.HI.U32 R6, R3, R5, RZ ;  /* 0x0000000503067227 */ /* 0x002fc800078e00ff */
[----:B------:R-:W-:Y:S02]  /*41d0*/  IMAD R7, R11, R7, R2 ;  /* 0x000000070b077224 */ /* 0x000fe400078e0202 */
[----:B------:R-:W-:Y:S02]  /*41e0*/  IMAD.MOV R9, RZ, RZ, -R9 ;  /* 0x000000ffff097224 */ /* 0x000fe400078e0a09 */
[----:B------:R-:W-:Y:S01]  /*41f0*/  IMAD.HI.U32 R2, R3, R0, RZ ;  /* 0x0000000003027227 */ /* 0x000fe200078e00ff */
[----:B------:R1:W-:Y:S03]  /*4200*/  STL [R1+0x130], R7 ;  /* 0x0001300701007387 */ /* 0x0003e60000100800 */
[----:B------:R-:W-:Y:S01]  /*4210*/  IMAD.MOV R6, RZ, RZ, -R6 ;  /* 0x000000ffff067224 */ /* 0x000fe200078e0a06 */
[----:B------:R2:W-:Y:S01]  /*4220*/  STL [R1+0x4e08], R12 ;  /* 0x004e080c01007387 */ /* 0x0005e20000100800 */
[----:B------:R-:W-:-:S02]  /*4230*/  VIADD R10, R36, 0x7c ;  /* 0x0000007c240a7836 */ /* 0x000fc40000000000 */
[C---:B------:R-:W-:Y:S02]  /*4240*/  IMAD R8, R11.reuse, R9, R8 ;  /* 0x000000090b087224 */ /* 0x040fe400078e0208 */
[----:B------:R-:W-:Y:S01]  /*4250*/  IMAD.MOV R2, RZ, RZ, -R2 ;  /* 0x000000ffff027224 */ /* 0x000fe200078e0a02 */
[----:B-1----:R-:W-:Y:S01]  /*4260*/  IABS R7, R12 ;  /* 0x0000000c00077213 */ /* 0x002fe20000000000 */
[C---:B------:R-:W-:Y:S01]  /*4270*/  IMAD R6, R11.reuse, R6, R5 ;  /* 0x000000060b067224 */ /* 0x040fe200078e0205 */
[----:B------:R1:W-:Y:S01]  /*4280*/  STL [R1+0x4e04], R10 ;  /* 0x004e040a01007387 */ /* 0x0003e20000100800 */
[----:B------:R-:W-:Y:S01]  /*4290*/  IMAD R0, R11, R2, R0 ;  /* 0x000000020b007224 */ /* 0x000fe200078e0200 */
[----:B------:R-:W-:Y:S01]  /*42a0*/  IABS R5, R10 ;  /* 0x0000000a00057213 */ /* 0x000fe20000000000 */
[----:B------:R-:W-:Y:S01]  /*42b0*/  IMAD.HI.U32 R9, R3, R7, RZ ;  /* 0x0000000703097227 */ /* 0x000fe200078e00ff */
[----:B------:R3:W-:Y:S03]  /*42c0*/  STL [R1+0x12c], R8 ;  /* 0x00012c0801007387 */ /* 0x0007e60000100800 */
[----:B------:R-:W-:Y:S01]  /*42d0*/  IMAD.MOV R9, RZ, RZ, -R9 ;  /* 0x000000ffff097224 */ /* 0x000fe200078e0a09 */
[----:B------:R4:W-:Y:S01]  /*42e0*/  STL [R1+0x128], R6 ;  /* 0x0001280601007387 */ /* 0x0009e20000100800 */
[----:B--2---:R-:W-:-:S02]  /*42f0*/  VIADD R12, R36, 0x80 ;  /* 0x00000080240c7836 */ /* 0x004fc40000000000 */
[C---:B-1----:R-:W-:Y:S01]  /*4300*/  VIADD R10, R36.reuse, 0x7f ;  /* 0x0000007f240a7836 */ /* 0x042fe20000000000 */
[----:B------:R1:W-:Y:S01]  /*4310*/  STL [R1+0x124], R0 ;  /* 0x0001240001007387 */ /* 0x0003e20000100800 */
[----:B------:R-:W-:Y:S02]  /*4320*/  IMAD R7, R11, R9, R7 ;  /* 0x000000090b077224 */ /* 0x000fe400078e0207 */
[C---:B---3--:R-:W-:Y:S02]  /*4330*/  VIADD R8, R36.reuse, 0x7d ;  /* 0x0000007d24087836 */ /* 0x048fe40000000000 */
[----:B----4-:R-:W-:-:S03]  /*4340*/  VIADD R6, R36, 0x7e ;  /* 0x0000007e24067836 */ /* 0x010fc60000000000 */
[----:B------:R2:W-:Y:S01]  /*4350*/  STL [R1+0x4e00], R8 ;  /* 0x004e000801007387 */ /* 0x0005e20000100800 */
[----:B-1----:R-:W-:-:S03]  /*4360*/  IABS R0, R10 ;  /* 0x0000000a00007213 */ /* 0x002fc60000000000 */
[----:B------:R1:W-:Y:S01]  /*4370*/  STL [R1+0x4dfc], R6 ;  /* 0x004dfc0601007387 */ /* 0x0003e20000100800 */
[----:B------:R-:W-:-:S03]  /*4380*/  IABS R2, R6 ;  /* 0x0000000600027213 */ /* 0x000fc60000000000 */
[----:B------:R-:W-:Y:S01]  /*4390*/  STL [R1+0x4df8], R10 ;  /* 0x004df80a01007387 */ /* 0x000fe20000100800 */
[----:B--2---:R-:W-:-:S03]  /*43a0*/  IABS R8, R8 ;  /* 0x0000000800087213 */ /* 0x004fc60000000000 */
[----:B------:R2:W-:Y:S01]  /*43b0*/  STL [R1+0x120], R7 ;  /* 0x0001200701007387 */ /* 0x0005e20000100800 */
[----:B-1----:R-:W-:-:S04]  /*43c0*/  IMAD.HI.U32 R6, R3, R5, RZ ;  /* 0x0000000503067227 */ /* 0x002fc800078e00ff */
[----:B------:R-:W-:Y:S02]  /*43d0*/  IMAD.MOV R6, RZ, RZ, -R6 ;  /* 0x000000ffff067224 */ /* 0x000fe400078e0a06 */
[----:B------:R-:W-:-:S04]  /*43e0*/  IMAD.HI.U32 R9, R3, R8, RZ ;  /* 0x0000000803097227 */ /* 0x000fc800078e00ff */
[----:B--2---:R-:W-:-:S04]  /*43f0*/  IMAD.HI.U32 R7, R3, R2, RZ ;  /* 0x0000000203077227 */ /* 0x004fc800078e00ff */
        /* <DEDUP_REMOVED lines=31> */
[----:B-1----:R-:W-:-:S03]  /*45f0*/  IMAD.HI.U32 R7, R3, R2, RZ ;  /* 0x0000000203077227 */ /* 0x002fc600078e00ff */
[----:B------:R-:W-:Y:S01]  /*4600*/  STL [R1+0x4de0], R12 ;  /* 0x004de00c01007387 */ /* 0x000fe20000100800 */
[----:B------:R-:W-:Y:S02]  /*4610*/  IMAD.MOV R7, RZ, RZ, -R7 ;  /* 0x000000ffff077224 */ /* 0x000fe400078e0a07 */
[----:B------:R-:W-:-:S04]  /*4620*/  IMAD.HI.U32 R9, R3, R8, RZ ;  /* 0x0000000803097227 */ /* 0x000fc800078e00ff */
[----:B--2---:R-:W-:-:S04]  /*4630*/  IMAD.HI.U32 R6, R3, R5, RZ ;  /* 0x0000000503067227 */ /* 0x004fc800078e00ff */
[----:B------:R-:W-:Y:S01]  /*4640*/  IMAD R230, R11, R7, R2 ;  /* 0x000000070be67224 */ /* 0x000fe200078e0202 */
[----:B------:R-:W-:Y:S01]  /*4650*/  IABS R7, R12 ;  /* 0x0000000c00077213 */ /* 0x000fe20000000000 */
[----:B------:R-:W-:Y:S02]  /*4660*/  IMAD.MOV R9, RZ, RZ, -R9 ;  /* 0x000000ffff097224 */ /* 0x000fe400078e0a09 */
[----:B------:R-:W-:-:S04]  /*4670*/  IMAD.HI.U32 R2, R3, R0, RZ ;  /* 0x0000000003027227 */ /* 0x000fc800078e00ff */
[----:B------:R-:W-:Y:S02]  /*4680*/  IMAD.MOV R6, RZ, RZ, -R6 ;  /* 0x000000ffff067224 */ /* 0x000fe400078e0a06 */
[----:B------:R-:W-:Y:S02]  /*4690*/  VIADD R10, R36, 0x86 ;  /* 0x00000086240a7836 */ /* 0x000fe40000000000 */
[C---:B------:R-:W-:Y:S02]  /*46a0*/  IMAD R8, R11.reuse, R9, R8 ;  /* 0x000000090b087224 */ /* 0x040fe400078e0208 */
[----:B------:R-:W-:Y:S01]  /*46b0*/  IMAD.MOV R2, RZ, RZ, -R2 ;  /* 0x000000ffff027224 */ /* 0x000fe200078e0a02 */
[----:B------:R1:W-:Y:S01]  /*46c0*/  STL [R1+0x4ddc], R10 ;  /* 0x004ddc0a01007387 */ /* 0x0003e20000100800 */
[----:B------:R-:W-:Y:S01]  /*46d0*/  IMAD R6, R11, R6, R5 ;  /* 0x000000060b067224 */ /* 0x000fe200078e0205 */
[----:B------:R-:W-:Y:S01]  /*46e0*/  IABS R5, R10 ;  /* 0x0000000a00057213 */ /* 0x000fe20000000000 */
[----:B------:R-:W-:Y:S01]  /*46f0*/  IMAD.HI.U32 R9, R3, R7, RZ ;  /* 0x0000000703097227 */ /* 0x000fe200078e00ff */
[----:B------:R2:W-:Y:S03]  /*4700*/  STL [R1+0x104], R8 ;  /* 0x0001040801007387 */ /* 0x0005e60000100800 */
[----:B------:R-:W-:Y:S01]  /*4710*/  IMAD R0, R11, R2, R0 ;  /* 0x000000020b007224 */ /* 0x000fe200078e0200 */
[----:B------:R3:W-:Y:S01]  /*4720*/  STL [R1+0x100], R6 ;  /* 0x0001000601007387 */ /* 0x0007e20000100800 */
[----:B------:R-:W-:-:S02]  /*4730*/  IMAD.MOV R9, RZ, RZ, -R9 ;  /* 0x000000ffff097224 */ /* 0x000fc400078e0a09 */
[C---:B-1----:R-:W-:Y:S01]  /*4740*/  VIADD R10, R36.reuse, 0x89 ;  /* 0x00000089240a7836 */ /* 0x042fe20000000000 */
[----:B------:R1:W-:Y:S01]  /*4750*/  STL [R1+0xfc], R0 ;  /* 0x0000fc0001007387 */ /* 0x0003e20000100800 */
[----:B------:R-:W-:Y:S02]  /*4760*/  IMAD R7, R11, R9, R7 ;  /* 0x000000090b077224 */ /* 0x000fe400078e0207 */
[C---:B--2---:R-:W-:Y:S02]  /*4770*/  VIADD R8, R36.reuse, 0x87 ;  /* 0x0000008724087836 */ /* 0x044fe40000000000 */
[C---:B------:R-:W-:Y:S02]  /*4780*/  VIADD R12, R36.reuse, 0x8a ;  /* 0x0000008a240c7836 */ /* 0x040fe40000000000 */
[----:B---3--:R-:W-:Y:S01]  /*4790*/  VIADD R6, R36, 0x88 ;  /* 0x0000008824067836 */ /* 0x008fe20000000000 */
        /* <DEDUP_REMOVED lines=45> */
[----:B------:R-:W-:Y:S02]  /*4a70*/  IMAD R7, R11, R7, R2 ;  /* 0x000000070b077224 */ /* 0x000fe400078e0202 */
[----:B------:R-:W-:Y:S02]  /*4a80*/  IMAD.MOV R9, RZ, RZ, -R9 ;  /* 0x000000ffff097224 */ /* 0x000fe400078e0a09 */
[----:B--2---:R-:W-:Y:S01]  /*4a90*/  IMAD.HI.U32 R6, R3, R5, RZ ;  /* 0x0000000503067227 */ /* 0x004fe200078e00ff */
[----:B------:R1:W-:Y:S03]  /*4aa0*/  STL [R1+0xe0], R7 ;  /* 0x0000e00701007387 */ /* 0x0003e60000100800 */
[----:B------:R-:W-:Y:S01]  /*4ab0*/  VIADD R10, R36, 0x90 ;  /* 0x00000090240a7836 */ /* 0x000fe20000000000 */
[----:B------:R-:W-:Y:S01]  /*4ac0*/  STL [R1+0x4db8], R12 ;  /* 0x004db80c01007387 */ /* 0x000fe20000100800 */
[----:B------:R-:W-:-:S02]  /*4ad0*/  IMAD R8, R11, R9, R8 ;  /* 0x000000090b087224 */ /* 0x000fc400078e0208 */
[----:B------:R-:W-:Y:S01]  /*4ae0*/  IMAD.MOV R6, RZ, RZ, -R6 ;  /* 0x000000ffff067224 */ /* 0x000fe200078e0a06 */
[----:B------:R-:W-:Y:S01]  /*4af0*/  STL [R1+0x4db4], R10 ;  /* 0x004db40a01007387 */ /* 0x000fe20000100800 */
[----:B------:R-:W-:Y:S01]  /*4b00*/  IMAD.HI.U32 R2, R3, R0, RZ ;  /* 0x0000000003027227 */ /* 0x000fe200078e00ff */
[----:B-1----:R-:W-:Y:S02]  /*4b10*/  IABS R7, R12 ;  /* 0x0000000c00077213 */ /* 0x002fe40000000000 */
[----:B------:R1:W-:Y:S01]  /*4b20*/  STL [R1+0xdc], R8 ;  /* 0x0000dc0801007387 */ /* 0x0003e20000100800 */
[----:B------:R-:W-:Y:S01]  /*4b30*/  IMAD R233, R11, R6, R5 ;  /* 0x000000060be97224 */ /* 0x000fe200078e0205 */
[----:B------:R-:W-:Y:S01]  /*4b40*/  IABS R5, R10 ;  /* 0x0000000a00057213 */ /* 0x000fe20000000000 */
[----:B------:R-:W-:-:S04]  /*4b50*/  IMAD.HI.U32 R9, R3, R7, RZ ;  /* 0x0000000703097227 */ /* 0x000fc800078e00ff */
[----:B------:R-:W-:Y:S02]  /*4b60*/  IMAD.MOV R2, RZ, RZ, -R2 ;  /* 0x000000ffff027224 */ /* 0x000fe400078e0a02 */
[C---:B------:R-:W-:Y:S02]  /*4b70*/  VIADD R6, R36.reuse, 0x92 ;  /* 0x0000009224067836 */ /* 0x040fe40000000000 */
[C---:B-1----:R-:W-:Y:S02]  /*4b80*/  VIADD R8, R36.reuse, 0x91 ;  /* 0x0000009124087836 */ /* 0x042fe40000000000 */
[----:B------:R-:W-:Y:S02]  /*4b90*/  IMAD.MOV R9, RZ, RZ, -R9 ;  /* 0x000000ffff097224 */ /* 0x000fe400078e0a09 */
[----:B------:R-:W-:Y:S01]  /*4ba0*/  IMAD R226, R11, R2, R0 ;  /* 0x000000020be27224 */ /* 0x000fe200078e0200 */
[----:B------:R1:W-:Y:S01]  /*4bb0*/  STL [R1+0x4db0], R8 ;  /* 0x004db00801007387 */ /* 0x0003e20000100800 */
[----:B------:R-:W-:Y:S01]  /*4bc0*/  IABS R2, R6 ;  /* 0x0000000600027213 */ /* 0x000fe20000000000 */
[----:B------:R-:W-:-:S02]  /*4bd0*/  VIADD R10, R36, 0x93 ;  /* 0x00000093240a7836 */ /* 0x000fc40000000000 */
[----:B------:R2:W-:Y:S01]  /*4be0*/  STL [R1+0x4dac], R6 ;  /* 0x004dac0601007387 */ /* 0x0005e20000100800 */
[----:B------:R-:W-:Y:S02]  /*4bf0*/  IMAD R7, R11, R9, R7 ;  /* 0x000000090b077224 */ /* 0x000fe400078e0207 */
[----:B------:R-:W-:Y:S01]  /*4c00*/  IABS R0, R10 ;  /* 0x0000000a00007213 */ /* 0x000fe20000000000 */
[----:B------:R-:W-:Y:S01]  /*4c10*/  STL [R1+0x4da8], R10 ;  /* 0x004da80a01007387 */ /* 0x000fe20000100800 */
[----:B------:R-:W-:Y:S01]  /*4c20*/  VIADD R12, R36, 0x94 ;  /* 0x00000094240c7836 */ /* 0x000fe20000000000 */
[----:B-1----:R-:W-:Y:S02]  /*4c30*/  IABS R8, R8 ;  /* 0x0000000800087213 */ /* 0x002fe40000000000 */
[----:B------:R1:W-:Y:S01]  /*4c40*/  STL [R1+0xd0], R7 ;  /* 0x0000d00701007387 */ /* 0x0003e20000100800 */
[----:B--2---:R-:W-:-:S04]  /*4c50*/  IMAD.HI.U32 R6, R3, R5, RZ ;  /* 0x0000000503067227 */ /* 0x004fc800078e00ff */
        /* <DEDUP_REMOVED lines=74> */
[----:B------:R-:W-:-:S03]  /*5100*/  IMAD.HI.U32 R5, R3, R0, RZ ;  /* 0x0000000003057227 */ /* 0x000fc600078e00ff */
[----:B------:R1:W-:Y:S01]  /*5110*/  STL [R1+0xa4], R6 ;  /* 0x0000a40601007387 */ /* 0x0003e20000100800 */
[----:B------:R-:W-:Y:S02]  /*5120*/  IMAD.MOV R7, RZ, RZ, -R7 ;  /* 0x000000ffff077224 */ /* 0x000fe400078e0a07 */
[----:B------:R-:W-:Y:S01]  /*5130*/  IMAD.MOV R9, RZ, RZ, -R9 ;  /* 0x000000ffff097224 */ /* 0x000fe200078e0a09 */
[----:B------:R-:W-:Y:S01]  /*5140*/  STL [R1+0x4d7c], R12 ;  /* 0x004d7c0c01007387 */ /* 0x000fe20000100800 */
[C---:B------:R-:W-:Y:S02]  /*5150*/  VIADD R10, R36.reuse, 0x9f ;  /* 0x0000009f240a7836 */ /* 0x040fe40000000000 */
[----:B------:R-:W-:Y:S02]  /*5160*/  IMAD.MOV R5, RZ, RZ, -R5 ;  /* 0x000000ffff057224 */ /* 0x000fe400078e0a05 */
[C---:B------:R-:W-:Y:S01]  /*5170*/  IMAD R7, R11.reuse, R7, R2 ;  /* 0x000000070b077224 */ /* 0x040fe200078e0202 */
[----:B-1----:R-:W-:Y:S01]  /*5180*/  IABS R6, R12 ;  /* 0x0000000c00067213 */ /* 0x002fe20000000000 */
[C---:B------:R-:W-:Y:S01]  /*5190*/  IMAD R245, R11.reuse, R9, R8 ;  /* 0x000000090bf57224 */ /* 0x040fe200078e0208 */
[----:B------:R1:W-:Y:S01]  /*51a0*/  STL [R1+0x4d78], R10 ;  /* 0x004d780a01007387 */ /* 0x0003e20000100800 */
[----:B------:R-:W-:Y:S01]  /*51b0*/  IMAD R0, R11, R5, R0 ;  /* 0x000000050b007224 */ /* 0x000fe200078e0200 */
[----:B------:R-:W-:Y:S01]  /*51c0*/  IABS R2, R10 ;  /* 0x0000000a00027213 */ /* 0x000fe20000000000 */
[----:B------:R-:W-:Y:S01]  /*51d0*/  IMAD.HI.U32 R9, R3, R6, RZ ;  /* 0x0000000603097227 */ /* 0x000fe200078e00ff */
[----:B------:R2:W-:Y:S03]  /*51e0*/  STL [R1+0x9c], R7 ;  /* 0x00009c0701007387 */ /* 0x0005e60000100800 */
[----:B------:R-:W-:Y:S01]  /*51f0*/  VIADD R8, R36, 0xa0 ;  /* 0x000000a024087836 */ /* 0x000fe20000000000 */
[----:B------:R3:W-:Y:S01]  /*5200*/  STL [R1+0x98], R0 ;  /* 0x0000980001007387 */ /* 0x0007e20000100800 */
[----:B------:R-:W-:-:S02]  /*5210*/  IMAD.MOV R9, RZ, RZ, -R9 ;  /* 0x000000ffff097224 */ /* 0x000fc400078e0a09 */
[C---:B-1----:R-:W-:Y:S01]  /*5220*/  VIADD R10, R36.reuse, 0xa2 ;  /* 0x000000a2240a7836 */ /* 0x042fe20000000000 */
[----:B------:R1:W-:Y:S01]  /*5230*/  STL [R1+0x4d74], R8 ;  /* 0x004d740801007387 */ /* 0x0003e20000100800 */
[----:B------:R-:W-:Y:S02]  /*5240*/  IMAD R6, R11, R9, R6 ;  /* 0x000000090b067224 */ /* 0x000fe400078e0206 */
[C---:B--2---:R-:W-:Y:S02]  /*5250*/  VIADD R7, R36.reuse, 0xa1 ;  /* 0x000000a124077836 */ /* 0x044fe40000000000 */
[----:B------:R-:W-:Y:S01]  /*5260*/  VIADD R12, R36, 0xa3 ;  /* 0x000000a3240c7836 */ /* 0x000fe20000000000 */
[----:B---3--:R-:W-:Y:S02]  /*5270*/  IABS R0, R10 ;  /* 0x0000000a00007213 */ /* 0x008fe40000000000 */
[----:B------:R2:W-:Y:S01]  /*5280*/  STL [R1+0x4d70], R7 ;  /* 0x004d700701007387 */ /* 0x0005e20000100800 */
[----:B------:R-:W-:-:S02]  /*5290*/  IABS R5, R7 ;  /* 0x0000000700057213 */ /* 0x000fc40000000000 */
[----:B-1----:R-:W-:Y:S01]  /*52a0*/  IABS R8, R8 ;  /* 0x0000000800087213 */ /* 0x002fe20000000000 */
[----:B------:R-:W-:Y:S04]  /*52b0*/  STL [R1+0x4d6c], R10 ;  /* 0x004d6c0a01007387 */ /* 0x000fe80000100800 */
[C---:B------:R-:W-:Y:S01]  /*52c0*/  IMAD.HI.U32 R9, R3.reuse, R8, RZ ;  /* 0x0000000803097227 */ /* 0x040fe200078e00ff */
[----:B------:R1:W-:Y:S03]  /*52d0*/  STL [R1+0x94], R6 ;  /* 0x0000940601007387 */ /* 0x0003e60000100800 */
[----:B--2---:R-:W-:-:S04]  /*52e0*/  IMAD.HI.U32 R7, R3, R2, RZ ;  /* 0x0000000203077227 */ /* 0x004fc800078e00ff */
[----:B------:R-:W-:Y:S02]  /*52f0*/  IMAD.MOV R7, RZ, RZ, -R7 ;  /* 0x000000ffff077224 */ /* 0x000fe400078e0a07 */
[----:B------:R-:W-:Y:S02]  /*5300*/  IMAD.MOV R9, RZ, RZ, -R9 ;  /* 0x000000ffff097224 */ /* 0x000fe400078e0a09 */
[----:B-1----:R-:W-:-:S04]  /*5310*/  IMAD.HI.U32 R6, R3, R5, RZ ;  /* 0x0000000503067227 */ /* 0x002fc800078e00ff */
        /* <DEDUP_REMOVED lines=13> */
[----:B------:R-:W-:Y:S01]  /*53f0*/  IABS R5, R10 ;  /* 0x0000000a00057213 */ /* 0x000fe20000000000 */
[----:B--2---:R-:W-:-:S02]  /*5400*/  VIADD R12, R36, 0xa8 ;  /* 0x000000a8240c7836 */ /* 0x004fc40000000000 */
[----:B------:R2:W-:Y:S01]  /*5410*/  STL [R1+0x88], R6 ;  /* 0x0000880601007387 */ /* 0x0005e20000100800 */
[----:B------:R-:W-:-:S03]  /*5420*/  IMAD.HI.U32 R9, R3, R7, RZ ;  /* 0x0000000703097227 */ /* 0x000fc600078e00ff */
[----:B------:R3:W-:Y:S01]  /*5430*/  STL [R1+0x84], R0 ;  /* 0x0000840001007387 */ /* 0x0007e20000100800 */
[----:B------:R-:W-:Y:S02]  /*5440*/  IMAD.MOV R9, RZ, RZ, -R9 ;  /* 0x000000ffff097224 */ /* 0x000fe400078e0a09 */
[C---:B-1----:R-:W-:Y:S02]  /*5450*/  VIADD R8, R36.reuse, 0xa5 ;  /* 0x000000a524087836 */ /* 0x042fe40000000000 */
[C---:B------:R-:W-:Y:S02]  /*5460*/  VIADD R10, R36.reuse, 0xa7 ;  /* 0x000000a7240a7836 */ /* 0x040fe40000000000 */
[----:B--2---:R-:W-:Y:S01]  /*5470*/  VIADD R6, R36, 0xa6 ;  /* 0x000000a624067836 */ /* 0x004fe20000000000 */
[----:B------:R1:W-:Y:S01]  /*5480*/  STL [R1+0x4d60], R8 ;  /* 0x004d600801007387 */ /* 0x0003e20000100800 */
[----:B------:R-:W-:Y:S01]  /*5490*/  IMAD R7, R11, R9, R7 ;  /* 0x000000090b077224 */ /* 0x000fe200078e0207 */
[----:B---3--:R-:W-:-:S02]  /*54a0*/  IABS R0, R10 ;  /* 0x0000000a00007213 */ /* 0x008fc40000000000 */
[----:B------:R2:W-:Y:S01]  /*54b0*/  STL [R1+0x4d5c], R6 ;  /* 0x004d5c0601007387 */ /* 0x0005e20000100800 */
[----:B------:R-:W-:-:S03]  /*54c0*/  IABS R2, R6 ;  /* 0x0000000600027213 */ /* 0x000fc60000000000 */
[----:B------:R-:W-:Y:S01]  /*54d0*/  STL [R1+0x4d58], R10 ;  /* 0x004d580a01007387 */ /* 0x000fe20000100800 */
[----:B-1----:R-:W-:-:S03]  /*54e0*/  IABS R8, R8 ;  /* 0x0000000800087213 */ /* 0x002fc60000000000 */
[----:B------:R1:W-:Y:S01]  /*54f0*/  STL [R1+0x80], R7 ;  /* 0x0000800701007387 */ /* 0x0003e20000100800 */
[----:B--2---:R-:W-:-:S04]  /*5500*/  IMAD.HI.U32 R6, R3, R5, RZ ;  /* 0x0000000503067227 */ /* 0x004fc800078e00ff */
[----:B------:R-:W-:-:S04]  /*5510*/  IMAD.HI.U32 R9, R3, R8, RZ ;  /* 0x0000000803097227 */ /* 0x000fc800078e00ff */
[----:B------:R-:W-:Y:S02]  /*5520*/  IMAD.MOV R6, RZ, RZ, -R6 ;  /* 0x000000ffff067224 */ /* 0x000fe400078e0a06 */
[----:B------:R-:W-:Y:S02]  /*5530*/  IMAD.MOV R9, RZ, RZ, -R9 ;  /* 0x000000ffff097224 */ /* 0x000fe400078e0a09 */
[----:B------:R-:W-:Y:S02]  /*5540*/  IMAD R6, R11, R6, R5 ;  /* 0x000000060b067224 */ /* 0x000fe400078e0205 */
[----:B-1----:R-:W-:-:S03]  /*5550*/  IMAD.HI.U32 R7, R3, R2, RZ ;  /* 0x0000000203077227 */ /* 0x002fc600078e00ff */
[----:B------:R1:W-:Y:S01]  /*5560*/  STL [R1+0x7c], R6 ;  /* 0x00007c0601007387 */ /* 0x0003e20000100800 */
[C---:B------:R-:W-:Y:S02]  /*5570*/  VIADD R10, R36.reuse, 0xa9 ;  /* 0x000000a9240a7836 */ /* 0x040fe40000000000 */
[----:B------:R-:W-:Y:S01]  /*5580*/  IMAD R8, R11, R9, R8 ;  /* 0x000000090b087224 */ /* 0x000fe200078e0208 */
[----:B------:R-:W-:Y:S01]  /*5590*/  STL [R1+0x4d54], R12 ;  /* 0x004d540c01007387 */ /* 0x000fe20000100800 */
[----:B------:R-:W-:Y:S02]  /*55a0*/  IMAD.MOV R7, RZ, RZ, -R7 ;  /* 0x000000ffff077224 */ /* 0x000fe400078e0a07 */
[----:B------:R-:W-:Y:S01]  /*55b0*/  IMAD.HI.U32 R5, R3, R0, RZ ;  /* 0x0000000003057227 */ /* 0x000fe200078e00ff */
[----:B------:R-:W-:Y:S01]  /*55c0*/  STL [R1+0x4d50], R10 ;  /* 0x004d500a01007387 */ /* 0x000fe20000100800 */
[----:B-1----:R-:W-:Y:S02]  /*55d0*/  IABS R6, R12 ;  /* 0x0000000c00067213 */ /* 0x002fe40000000000 */
[----:B------:R-:W-:Y:S01]  /*55e0*/  IMAD R231, R11, R7, R2 ;  /* 0x000000070be77224 */ /* 0x000fe200078e0202 */
[----:B------:R1:W-:Y:S01]  /*55f0*/  STL [R1+0x78], R8 ;  /* 0x0000780801007387 */ /* 0x0003e20000100800 */
[----:B------:R-:W-:Y:S01]  /*5600*/  IMAD.MOV R5, RZ, RZ, -R5 ;  /* 0x000000ffff057224 */ /* 0x000fe200078e0a05 */
[----:B------:R-:W-:Y:S01]  /*5610*/  IABS R2, R10 ;  /* 0x0000000a00027213 */ /* 0x000fe20000000000 */
[----:B------:R-:W-:-:S02]  /*5620*/  VIADD R7, R36, 0xab ;  /* 0x000000ab24077836 */ /* 0x000fc40000000000 */
[----:B------:R-:W-:-:S04]  /*5630*/  IMAD.HI.U32 R9, R3, R6, RZ ;  /* 0x0000000603097227 */ /* 0x000fc800078e00ff */
[C---:B------:R-:W-:Y:S01]  /*5640*/  IMAD R246, R11.reuse, R5, R0 ;  /* 0x000000050bf67224 */ /* 0x040fe200078e0200 */
[----:B------:R-:W-:Y:S01]  /*5650*/  IABS R5, R7 ;  /* 0x0000000700057213 */ /* 0x000fe20000000000 */
[C---:B-1----:R-:W-:Y:S02]  /*5660*/  VIADD R8, R36.reuse, 0xaa ;  /* 0x000000aa24087836 */ /* 0x042fe40000000000 */
[C---:B------:R-:W-:Y:S02]  /*5670*/  VIADD R10, R36.reuse, 0xac ;  /* 0x000000ac240a7836 */ /* 0x040fe40000000000 */
[----:B------:R-:W-:Y:S01]  /*5680*/  IMAD.MOV R9, RZ, RZ, -R9 ;  /* 0x000000ffff097224 */ /* 0x000fe200078e0a09 */
[----:B------:R1:W-:Y:S01]  /*5690*/  STL [R1+0x4d4c], R8 ;  /* 0x004d4c0801007387 */ /* 0x0003e20000100800 */
[----:B------:R-:W-:Y:S01]  /*56a0*/  VIADD R12, R36, 0xad ;  /* 0x000000ad240c7836 */ /* 0x000fe20000000000 */
[----:B------:R-:W-:Y:S01]  /*56b0*/  IABS R0, R10 ;  /* 0x0000000a00007213 */ /* 0x000fe20000000000 */
[----:B------:R-:W-:Y:S01]  /*56c0*/  IMAD R247, R11, R9, R6 ;  /* 0x000000090bf77224 */ /* 0x000fe200078e0206 */
[----:B------:R2:W-:Y:S01]  /*56d0*/  STL [R1+0x4d48], R7 ;  /* 0x004d480701007387 */ /* 0x0005e20000100800 */
[----:B------:R-:W-:-:S03]  /*56e0*/  IMAD.HI.U32 R6, R3, R5, RZ ;  /* 0x0000000503067227 */ /* 0x000fc600078e00ff */
[----:B------:R3:W-:Y:S01]  /*56f0*/  STL [R1+0x4d44], R10 ;  /* 0x004d440a01007387 */ /* 0x0007e20000100800 */
[----:B------:R-:W-:Y:S01]  /*5700*/  IMAD.MOV R6, RZ, RZ, -R6 ;  /* 0x000000ffff067224 */ /* 0x000fe200078e0a06 */
[----:B-1----:R-:W-:-:S03]  /*5710*/  IABS R8, R8 ;  /* 0x0000000800087213 */ /* 0x002fc60000000000 */
[----:B------:R-:W-:Y:S02]  /*5720*/  IMAD R6, R11, R6, R5 ;  /* 0x000000060b067224 */ /* 0x000fe400078e0205 */
[----:B--2---:R-:W-:-:S04]  /*5730*/  IMAD.HI.U32 R7, R3, R2, RZ ;  /* 0x0000000203077227 */ /* 0x004fc800078e00ff */
[----:B------:R-:W-:Y:S02]  /*5740*/  IMAD.MOV R7, RZ, RZ, -R7 ;  /* 0x000000ffff077224 */ /* 0x000fe400078e0a07 */
[----:B------:R-:W-:-:S04]  /*5750*/  IMAD.HI.U32 R9, R3, R8, RZ ;  /* 0x0000000803097227 */ /* 0x000fc800078e00ff */
[----:B------:R-:W-:Y:S02]  /*5760*/  IMAD R7, R11, R7, R2 ;  /* 0x000000070b077224 */ /* 0x000fe400078e0202 */
[----:B------:R-:W-:Y:S02]  /*5770*/  IMAD.MOV R9, RZ, RZ, -R9 ;  /* 0x000000ffff097224 */ /* 0x000fe400078e0a09 */
[----:B------:R-:W-:Y:S01]  /*5780*/  IMAD.HI.U32 R2, R3, R0, RZ ;  /* 0x0000000003027227 */ /* 0x000fe200078e00ff */
[----:B------:R1:W-:Y:S03]  /*5790*/  STL [R1+0x68], R7 ;  /* 0x0000680701007387 */ /* 0x0003e60000100800 */
[----:B---3--:R-:W-:Y:S01]  /*57a0*/  VIADD R10, R36, 0xae ;  /* 0x000000ae240a7836 */ /* 0x008fe20000000000 */
[----:B------:R2:W-:Y:S01]  /*57b0*/  STL [R1+0x4d40], R12 ;  /* 0x004d400c01007387 */ /* 0x0005e20000100800 */
[----:B------:R-:W-:-:S02]  /*57c0*/  IMAD R8, R11, R9, R8 ;  /* 0x000000090b087224 */ /* 0x000fc400078e0208 */
[----:B------:R-:W-:Y:S01]  /*57d0*/  IMAD.MOV R2, RZ, RZ, -R2 ;  /* 0x000000ffff027224 */ /* 0x000fe200078e0a02 */
[----:B------:R-:W-:Y:S01]  /*57e0*/  STL [R1+0x4d3c], R10 ;  /* 0x004d3c0a01007387 */ /* 0x000fe20000100800 */
[----:B------:R-:W-:Y:S02]  /*57f0*/  IABS R5, R10 ;  /* 0x0000000a00057213 */ /* 0x000fe40000000000 */
[----:B-1----:R-:W-:Y:S01]  /*5800*/  IABS R7, R12 ;  /* 0x0000000c00077213 */ /* 0x002fe20000000000 */
[----:B------:R1:W-:Y:S01]  /*5810*/  STL [R1+0x64], R8 ;  /* 0x0000640801007387 */ /* 0x0003e20000100800 */
[----:B------:R-:W-:Y:S02]  /*5820*/  IMAD R0, R11, R2, R0 ;  /* 0x000000020b007224 */ /* 0x000fe400078e0200 */
[----:B--2---:R-:W-:Y:S01]  /*5830*/  VIADD R12, R36, 0xb2 ;  /* 0x000000b2240c7836 */ /* 0x004fe20000000000 */
        /* <DEDUP_REMOVED lines=76> */
[C---:B---3--:R-:W-:Y:S01]  /*5d00*/  VIADD R8, R36.reuse, 0xb9 ;  /* 0x000000b924087836 */ /* 0x048fe20000000000 */
[----:B------:R-:W-:Y:S01]  /*5d10*/  IABS R2, R10 ;  /* 0x0000000a00027213 */ /* 0x000fe20000000000 */
[----:B----4-:R-:W-:-:S03]  /*5d20*/  VIADD R6, R36, 0xba ;  /* 0x000000ba24067836 */ /* 0x010fc60000000000 */
[----:B------:R2:W-:Y:S02]  /*5d30*/  STL [R1+0x4d10], R8 ;  /* 0x004d100801007387 */ /* 0x0005e40000100800 */
[----:B-1----:R-:W-:Y:S02]  /*5d40*/  IABS R0, R6 ;  /* 0x0000000600007213 */ /* 0x002fe40000000000 */
[----:B------:R1:W-:Y:S04]  /*5d50*/  STL [R1+0x4d0c], R6 ;  /* 0x004d0c0601007387 */ /* 0x0003e80000100800 */
        /* <DEDUP_REMOVED lines=13> */
[----:B------:R-:W-:Y:S02]  /*5e30*/  VIADD R10, R36, 0xbd ;  /* 0x000000bd240a7836 */ /* 0x000fe40000000000 */
[----:B------:R-:W-:Y:S02]  /*5e40*/  IMAD.MOV R6, RZ, RZ, -R6 ;  /* 0x000000ffff067224 */ /* 0x000fe400078e0a06 */
[C---:B------:R-:W-:Y:S01]  /*5e50*/  IMAD R8, R11.reuse, R9, R8 ;  /* 0x000000090b087224 */ /* 0x040fe200078e0208 */
[----:B-1----:R-:W-:Y:S01]  /*5e60*/  IABS R5, R12 ;  /* 0x0000000c00057213 */ /* 0x002fe20000000000 */
[C---:B------:R-:W-:Y:S01]  /*5e70*/  IMAD R7, R11.reuse, R7, R0 ;  /* 0x000000070b077224 */ /* 0x040fe200078e0200 */
[----:B------:R1:W-:Y:S01]  /*5e80*/  STL [R1+0x4d00], R10 ;  /* 0x004d000a01007387 */ /* 0x0003e20000100800 */
[----:B------:R-:W-:Y:S01]  /*5e90*/  IABS R0, R10 ;  /* 0x0000000a00007213 */ /* 0x000fe20000000000 */
[----:B------:R-:W-:-:S02]  /*5ea0*/  IMAD R2, R11, R6, R2 ;  /* 0x000000060b027224 */ /* 0x000fc400078e0202 */
[----:B------:R2:W-:Y:S01]  /*5eb0*/  STL [R1+0x28], R8 ;  /* 0x0000280801007387 */ /* 0x0005e20000100800 */
[----:B------:R-:W-:-:S03]  /*5ec0*/  VIADD R9, R36, 0xc0 ;  /* 0x000000c024097836 */ /* 0x000fc60000000000 */
[----:B------:R3:W-:Y:S01]  /*5ed0*/  STL [R1+0x24], R7 ;  /* 0x0000240701007387 */ /* 0x0007e20000100800 */
[C---:B-1----:R-:W-:Y:S01]  /*5ee0*/  VIADD R10, R36.reuse, 0xbe ;  /* 0x000000be240a7836 */ /* 0x042fe20000000000 */
[----:B------:R-:W-:Y:S02]  /*5ef0*/  IABS R13, R9 ;  /* 0x00000009000d7213 */ /* 0x000fe40000000000 */
[----:B------:R1:W-:Y:S01]  /*5f00*/  STL [R1+0x20], R2 ;  /* 0x0000200201007387 */ /* 0x0003e20000100800 */
[----:B--2---:R-:W-:Y:S01]  /*5f10*/  VIADD R8, R36, 0xbf ;  /* 0x000000bf24087836 */ /* 0x004fe20000000000 */
[----:B------:R-:W-:Y:S02]  /*5f20*/  IABS R6, R10 ;  /* 0x0000000a00067213 */ /* 0x000fe40000000000 */
[----:B------:R2:W-:Y:S01]  /*5f30*/  STL [R1+0x4cfc], R10 ;  /* 0x004cfc0a01007387 */ /* 0x0005e20000100800 */
[----:B---3--:R-:W-:-:S03]  /*5f40*/  IMAD.HI.U32 R7, R3, R5, RZ ;  /* 0x0000000503077227 */ /* 0x008fc600078e00ff */
[----:B------:R3:W-:Y:S01]  /*5f50*/  STL [R1+0x4cf8], R8 ;  /* 0x004cf80801007387 */ /* 0x0007e20000100800 */
[----:B-1----:R-:W-:Y:S01]  /*5f60*/  IABS R2, R8 ;  /* 0x0000000800027213 */ /* 0x002fe20000000000 */
[----:B------:R-:W-:Y:S02]  /*5f70*/  IMAD.MOV R7, RZ, RZ, -R7 ;  /* 0x000000ffff077224 */ /* 0x000fe400078e0a07 */
[----:B------:R-:W-:Y:S01]  /*5f80*/  STL [R1+0x4cf4], R9 ;  /* 0x004cf40901007387 */ /* 0x000fe20000100800 */
[----:B--2---:R-:W-:Y:S02]  /*5f90*/  VIADD R10, R36, 0xc1 ;  /* 0x000000c1240a7836 */ /* 0x004fe40000000000 */
[----:B------:R-:W-:Y:S02]  /*5fa0*/  IMAD R5, R11, R7, R5 ;  /* 0x000000070b057224 */ /* 0x000fe400078e0205 */
[----:B---3--:R-:W-:Y:S01]  /*5fb0*/  IMAD.HI.U32 R8, R3, R0, RZ ;  /* 0x0000000003087227 */ /* 0x008fe200078e00ff */
[----:B------:R-:W-:-:S02]  /*5fc0*/  IABS R14, R10 ;  /* 0x0000000a000e7213 */ /* 0x000fc40000000000 */
[----:B------:R1:W-:Y:S01]  /*5fd0*/  STL [R1+0x1c], R5 ;  /* 0x00001c0501007387 */ /* 0x0003e20000100800 */
[----:B------:R-:W-:Y:S02]  /*5fe0*/  IMAD.MOV R8, RZ, RZ, -R8 ;  /* 0x000000ffff087224 */ /* 0x000fe400078e0a08 */
[----:B------:R-:W-:-:S04]  /*5ff0*/  IMAD.HI.U32 R7, R3, R6, RZ ;  /* 0x0000000603077227 */ /* 0x000fc800078e00ff */
[----:B------:R-:W-:Y:S02]  /*6000*/  IMAD R8, R11, R8, R0 ;  /* 0x000000080b087224 */ /* 0x000fe400078e0200 */
[----:B------:R-:W-:Y:S02]  /*6010*/  IMAD.MOV R7, RZ, RZ, -R7 ;  /* 0x000000ffff077224 */ /* 0x000fe400078e0a07 */
[C---:B-1----:R-:W-:Y:S01]  /*6020*/  IMAD.HI.U32 R5, R3.reuse, R2, RZ ;  /* 0x0000000203057227 */ /* 0x042fe200078e00ff */
[----:B------:R-:W-:Y:S03]  /*6030*/  STL [R1+0x18], R8 ;  /* 0x0000180801007387 */ /* 0x000fe60000100800 */
[----:B------:R-:W-:Y:S01]  /*6040*/  IMAD.HI.U32 R0, R3, R13, RZ ;  /* 0x0000000d03007227 */ /* 0x000fe200078e00ff */
[----:B------:R1:W-:Y:S03]  /*6050*/  STL [R1+0x4cf0], R10 ;  /* 0x004cf00a01007387 */ /* 0x0003e60000100800 */
[----:B------:R-:W-:-:S02]  /*6060*/  VIADD R9, R36, 0xc2 ;  /* 0x000000c224097836 */ /* 0x000fc40000000000 */
[C---:B------:R-:W-:Y:S02]  /*6070*/  IMAD R6, R11.reuse, R7, R6 ;  /* 0x000000070b067224 */ /* 0x040fe400078e0206 */
[----:B------:R-:W-:Y:S01]  /*6080*/  IMAD.MOV R5, RZ, RZ, -R5 ;  /* 0x000000ffff057224 */ /* 0x000fe200078e0a05 */
[----:B------:R-:W-:Y:S01]  /*6090*/  STL [R1+0x4cec], R9 ;  /* 0x004cec0901007387 */ /* 0x000fe20000100800 */
[----:B------:R-:W-:Y:S01]  /*60a0*/  IMAD.MOV R0, RZ, RZ, -R0 ;  /* 0x000000ffff007224 */ /* 0x000fe200078e0a00 */
[----:B-1----:R-:W-:Y:S01]  /*60b0*/  IABS R10, R9 ;  /* 0x00000009000a7213 */ /* 0x002fe20000000000 */
[----:B------:R-:W-:Y:S01]  /*60c0*/  VIADD R7, R36, 0xc3 ;  /* 0x000000c324077836 */ /* 0x000fe20000000000 */
[----:B------:R1:W-:Y:S01]  /*60d0*/  STL [R1+0x14], R6 ;  /* 0x0000140601007387 */ /* 0x0003e20000100800 */
[C---:B------:R-:W-:Y:S02]  /*60e0*/  IMAD R232, R11.reuse, R5, R2 ;  /* 0x000000050be87224 */ /* 0x040fe400078e0202 */
[----:B------:R-:W-:Y:S01]  /*60f0*/  IMAD R13, R11, R0, R13 ;  /* 0x000000000b0d7224 */ /* 0x000fe200078e020d */
[----:B------:R-:W-:Y:S01]  /*6100*/  IABS R15, R7 ;  /* 0x00000007000f7213 */ /* 0x000fe20000000000 */
[----:B------:R-:W-:-:S03]  /*6110*/  IMAD.HI.U32 R2, R3, R14, RZ ;  /* 0x0000000e03027227 */ /* 0x000fc600078e00ff */
[----:B------:R-:W-:Y:S01]  /*6120*/  STL [R1+0x53f8], R13 ;  /* 0x0053f80d01007387 */ /* 0x000fe20000100800 */
[C---:B------:R-:W-:Y:S02]  /*6130*/  VIADD R5, R36.reuse, 0xc5 ;  /* 0x000000c524057836 */ /* 0x040fe40000000000 */
[----:B-1----:R-:W-:Y:S01]  /*6140*/  VIADD R6, R36, 0xc4 ;  /* 0x000000c424067836 */ /* 0x002fe20000000000 */
[----:B------:R1:W-:Y:S01]  /*6150*/  STL [R1+0x4ce8], R7 ;  /* 0x004ce80701007387 */ /* 0x0003e20000100800 */
[----:B------:R-:W-:Y:S01]  /*6160*/  IMAD.HI.U32 R0, R3, R10, RZ ;  /* 0x0000000a03007227 */ /* 0x000fe200078e00ff */
[----:B------:R-:W-:Y:S02]  /*6170*/  IABS R17, R5 ;  /* 0x0000000500117213 */ /* 0x000fe40000000000 */
[----:B------:R-:W-:Y:S01]  /*6180*/  IABS R16, R6 ;  /* 0x0000000600107213 */ /* 0x000fe20000000000 */
[----:B------:R-:W-:Y:S01]  /*6190*/  IMAD.MOV R2, RZ, RZ, -R2 ;  /* 0x000000ffff027224 */ /* 0x000fe200078e0a02 */
[----:B------:R-:W-:Y:S01]  /*61a0*/  STL [R1+0x4ce4], R6 ;  /* 0x004ce40601007387 */ /* 0x000fe20000100800 */
[----:B------:R-:W-:-:S02]  /*61b0*/  IMAD.MOV R0, RZ, RZ, -R0 ;  /* 0x000000ffff007224 */ /* 0x000fc400078e0a00 */
[----:B------:R-:W-:Y:S01]  /*61c0*/  IMAD R14, R11, R2, R14 ;  /* 0x000000020b0e7224 */ /* 0x000fe200078e020e */
[----:B------:R2:W-:Y:S01]  /*61d0*/  STL [R1+0x4ce0], R5 ;  /* 0x004ce00501007387 */ /* 0x0005e20000100800 */
[----:B------:R-:W-:-:S03]  /*61e0*/  IMAD.HI.U32 R2, R3, R16, RZ ;  /* 0x0000001003027227 */ /* 0x000fc600078e00ff */
[----:B------:R-:W-:Y:S01]  /*61f0*/  STL [R1+0x53fc], R14 ;  /* 0x0053fc0e01007387 */ /* 0x000fe20000100800 */
[----:B------:R-:W-:Y:S02]  /*6200*/  IMAD R10, R11, R0, R10 ;  /* 0x000000000b0a7224 */ /* 0x000fe400078e020a */
[C---:B-1----:R-:W-:Y:S02]  /*6210*/  VIADD R7, R36.reuse, 0xc6 ;  /* 0x000000c624077836 */ /* 0x042fe40000000000 */
[C---:B------:R-:W-:Y:S01]  /*6220*/  IMAD.HI.U32 R0, R3.reuse, R17, RZ ;  /* 0x0000001103007227 */ /* 0x040fe200078e00ff */
[----:B------:R-:W-:Y:S02]  /*6230*/  STL [R1+0x5400], R10 ;  /* 0x0054000a01007387 */ /* 0x000fe40000100800 */
[----:B------:R-:W-:Y:S01]  /*6240*/  IABS R18, R7 ;  /* 0x0000000700127213 */ /* 0x000fe20000000000 */
[----:B--2---:R-:W-:Y:S01]  /*6250*/  IMAD.HI.U32 R5, R3, R15, RZ ;  /* 0x0000000f03057227 */ /* 0x004fe200078e00ff */
[----:B------:R1:W-:Y:S03]  /*6260*/  STL [R1+0x4cdc], R7 ;  /* 0x004cdc0701007387 */ /* 0x0003e60000100800 */
[----:B------:R-:W-:-:S02]  /*6270*/  VIADD R6, R36, 0xc7 ;  /* 0x000000c724067836 */ /* 0x000fc40000000000 */
[----:B------:R-:W-:Y:S02]  /*6280*/  IMAD.MOV R5, RZ, RZ, -R5 ;  /* 0x000000ffff057224 */ /* 0x000fe400078e0a05 */
[----:B------:R-:W-:Y:S01]  /*6290*/  IMAD.MOV R2, RZ, RZ, -R2 ;  /* 0x000000ffff027224 */ /* 0x000fe200078e0a02 */
[----:B------:R-:W-:Y:S01]  /*62a0*/  IABS R19, R6 ;  /* 0x0000000600137213 */ /* 0x000fe20000000000 */
[----:B------:R-:W-:Y:S01]  /*62b0*/  IMAD.MOV R0, RZ, RZ, -R0 ;  /* 0x000000ffff007224 */ /* 0x000fe200078e0a00 */
[----:B------:R2:W-:Y:S01]  /*62c0*/  STL [R1+0x4cd8], R6 ;  /* 0x004cd80601007387 */ /* 0x0005e20000100800 */
[C---:B------:R-:W-:Y:S02]  /*62d0*/  IMAD R15, R11.reuse, R5, R15 ;  /* 0x000000050b0f7224 */ /* 0x040fe400078e020f */
[C---:B------:R-:W-:Y:S02]  /*62e0*/  IMAD R16, R11.reuse, R2, R16 ;  /* 0x000000020b107224 */ /* 0x040fe400078e0210 */
[----:B-1----:R-:W-:Y:S01]  /*62f0*/  VIADD R7, R36, 0xc8 ;  /* 0x000000c824077836 */ /* 0x002fe20000000000 */
[----:B------:R-:W-:Y:S01]  /*6300*/  STL [R1+0x5404], R15 ;  /* 0x0054040f01007387 */ /* 0x000fe20000100800 */
[----:B------:R-:W-:-:S02]  /*6310*/  IMAD R17, R11, R0, R17 ;  /* 0x000000000b117224 */ /* 0x000fc400078e0211 */
[C---:B------:R-:W-:Y:S01]  /*6320*/  IMAD.HI.U32 R2, R3.reuse, R18, RZ ;  /* 0x0000001203027227 */ /* 0x040fe200078e00ff */
[----:B------:R-:W-:Y:S01]  /*6330*/  STL [R1+0x5408], R16 ;  /* 0x0054081001007387 */ /* 0x000fe20000100800 */
[----:B------:R-:W-:Y:S02]  /*6340*/  IABS R20, R7 ;  /* 0x0000000700147213 */ /* 0x000fe40000000000 */
[C---:B--2---:R-:W-:Y:S01]  /*6350*/  VIADD R6, R36.reuse, 0xc9 ;  /* 0x000000c924067836 */ /* 0x044fe20000000000 */
[----:B------:R-:W-:Y:S01]  /*6360*/  STL [R1+0x540c], R17 ;  /* 0x00540c1101007387 */ /* 0x000fe20000100800 */
[----:B------:R-:W-:Y:S02]  /*6370*/  VIADD R5, R36, 0xca ;  /* 0x000000ca24057836 */ /* 0x000fe40000000000 */
[----:B------:R-:W-:Y:S01]  /*6380*/  IMAD.HI.U32 R0, R3, R19, RZ ;  /* 0x0000001303007227 */ /* 0x000fe200078e00ff */
[----:B------:R-:W-:Y:S01]  /*6390*/  IABS R21, R6 ;  /* 0x0000000600157213 */ /* 0x000fe20000000000 */
[----:B------:R1:W-:Y:S01]  /*63a0*/  STL [R1+0x4cd4], R7 ;  /* 0x004cd40701007387 */ /* 0x0003e20000100800 */
[----:B------:R-:W-:Y:S01]  /*63b0*/  IABS R9, R5 ;  /* 0x0000000500097213 */ /* 0x000fe20000000000 */
[----:B------:R-:W-:-:S02]  /*63c0*/  IMAD.MOV R2, RZ, RZ, -R2 ;  /* 0x000000ffff027224 */ /* 0x000fc400078e0a02 */
[----:B------:R-:W-:Y:S01]  /*63d0*/  IMAD.MOV R0, RZ, RZ, -R0 ;  /* 0x000000ffff007224 */ /* 0x000fe200078e0a00 */
[----:B------:R-:W-:Y:S01]  /*63e0*/  STL [R1+0x4cd0], R6 ;  /* 0x004cd00601007387 */ /* 0x000fe20000100800 */
[----:B------:R-:W-:Y:S02]  /*63f0*/  IMAD R18, R11, R2, R18 ;  /* 0x000000020b127224 */ /* 0x000fe400078e0212 */
[----:B------:R-:W-:Y:S01]  /*6400*/  IMAD.HI.U32 R2, R3, R21, RZ ;  /* 0x0000001503027227 */ /* 0x000fe200078e00ff */
[----:B------:R2:W-:Y:S03]  /*6410*/  STL [R1+0x4ccc], R5 ;  /* 0x004ccc0501007387 */ /* 0x0005e60000100800 */
[----:B------:R-:W-:Y:S01]  /*6420*/  IMAD R19, R11, R0, R19 ;  /* 0x000000000b137224 */ /* 0x000fe200078e0213 */
[----:B------:R-:W-:Y:S01]  /*6430*/  STL [R1+0x5410], R18 ;  /* 0x0054101201007387 */ /* 0x000fe20000100800 */
[----:B-1----:R-:W-:-:S02]  /*6440*/  VIADD R7, R36, 0xcb ;  /* 0x000000cb24077836 */ /* 0x002fc40000000000 */
[C---:B------:R-:W-:Y:S01]  /*6450*/  IMAD.HI.U32 R0, R3.reuse, R9, RZ ;  /* 0x0000000903007227 */ /* 0x040fe200078e00ff */
[----:B------:R-:W-:Y:S02]  /*6460*/  STL [R1+0x5414], R19 ;  /* 0x0054141301007387 */ /* 0x000fe40000100800 */
[----:B------:R-:W-:Y:S01]  /*6470*/  IABS R22, R7 ;  /* 0x0000000700167213 */ /* 0x000fe20000000000 */
[----:B--2---:R-:W-:Y:S01]  /*6480*/  IMAD.HI.U32 R5, R3, R20, RZ ;  /* 0x0000001403057227 */ /* 0x004fe200078e00ff */
[----:B------:R1:W-:Y:S03]  /*6490*/  STL [R1+0x4cc8], R7 ;  /* 0x004cc80701007387 */ /* 0x0003e60000100800 */
[----:B------:R-:W-:Y:S02]  /*64a0*/  VIADD R6, R36, 0xcc ;  /* 0x000000cc24067836 */ /* 0x000fe40000000000 */
[----:B------:R-:W-:-:S02]  /*64b0*/  IMAD.MOV R5, RZ, RZ, -R5 ;  /* 0x000000ffff057224 */ /* 0x000fc400078e0a05 */
        /* <DEDUP_REMOVED lines=68> */
[----:B------:R-:W-:Y:S02]  /*6900*/  IMAD.MOV R5, RZ, RZ, -R5 ;  /* 0x000000ffff057224 */ /* 0x000fe400078e0a05 */
[----:B------:R-:W-:-:S02]  /*6910*/  VIADD R6, R36, 0xd6 ;  /* 0x000000d624067836 */ /* 0x000fc40000000000 */
[----:B------:R-:W-:Y:S02]  /*6920*/  IMAD.MOV R2, RZ, RZ, -R2 ;  /* 0x000000ffff027224 */ /* 0x000fe400078e0a02 */
[----:B------:R-:W-:Y:S01]  /*6930*/  IMAD.MOV R0, RZ, RZ, -R0 ;  /* 0x000000ffff007224 */ /* 0x000fe200078e0a00 */
[----:B------:R2:W-:Y:S01]  /*6940*/  STL [R1+0x4c9c], R6 ;  /* 0x004c9c0601007387 */ /* 0x0005e20000100800 */
[C---:B------:R-:W-:Y:S01]  /*6950*/  IMAD R8, R11.reuse, R5, R8 ;  /* 0x000000050b087224 */ /* 0x040fe200078e0208 */
[----:B------:R-:W-:Y:S01]  /*6960*/  IABS R32, R6 ;  /* 0x0000000600207213 */ /* 0x000fe20000000000 */
        /* <DEDUP_REMOVED lines=10> */
[----:B------:R-:W-:Y:S01]  /*6a10*/  IMAD.MOV R2, RZ, RZ, -R2 ;  /* 0x000000ffff027224 */ /* 0x000fe200078e0a02 */
[----:B------:R-:W-:Y:S01]  /*6a20*/  IABS R34, R6 ;  /* 0x0000000600227213 */ /* 0x000fe20000000000 */
[----:B------:R1:W-:Y:S01]  /*6a30*/  STL [R1+0x4c98], R7 ;  /* 0x004c980701007387 */ /* 0x0003e20000100800 */
[----:B------:R-:W-:Y:S01]  /*6a40*/  IMAD.HI.U32 R0, R3, R32, RZ ;  /* 0x0000002003007227 */ /* 0x000fe200078e00ff */
[----:B------:R-:W-:-:S02]  /*6a50*/  IABS R35, R5 ;  /* 0x0000000500237213 */ /* 0x000fc40000000000 */
[----:B------:R-:W-:Y:S01]  /*6a60*/  STL [R1+0x4c94], R6 ;  /* 0x004c940601007387 */ /* 0x000fe20000100800 */
[----:B------:R-:W-:Y:S02]  /*6a70*/  IMAD R31, R11, R2, R31 ;  /* 0x000000020b1f7224 */ /* 0x000fe400078e021f */
[----:B------:R-:W-:Y:S01]  /*6a80*/  IMAD.MOV R0, RZ, RZ, -R0 ;  /* 0x000000ffff007224 */ /* 0x000fe200078e0a00 */
[----:B------:R2:W-:Y:S01]  /*6a90*/  STL [R1+0x4c90], R5 ;  /* 0x004c900501007387 */ /* 0x0005e20000100800 */
[----:B------:R-:W-:-:S03]  /*6aa0*/  IMAD.HI.U32 R2, R3, R34, RZ ;  /* 0x0000002203027227 */ /* 0x000fc600078e00ff */
[----:B------:R-:W-:Y:S01]  /*6ab0*/  STL [R1+0x544c], R31 ;  /* 0x00544c1f01007387 */ /* 0x000fe20000100800 */
[----:B------:R-:W-:Y:S02]  /*6ac0*/  IMAD R32, R11, R0, R32 ;  /* 0x000000000b207224 */ /* 0x000fe400078e0220 */
[----:B------:R-:W-:Y:S02]  /*6ad0*/  IMAD.MOV R2, RZ, RZ, -R2 ;  /* 0x000000ffff027224 */ /* 0x000fe400078e0a02 */
[----:B-1----:R-:W-:Y:S01]  /*6ae0*/  VIADD R7, R36, 0xda ;  /* 0x000000da24077836 */ /* 0x002fe20000000000 */
[----:B------:R-:W-:Y:S01]  /*6af0*/  STL [R1+0x5450], R32 ;  /* 0x0054502001007387 */ /* 0x000fe20000100800 */
[----:B--2---:R-:W-:-:S03]  /*6b00*/  IMAD.HI.U32 R5, R3, R33, RZ ;  /* 0x0000002103057227 */ /* 0x004fc600078e00ff */
[----:B------:R1:W-:Y:S01]  /*6b10*/  STL [R1+0x4c8c], R7 ;  /* 0x004c8c0701007387 */ /* 0x0003e20000100800 */
[----:B------:R-:W-:Y:S02]  /*6b20*/  IMAD.MOV R5, RZ, RZ, -R5 ;  /* 0x000000ffff057224 */ /* 0x000fe400078e0a05 */
[----:B------:R-:W-:Y:S02]  /*6b30*/  VIADD R6, R36, 0xdb ;  /* 0x000000db24067836 */ /* 0x000fe40000000000 */
[C---:B------:R-:W-:Y:S02]  /*6b40*/  IMAD R33, R11.reuse, R5, R33 ;  /* 0x000000050b217224 */ /* 0x040fe400078e0221 */
[----:B------:R-:W-:Y:S01]  /*6b50*/  IMAD R34, R11, R2, R34 ;  /* 0x000000020b227224 */ /* 0x000fe200078e0222 */
[----:B------:R-:W-:Y:S01]  /*6b60*/  STL [R1+0x4c88], R6 ;  /* 0x004c880601007387 */ /* 0x000fe20000100800 */
[----:B------:R-:W-:Y:S01]  /*6b70*/  IMAD.HI.U32 R0, R3, R35, RZ ;  /* 0x0000002303007227 */ /* 0x000fe200078e00ff */
[----:B-1----:R-:W-:-:S02]  /*6b80*/  IABS R7, R7 ;  /* 0x0000000700077213 */ /* 0x002fc40000000000 */
[----:B------:R-:W-:Y:S01]  /*6b90*/  STL [R1+0x5454], R33 ;  /* 0x0054542101007387 */ /* 0x000fe20000100800 */
[----:B------:R-:W-:Y:S02]  /*6ba0*/  IMAD.MOV R0, RZ, RZ, -R0 ;  /* 0x000000ffff007224 */ /* 0x000fe400078e0a00 */
[----:B------:R-:W-:Y:S01]  /*6bb0*/  IMAD.HI.U32 R2, R3, R7, RZ ;  /* 0x0000000703027227 */ /* 0x000fe200078e00ff */
[----:B------:R1:W-:Y:S03]  /*6bc0*/  STL [R1+0x5458], R34 ;  /* 0x0054582201007387 */ /* 0x0003e60000100800 */
[C---:B------:R-:W-:Y:S02]  /*6bd0*/  IMAD R35, R11.reuse, R0, R35 ;  /* 0x000000000b237224 */ /* 0x040fe400078e0223 */
[----:B------:R-:W-:Y:S02]  /*6be0*/  IMAD.MOV R2, RZ, RZ, -R2 ;  /* 0x000000ffff027224 */ /* 0x000fe400078e0a02 */
[----:B------:R-:W-:Y:S01]  /*6bf0*/  IMAD.MOV.U32 R10, RZ, RZ, R224 ;  /* 0x000000ffff0a7224 */ /* 0x000fe200078e00e0 */
[----:B------:R-:W-:Y:S01]  /*6c00*/  STL [R1+0x545c], R35 ;  /* 0x00545c2301007387 */ /* 0x000fe20000100800 */
[----:B------:R-:W-:-:S02]  /*6c10*/  IMAD R7, R11, R2, R7 ;  /* 0x000000020b077224 */ /* 0x000fc400078e0207 */
[----:B-1----:R-:W-:Y:S01]  /*6c20*/  IMAD.MOV.U32 R34, RZ, RZ, R36 ;  /* 0x000000ffff227224 */ /* 0x002fe200078e0024 */
[----:B------:R-:W-:Y:S01]  /*6c30*/  IABS R36, R6 ;  /* 0x0000000600247213 */ /* 0x000fe20000000000 */
[----:B------:R-:W-:Y:S02]  /*6c40*/  IMAD.MOV.U32 R14, RZ, RZ, R225 ;  /* 0x000000ffff0e7224 */ /* 0x000fe400078e00e1 */
[C---:B------:R-:W-:Y:S02]  /*6c50*/  VIADD R8, R34.reuse, 0xdc ;  /* 0x000000dc22087836 */ /* 0x040fe40000000000 */
[C---:B------:R-:W-:Y:S02]  /*6c60*/  VIADD R6, R34.reuse, 0xdd ;  /* 0x000000dd22067836 */ /* 0x040fe40000000000 */
[----:B------:R-:W-:Y:S01]  /*6c70*/  VIADD R5, R34, 0xde ;  /* 0x000000de22057836 */ /* 0x000fe20000000000 */
[----:B------:R-:W-:Y:S01]  /*6c80*/  IABS R37, R8 ;  /* 0x0000000800257213 */ /* 0x000fe20000000000 */
[----:B------:R-:W-:Y:S01]  /*6c90*/  IMAD.HI.U32 R0, R3, R36, RZ ;  /* 0x0000002403007227 */ /* 0x000fe200078e00ff */
[----:B------:R-:W-:Y:S01]  /*6ca0*/  IABS R38, R6 ;  /* 0x0000000600267213 */ /* 0x000fe20000000000 */
[----:B------:R1:W-:Y:S01]  /*6cb0*/  STL [R1+0x4c84], R8 ;  /* 0x004c840801007387 */ /* 0x0003e20000100800 */
[----:B------:R-:W-:Y:S01]  /*6cc0*/  IABS R39, R5 ;  /* 0x0000000500277213 */ /* 0x000fe20000000000 */
[----:B------:R-:W-:-:S02]  /*6cd0*/  IMAD.MOV R0, RZ, RZ, -R0 ;  /* 0x000000ffff007224 */ /* 0x000fc400078e0a00 */
[----:B------:R-:W-:Y:S01]  /*6ce0*/  STL [R1+0x4c80], R6 ;  /* 0x004c800601007387 */ /* 0x000fe20000100800 */
[----:B------:R-:W-:-:S03]  /*6cf0*/  IMAD.HI.U32 R2, R3, R38, RZ ;  /* 0x0000002603027227 */ /* 0x000fc600078e00ff */
[----:B------:R2:W-:Y:S01]  /*6d00*/  STL [R1+0x4c7c], R5 ;  /* 0x004c7c0501007387 */ /* 0x0005e20000100800 */
[----:B------:R-:W-:Y:S02]  /*6d10*/  IMAD R36, R11, R0, R36 ;  /* 0x000000000b247224 */ /* 0x000fe400078e0224 */
[C---:B------:R-:W-:Y:S01]  /*6d20*/  IMAD.HI.U32 R0, R3.reuse, R39, RZ ;  /* 0x0000002703007227 */ /* 0x040fe200078e00ff */
[----:B------:R3:W-:Y:S03]  /*6d30*/  STL [R1+0x5460], R7 ;  /* 0x0054600701007387 */ /* 0x0007e60000100800 */
[----:B-1----:R-:W-:Y:S01]  /*6d40*/  VIADD R8, R34, 0xdf ;  /* 0x000000df22087836 */ /* 0x002fe20000000000 */
[----:B------:R-:W-:Y:S01]  /*6d50*/  STL [R1+0x5464], R36 ;  /* 0x0054642401007387 */ /* 0x000fe20000100800 */
[----:B------:R-:W-:Y:S02]  /*6d60*/  IMAD.MOV R2, RZ, RZ, -R2 ;  /* 0x000000ffff027224 */ /* 0x000fe400078e0a02 */
[----:B--2---:R-:W-:Y:S01]  /*6d70*/  IMAD.HI.U32 R5, R3, R37, RZ ;  /* 0x0000002503057227 */ /* 0x004fe200078e00ff */
[----:B------:R-:W-:Y:S01]  /*6d80*/  IABS R40, R8 ;  /* 0x0000000800287213 */ /* 0x000fe20000000000 */
[----:B------:R-:W-:Y:S02]  /*6d90*/  STL [R1+0x4c78], R8 ;  /* 0x004c780801007387 */ /* 0x000fe40000100800 */
[----:B------:R-:W-:-:S02]  /*6da0*/  IMAD.MOV R5, RZ, RZ, -R5 ;  /* 0x000000ffff057224 */ /* 0x000fc400078e0a05 */
[C---:B------:R-:W-:Y:S02]  /*6db0*/  VIADD R6, R34.reuse, 0xe0 ;  /* 0x000000e022067836 */ /* 0x040fe40000000000 */
[----:B------:R-:W-:Y:S02]  /*6dc0*/  IMAD.MOV R0, RZ, RZ, -R0 ;  /* 0x000000ffff007224 */ /* 0x000fe400078e0a00 */
[C---:B------:R-:W-:Y:S01]  /*6dd0*/  IMAD R37, R11.reuse, R5, R37 ;  /* 0x000000050b257224 */ /* 0x040fe200078e0225 */
[----:B------:R1:W-:Y:S01]  /*6de0*/  STL [R1+0x4c74], R6 ;  /* 0x004c740601007387 */ /* 0x0003e20000100800 */
[C---:B------:R-:W-:Y:S01]  /*6df0*/  IMAD R38, R11.reuse, R2, R38 ;  /* 0x000000020b267224 */ /* 0x040fe200078e0226 */
[----:B------:R-:W-:Y:S01]  /*6e00*/  IABS R41, R6 ;  /* 0x0000000600297213 */ /* 0x000fe20000000000 */
[----:B------:R-:W-:Y:S01]  /*6e10*/  IMAD R39, R11, R0, R39 ;  /* 0x000000000b277224 */ /* 0x000fe200078e0227 */
[----:B------:R-:W-:Y:S01]  /*6e20*/  STL [R1+0x5468], R37 ;  /* 0x0054682501007387 */ /* 0x000fe20000100800 */
[----:B---3--:R-:W-:-:S02]  /*6e30*/  VIADD R7, R34, 0xe1 ;  /* 0x000000e122077836 */ /* 0x008fc40000000000 */
[C---:B------:R-:W-:Y:S01]  /*6e40*/  IMAD.HI.U32 R2, R3.reuse, R40, RZ ;  /* 0x0000002803027227 */ /* 0x040fe200078e00ff */
[----:B------:R-:W-:Y:S02]  /*6e50*/  STL [R1+0x546c], R38 ;  /* 0x00546c2601007387 */ /* 0x000fe40000100800 */
[----:B------:R-:W-:Y:S01]  /*6e60*/  IABS R42, R7 ;  /* 0x00000007002a7213 */ /* 0x000fe20000000000 */
[C---:B-1----:R-:W-:Y:S01]  /*6e70*/  VIADD R6, R34.reuse, 0xe2 ;  /* 0x000000e222067836 */ /* 0x042fe20000000000 */
[----:B------:R-:W-:Y:S01]  /*6e80*/  STL [R1+0x5470], R39 ;  /* 0x0054702701007387 */ /* 0x000fe20000100800 */
[----:B------:R-:W-:Y:S02]  /*6e90*/  VIADD R5, R34, 0xe3 ;  /* 0x000000e322057836 */ /* 0x000fe40000000000 */
[----:B------:R-:W-:Y:S01]  /*6ea0*/  IMAD.MOV R2, RZ, RZ, -R2 ;  /* 0x000000ffff027224 */ /* 0x000fe200078e0a02 */
[----:B------:R1:W-:Y:S01]  /*6eb0*/  STL [R1+0x4c70], R7 ;  /* 0x004c700701007387 */ /* 0x0003e20000100800 */
[----:B------:R-:W-:Y:S01]  /*6ec0*/  IMAD.HI.U32 R0, R3, R41, RZ ;  /* 0x0000002903007227 */ /* 0x000fe200078e00ff */
[----:B------:R-:W-:-:S02]  /*6ed0*/  IABS R43, R5 ;  /* 0x00000005002b7213 */ /* 0x000fc40000000000 */
[----:B------:R2:W-:Y:S01]  /*6ee0*/  STL [R1+0x4c6c], R6 ;  /* 0x004c6c0601007387 */ /* 0x0005e20000100800 */
[C---:B------:R-:W-:Y:S02]  /*6ef0*/  IMAD R40, R11.reuse, R2, R40 ;  /* 0x000000020b287224 */ /* 0x040fe400078e0228 */
[----:B------:R-:W-:Y:S01]  /*6f00*/  IMAD.MOV R0, RZ, RZ, -R0 ;  /* 0x000000ffff007224 */ /* 0x000fe200078e0a00 */
[----:B------:R3:W-:Y:S01]  /*6f10*/  STL [R1+0x4c68], R5 ;  /* 0x004c680501007387 */ /* 0x0007e20000100800 */
[C---:B------:R-:W-:Y:S02]  /*6f20*/  VIADD R8, R34.reuse, 0xe4 ;  /* 0x000000e422087836 */ /* 0x040fe40000000000 */
[----:B------:R-:W-:Y:S01]  /*6f30*/  IMAD R41, R11, R0, R41 ;  /* 0x000000000b297224 */ /* 0x000fe200078e0229 */
[----:B------:R-:W-:Y:S01]  /*6f40*/  STL [R1+0x5474], R40 ;  /* 0x0054742801007387 */ /* 0x000fe20000100800 */
[----:B-1----:R-:W-:Y:S01]  /*6f50*/  VIADD R7, R34, 0xe5 ;  /* 0x000000e522077836 */ /* 0x002fe20000000000 */
[----:B--2---:R-:W-:Y:S01]  /*6f60*/  IABS R6, R6 ;  /* 0x0000000600067213 */ /* 0x004fe20000000000 */
[----:B------:R-:W-:Y:S01]  /*6f70*/  IMAD.HI.U32 R0, R3, R43, RZ ;  /* 0x0000002b03007227 */ /* 0x000fe200078e00ff */
[----:B------:R-:W-:Y:S01]  /*6f80*/  STL [R1+0x5478], R41 ;  /* 0x0054782901007387 */ /* 0x000fe20000100800 */
[----:B------:R-:W-:-:S02]  /*6f90*/  IABS R44, R8 ;  /* 0x00000008002c7213 */ /* 0x000fc40000000000 */
[C---:B---3--:R-:W-:Y:S01]  /*6fa0*/  IMAD.HI.U32 R5, R3.reuse, R42, RZ ;  /* 0x0000002a03057227 */ /* 0x048fe200078e00ff */
[----:B------:R-:W-:Y:S01]  /*6fb0*/  STL [R1+0x4c64], R8 ;  /* 0x004c640801007387 */ /* 0x000fe20000100800 */
[----:B------:R-:W-:Y:S02]  /*6fc0*/  IABS R45, R7 ;  /* 0x00000007002d7213 */ /* 0x000fe40000000000 */
[----:B------:R-:W-:Y:S01]  /*6fd0*/  IMAD.HI.U32 R2, R3, R6, RZ ;  /* 0x0000000603027227 */ /* 0x000fe200078e00ff */
[----:B------:R1:W-:Y:S03]  /*6fe0*/  STL [R1+0x4c60], R7 ;  /* 0x004c600701007387 */ /* 0x0003e60000100800 */
[----:B------:R-:W-:Y:S02]  /*6ff0*/  IMAD.MOV R5, RZ, RZ, -R5 ;  /* 0x000000ffff057224 */ /* 0x000fe400078e0a05 */
[----:B------:R-:W-:-:S02]  /*7000*/  IMAD.MOV R2, RZ, RZ, -R2 ;  /* 0x000000ffff027224 */ /* 0x000fc400078e0a02 */
[C---:B------:R-:W-:Y:S02]  /*7010*/  IMAD R42, R11.reuse, R5, R42 ;  /* 0x000000050b2a7224 */ /* 0x040fe400078e022a */
[----:B------:R-:W-:Y:S02]  /*7020*/  IMAD R6, R11, R2, R6 ;  /* 0x000000020b067224 */ /* 0x000fe400078e0206 */
[----:B------:R-:W-:Y:S01]  /*7030*/  IMAD.MOV R0, RZ, RZ, -R0 ;  /* 0x000000ffff007224 */ /* 0x000fe200078e0a00 */
[----:B------:R-:W-:Y:S01]  /*7040*/  STL [R1+0x547c], R42 ;  /* 0x00547c2a01007387 */ /* 0x000fe20000100800 */
[----:B------:R-:W-:-:S03]  /*7050*/  IMAD.HI.U32 R2, R3, R44, RZ ;  /* 0x0000002c03027227 */ /* 0x000fc600078e00ff */
[----:B------:R2:W-:Y:S01]  /*7060*/  STL [R1+0x5480], R6 ;  /* 0x0054800601007387 */ /* 0x0005e20000100800 */
[C---:B------:R-:W-:Y:S02]  /*7070*/  IMAD R43, R11.reuse, R0, R43 ;  /* 0x000000000b2b7224 */ /* 0x040fe400078e022b */
[C---:B-1----:R-:W-:Y:S02]  /*7080*/  VIADD R7, R34.reuse, 0xe6 ;  /* 0x000000e622077836 */ /* 0x042fe40000000000 */
[----:B------:R-:W-:Y:S01]  /*7090*/  IMAD.MOV R2, RZ, RZ, -R2 ;  /* 0x000000ffff027224 */ /* 0x000fe200078e0a02 */
[----:B------:R-:W-:Y:S01]  /*70a0*/  STL [R1+0x5484], R43 ;  /* 0x0054842b01007387 */ /* 0x000fe20000100800 */
[C---:B------:R-:W-:Y:S01]  /*70b0*/  VIADD R5, R34.reuse, 0xe8 ;  /* 0x000000e822057836 */ /* 0x040fe20000000000 */
[----:B------:R-:W-:Y:S01]  /*70c0*/  IABS R46, R7 ;  /* 0x00000007002e7213 */ /* 0x000fe20000000000 */
[----:B------:R-:W-:Y:S01]  /*70d0*/  IMAD R44, R11, R2, R44 ;  /* 0x000000020b2c7224 */ /* 0x000fe200078e022c */
[----:B------:R1:W-:Y:S01]  /*70e0*/  STL [R1+0x4c5c], R7 ;  /* 0x004c5c0701007387 */ /* 0x0003e20000100800 */
[----:B--2---:R-:W-:Y:S01]  /*70f0*/  VIADD R6, R34, 0xe7 ;  /* 0x000000e722067836 */ /* 0x004fe20000000000 */
[----:B------:R-:W-:Y:S01]  /*7100*/  IABS R48, R5 ;  /* 0x0000000500307213 */ /* 0x000fe20000000000 */
[----:B------:R-:W-:-:S03]  /*7110*/  IMAD.HI.U32 R0, R3, R45, RZ ;  /* 0x0000002d03007227 */ /* 0x000fc600078e00ff */
[----:B------:R-:W-:Y:S01]  /*7120*/  IABS R47, R6 ;  /* 0x00000006002f7213 */ /* 0x000fe20000000000 */
[----:B------:R-:W-:Y:S01]  /*7130*/  STL [R1+0x4c58], R6 ;  /* 0x004c580601007387 */ /* 0x000fe20000100800 */
[----:B------:R-:W-:Y:S02]  /*7140*/  IMAD.MOV R0, RZ, RZ, -R0 ;  /* 0x000000ffff007224 */ /* 0x000fe400078e0a00 */
[----:B-1----:R-:W-:Y:S01]  /*7150*/  VIADD R7, R34, 0xe9 ;  /* 0x000000e922077836 */ /* 0x002fe20000000000 */
[----:B------:R1:W-:Y:S01]  /*7160*/  STL [R1+0x4c54], R5 ;  /* 0x004c540501007387 */ /* 0x0003e20000100800 */
[----:B------:R-:W-:-:S03]  /*7170*/  IMAD.HI.U32 R2, R3, R47, RZ ;  /* 0x0000002f03027227 */ /* 0x000fc600078e00ff */
[----:B------:R-:W-:Y:S01]  /*7180*/  IABS R49, R7 ;  /* 0x0000000700317213 */ /* 0x000fe20000000000 */
[----:B------:R-:W-:Y:S01]  /*7190*/  IMAD.MOV R2, RZ, RZ, -R2 ;  /* 0x000000ffff027224 */ /* 0x000fe200078e0a02 */
[----:B------:R2:W-:Y:S01]  /*71a0*/  STL [R1+0x4c50], R7 ;  /* 0x004c500701007387 */ /* 0x0005e20000100800 */
[C---:B------:R-:W-:Y:S02]  /*71b0*/  IMAD R45, R11.reuse, R0, R45 ;  /* 0x000000000b2d7224 */ /* 0x040fe400078e022d */
[----:B------:R-:W-:Y:S02]  /*71c0*/  IMAD R47, R11, R2, R47 ;  /* 0x000000020b2f7224 */ /* 0x000fe400078e022f */
[----:B-1----:R-:W-:-:S04]  /*71d0*/  IMAD.HI.U32 R5, R3, R46, RZ ;  /* 0x0000002e03057227 */ /* 0x002fc800078e00ff */
[----:B------:R-:W-:Y:S02]  /*71e0*/  IMAD.MOV R5, RZ, RZ, -R5 ;  /* 0x000000ffff057224 */ /* 0x000fe400078e0a05 */
[C---:B--2---:R-:W-:Y:S02]  /*71f0*/  VIADD R7, R34.reuse, 0xec ;  /* 0x000000ec22077836 */ /* 0x044fe40000000000 */
[----:B------:R-:W-:Y:S02]  /*7200*/  VIADD R6, R34, 0xea ;  /* 0x000000ea22067836 */ /* 0x000fe40000000000 */
[C---:B------:R-:W-:Y:S01]  /*7210*/  IMAD.HI.U32 R2, R3.reuse, R49, RZ ;  /* 0x0000003103027227 */ /* 0x040fe200078e00ff */
[----:B------:R-:W-:Y:S02]  /*7220*/  IABS R51, R7 ;  /* 0x0000000700337213 */ /* 0x000fe40000000000 */
[----:B------:R1:W-:Y:S01]  /*7230*/  STL [R1+0x4c4c], R6 ;  /* 0x004c4c0601007387 */ /* 0x0003e20000100800 */
[----:B------:R-:W-:-:S04]  /*7240*/  IMAD.HI.U32 R0, R3, R48, RZ ;  /* 0x0000003003007227 */ /* 0x000fc800078e00ff */
[C---:B------:R-:W-:Y:S01]  /*7250*/  IMAD R46, R11.reuse, R5, R46 ;  /* 0x000000050b2e7224 */ /* 0x040fe200078e022e */
[----:B------:R-:W-:Y:S01]  /*7260*/  IABS R5, R6 ;  /* 0x0000000600057213 */ /* 0x000fe20000000000 */
[C---:B------:R-:W-:Y:S02]  /*7270*/  VIADD R8, R34.reuse, 0xeb ;  /* 0x000000eb22087836 */ /* 0x040fe40000000000 */
[----:B------:R-:W-:Y:S02]  /*7280*/  IMAD.MOV R2, RZ, RZ, -R2 ;  /* 0x000000ffff027224 */ /* 0x000fe400078e0a02 */
[----:B------:R-:W-:Y:S01]  /*7290*/  IMAD.MOV R0, RZ, RZ, -R0 ;  /* 0x000000ffff007224 */ /* 0x000fe200078e0a00 */
[----:B------:R-:W-:Y:S01]  /*72a0*/  STL [R1+0x4c48], R8 ;  /* 0x004c480801007387 */ /* 0x000fe20000100800 */
[----:B-1----:R-:W-:Y:S01]  /*72b0*/  VIADD R6, R34, 0xed ;  /* 0x000000ed22067836 */ /* 0x002fe20000000000 */
[----:B------:R-:W-:Y:S01]  /*72c0*/  IABS R50, R8 ;  /* 0x0000000800327213 */ /* 0x000fe20000000000 */
[C---:B------:R-:W-:Y:S01]  /*72d0*/  IMAD R49, R11.reuse, R2, R49 ;  /* 0x000000020b317224 */ /* 0x040fe200078e0231 */
[----:B------:R1:W-:Y:S01]  /*72e0*/  STL [R1+0x4c44], R7 ;  /* 0x004c440701007387 */ /* 0x0003e20000100800 */
[----:B------:R-:W-:Y:S01]  /*72f0*/  IMAD R48, R11, R0, R48 ;  /* 0x000000000b307224 */ /* 0x000fe200078e0230 */
[----:B------:R-:W-:Y:S01]  /*7300*/  IABS R52, R6 ;  /* 0x0000000600347213 */ /* 0x000fe20000000000 */
[C---:B------:R-:W-:Y:S01]  /*7310*/  IMAD.HI.U32 R2, R3.reuse, R51, RZ ;  /* 0x0000003303027227 */ /* 0x040fe200078e00ff */
[----:B------:R2:W-:Y:S03]  /*7320*/  STL [R1+0x4c40], R6 ;  /* 0x004c400601007387 */ /* 0x0005e60000100800 */
[----:B------:R-:W-:-:S04]  /*7330*/  IMAD.HI.U32 R0, R3, R5, RZ ;  /* 0x0000000503007227 */ /* 0x000fc800078e00ff */
[----:B-1----:R-:W-:Y:S02]  /*7340*/  VIADD R7, R34, 0xee ;  /* 0x000000ee22077836 */ /* 0x002fe40000000000 */
[----:B------:R-:W-:Y:S02]  /*7350*/  IMAD.MOV R2, RZ, RZ, -R2 ;  /* 0x000000ffff027224 */ /* 0x000fe400078e0a02 */
[----:B------:R-:W-:Y:S01]  /*7360*/  IMAD.MOV R0, RZ, RZ, -R0 ;  /* 0x000000ffff007224 */ /* 0x000fe200078e0a00 */
[----:B------:R1:W-:Y:S01]  /*7370*/  STL [R1+0x4c3c], R7 ;  /* 0x004c3c0701007387 */ /* 0x0003e20000100800 */
[----:B------:R-:W-:Y:S01]  /*7380*/  IMAD.HI.U32 R12, R3, R50, RZ ;  /* 0x00000032030c7227 */ /* 0x000fe200078e00ff */
[----:B------:R-:W-:-:S03]  /*7390*/  IABS R53, R7 ;  /* 0x0000000700357213 */ /* 0x000fc60000000000 */
[C---:B--2---:R-:W-:Y:S02]  /*73a0*/  VIADD R6, R34.reuse, 0xef ;  /* 0x000000ef22067836 */ /* 0x044fe40000000000 */
[C---:B------:R-:W-:Y:S02]  /*73b0*/  IMAD R51, R11.reuse, R2, R51 ;  /* 0x000000020b337224 */ /* 0x040fe400078e0233 */
[----:B------:R-:W-:Y:S01]  /*73c0*/  IMAD R5, R11, R0, R5 ;  /* 0x000000000b057224 */ /* 0x000fe200078e0205 */
[----:B------:R-:W-:Y:S01]  /*73d0*/  IABS R54, R6 ;  /* 0x0000000600367213 */ /* 0x000fe20000000000 */
[C---:B-1----:R-:W-:Y:S01]  /*73e0*/  VIADD R7, R34.reuse, 0xf0 ;  /* 0x000000f022077836 */ /* 0x042fe20000000000 */
[----:B------:R1:W-:Y:S01]  /*73f0*/  STL [R1+0x4c38], R6 ;  /* 0x004c380601007387 */ /* 0x0003e20000100800 */
[----:B------:R-:W-:Y:S02]  /*7400*/  IMAD.MOV R12, RZ, RZ, -R12 ;  /* 0x000000ffff0c7224 */ /* 0x000fe400078e0a0c */
[----:B------:R-:W-:Y:S01]  /*7410*/  VIADD R2, R34, 0xf1 ;  /* 0x000000f122027836 */ /* 0x000fe20000000000 */
[----:B------:R-:W-:Y:S01]  /*7420*/  STL [R1+0x4c34], R7 ;  /* 0x004c340701007387 */ /* 0x000fe20000100800 */
[----:B------:R-:W-:Y:S01]  /*7430*/  IMAD.HI.U32 R0, R3, R52, RZ ;  /* 0x0000003403007227 */ /* 0x000fe200078e00ff */
[----:B------:R-:W-:-:S02]  /*7440*/  IABS R57, R7 ;  /* 0x0000000700397213 */ /* 0x000fc40000000000 */
[----:B------:R2:W-:Y:S01]  /*7450*/  STL [R1+0x4c30], R2 ;  /* 0x004c300201007387 */ /* 0x0005e20000100800 */
[C---:B------:R-:W-:Y:S01]  /*7460*/  IMAD R50, R11.reuse, R12, R50 ;  /* 0x0000000c0b327224 */ /* 0x040fe200078e0232 */
[----:B------:R-:W-:Y:S01]  /*7470*/  IABS R12, R2 ;  /* 0x00000002000c7213 */ /* 0x000fe20000000000 */
[----:B------:R-:W-:Y:S02]  /*7480*/  IMAD.MOV R0, RZ, RZ, -R0 ;  /* 0x000000ffff007224 */ /* 0x000fe400078e0a00 */
[----:B-1----:R-:W-:Y:S02]  /*7490*/  VIADD R6, R34, 0xf2 ;  /* 0x000000f222067836 */ /* 0x002fe40000000000 */
[----:B------:R-:W-:Y:S02]  /*74a0*/  IMAD R52, R11, R0, R52 ;  /* 0x000000000b347224 */ /* 0x000fe400078e0234 */
[C---:B------:R-:W-:Y:S01]  /*74b0*/  IMAD.HI.U32 R55, R3.reuse, R53, RZ ;  /* 0x0000003503377227 */ /* 0x040fe200078e00ff */
[----:B------:R-:W-:Y:S01]  /*74c0*/  IABS R0, R6 ;  /* 0x0000000600007213 */ /* 0x000fe20000000000 */
[----:B------:R1:W-:Y:S02]  /*74d0*/  STL [R1+0x4c2c], R6 ;  /* 0x004c2c0601007387 */ /* 0x0003e40000100800 */
[----:B--2---:R-:W-:-:S04]  /*74e0*/  IMAD.HI.U32 R2, R3, R54, RZ ;  /* 0x0000003603027227 */ /* 0x004fc800078e00ff */
[----:B------:R-:W-:Y:S02]  /*74f0*/  IMAD.MOV R2, RZ, RZ, -R2 ;  /* 0x000000ffff027224 */ /* 0x000fe400078e0a02 */
[----:B------:R-:W-:-:S04]  /*7500*/  IMAD.HI.U32 R58, R3, R57, RZ ;  /* 0x00000039033a7227 */ /* 0x000fc800078e00ff */
[----:B------:R-:W-:-:S04]  /*7510*/  IMAD.HI.U32 R56, R3, R12, RZ ;  /* 0x0000000c03387227 */ /* 0x000fc800078e00ff */
[----:B------:R-:W-:Y:S02]  /*7520*/  IMAD.MOV R55, RZ, RZ, -R55 ;  /* 0x000000ffff377224 */ /* 0x000fe400078e0a37 */
[----:B------:R-:W-:Y:S02]  /*7530*/  VIADD R7, R34, 0xf3 ;  /* 0x000000f322077836 */ /* 0x000fe40000000000 */
[----:B------:R-:W-:Y:S02]  /*7540*/  IMAD R54, R11, R2, R54 ;  /* 0x000000020b367224 */ /* 0x000fe400078e0236 */
[----:B------:R-:W-:Y:S01]  /*7550*/  IMAD.MOV R58, RZ, RZ, -R58 ;  /* 0x000000ffff3a7224 */ /* 0x000fe200078e0a3a */
[----:B------:R2:W-:Y:S01]  /*7560*/  STL [R1+0x4c28], R7 ;  /* 0x004c280701007387 */ /* 0x0005e20000100800 */
[----:B------:R-:W-:-:S04]  /*7570*/  IMAD.HI.U32 R2, R3, R0, RZ ;  /* 0x0000000003027227 */ /* 0x000fc800078e00ff */
[----:B------:R-:W-:Y:S02]  /*7580*/  IMAD.MOV R56, RZ, RZ, -R56 ;  /* 0x000000ffff387224 */ /* 0x000fe400078e0a38 */
[C---:B------:R-:W-:Y:S01]  /*7590*/  IMAD R53, R11.reuse, R55, R53 ;  /* 0x000000370b357224 */ /* 0x040fe200078e0235 */
[----:B------:R-:W-:Y:S01]  /*75a0*/  IABS R55, R7 ;  /* 0x0000000700377213 */ /* 0x000fe20000000000 */
[----:B-1----:R-:W-:Y:S02]  /*75b0*/  VIADD R6, R34, 0xf4 ;  /* 0x000000f422067836 */ /* 0x002fe40000000000 */
[C---:B------:R-:W-:Y:S02]  /*75c0*/  IMAD R8, R11.reuse, R58, R57 ;  /* 0x0000003a0b087224 */ /* 0x040fe400078e0239 */
[----:B------:R-:W-:Y:S01]  /*75d0*/  IMAD.MOV R2, RZ, RZ, -R2 ;  /* 0x000000ffff027224 */ /* 0x000fe200078e0a02 */
[----:B------:R1:W-:Y:S01]  /*75e0*/  STL [R1+0x4c24], R6 ;  /* 0x004c240601007387 */ /* 0x0003e20000100800 */
[C---:B--2---:R-:W-:Y:S01]  /*75f0*/  IMAD R7, R11.reuse, R56, R12 ;  /* 0x000000380b077224 */ /* 0x044fe200078e020c */
[----:B------:R-:W-:Y:S01]  /*7600*/  IABS R12, R6 ;  /* 0x00000006000c7213 */ /* 0x000fe20000000000 */
[----:B------:R-:W-:Y:S01]  /*7610*/  IMAD R0, R11, R2, R0 ;  /* 0x000000020b007224 */ /* 0x000fe200078e0200 */
[----:B------:R2:W-:Y:S01]  /*7620*/  STL [R1+0x420], R8 ;  /* 0x0004200801007387 */ /* 0x0005e20000100800 */
[----:B------:R-:W-:-:S03]  /*7630*/  IMAD.HI.U32 R58, R3, R55, RZ ;  /* 0x00000037033a7227 */ /* 0x000fc600078e00ff */
[----:B------:R3:W-:Y:S01]  /*7640*/  STL [R1+0x424], R7 ;  /* 0x0004240701007387 */ /* 0x0007e20000100800 */
[----:B------:R-:W-:Y:S02]  /*7650*/  IMAD.MOV R58, RZ, RZ, -R58 ;  /* 0x000000ffff3a7224 */ /* 0x000fe400078e0a3a */
[----:B-1----:R-:W-:Y:S01]  /*7660*/  VIADD R6, R34, 0xf7 ;  /* 0x000000f722067836 */ /* 0x002fe20000000000 */
[----:B------:R1:W-:Y:S01]  /*7670*/  STL [R1+0x428], R0 ;  /* 0x0004280001007387 */ /* 0x0003e20000100800 */
[----:B------:R-:W-:-:S04]  /*7680*/  IMAD.HI.U32 R56, R3, R12, RZ ;  /* 0x0000000c03387227 */ /* 0x000fc800078e00ff */
[C---:B--2---:R-:W-:Y:S02]  /*7690*/  VIADD R8, R34.reuse, 0xf5 ;  /* 0x000000f522087836 */ /* 0x044fe40000000000 */
[----:B---3--:R-:W-:Y:S02]  /*76a0*/  VIADD R7, R34, 0xf6 ;  /* 0x000000f622077836 */ /* 0x008fe40000000000 */
[----:B------:R-:W-:Y:S01]  /*76b0*/  IMAD.MOV R56, RZ, RZ, -R56 ;  /* 0x000000ffff387224 */ /* 0x000fe200078e0a38 */
[----:B------:R-:W-:Y:S01]  /*76c0*/  STL [R1+0x4c20], R8 ;  /* 0x004c200801007387 */ /* 0x000fe20000100800 */
[----:B-1----:R-:W-:Y:S01]  /*76d0*/  IABS R0, R6 ;  /* 0x0000000600007213 */ /* 0x002fe20000000000 */
[----:B------:R-:W-:Y:S01]  /*76e0*/  IMAD.MOV.U32 R13, RZ, RZ, R226 ;  /* 0x000000ffff0d7224 */ /* 0x000fe200078e00e2 */
[----:B------:R-:W-:Y:S01]  /*76f0*/  IABS R57, R8 ;  /* 0x0000000800397213 */ /* 0x000fe20000000000 */
[----:B------:R1:W-:Y:S01]  /*7700*/  STL [R1+0x4c1c], R7 ;  /* 0x004c1c0701007387 */ /* 0x0003e20000100800 */
[----:B------:R-:W-:Y:S01]  /*7710*/  IABS R2, R7 ;  /* 0x0000000700027213 */ /* 0x000fe20000000000 */
[----:B------:R-:W-:-:S02]  /*7720*/  IMAD.MOV.U32 R19, RZ, RZ, R229 ;  /* 0x000000ffff137224 */ /* 0x000fc400078e00e5 */
[----:B------:R2:W-:Y:S01]  /*7730*/  STL [R1+0x4c18], R6 ;  /* 0x004c180601007387 */ /* 0x0005e20000100800 */
[----:B------:R-:W-:Y:S02]  /*7740*/  IMAD.MOV.U32 R16, RZ, RZ, R230 ;  /* 0x000000ffff107224 */ /* 0x000fe400078e00e6 */
[----:B------:R-:W-:Y:S02]  /*7750*/  IMAD.MOV.U32 R18, RZ, RZ, R10 ;  /* 0x000000ffff127224 */ /* 0x000fe400078e000a */
[----:B------:R-:W-:Y:S02]  /*7760*/  IMAD.MOV.U32 R17, RZ, RZ, R14 ;  /* 0x000000ffff117224 */ /* 0x000fe400078e000e */
[----:B-1----:R-:W-:Y:S02]  /*7770*/  VIADD R7, R34, 0xf8 ;  /* 0x000000f822077836 */ /* 0x002fe40000000000 */
[----:B------:R-:W-:Y:S02]  /*7780*/  IMAD.MOV.U32 R10, RZ, RZ, R13 ;  /* 0x000000ffff0a7224 */ /* 0x000fe400078e000d */
[----:B--2---:R-:W-:-:S02]  /*7790*/  IMAD R6, R11, R58, R55 ;  /* 0x0000003a0b067224 */ /* 0x004fc400078e0237 */
[----:B------:R-:W-:-:S03]  /*77a0*/  IMAD.HI.U32 R58, R3, R57, RZ ;  /* 0x00000039033a7227 */ /* 0x000fc600078e00ff */
[----:B------:R1:W-:Y:S01]  /*77b0*/  STL [R1+0x41c], R6 ;  /* 0x00041c0601007387 */ /* 0x0003e20000100800 */
[----:B------:R-:W-:-:S04]  /*77c0*/  IMAD.HI.U32 R55, R3, R2, RZ ;  /* 0x0000000203377227 */ /* 0x000fc800078e00ff */
[----:B------:R-:W-:Y:S02]  /*77d0*/  IMAD.MOV R58, RZ, RZ, -R58 ;  /* 0x000000ffff3a7224 */ /* 0x000fe400078e0a3a */
[----:B------:R-:W-:Y:S02]  /*77e0*/  IMAD.MOV R55, RZ, RZ, -R55 ;  /* 0x000000ffff377224 */ /* 0x000fe400078e0a37 */
[C---:B------:R-:W-:Y:S02]  /*77f0*/  IMAD R8, R11.reuse, R58, R57 ;  /* 0x0000003a0b087224 */ /* 0x040fe400078e0239 */
[----:B-1----:R-:W-:Y:S01]  /*7800*/  IMAD R6, R11, R56, R12 ;  /* 0x000000380b067224 */ /* 0x002fe200078e020c */
[----:B------:R-:W-:Y:S01]  /*7810*/  IABS R56, R7 ;  /* 0x0000000700387213 */ /* 0x000fe20000000000 */
[----:B------:R-:W-:-:S03]  /*7820*/  IMAD.HI.U32 R12, R3, R0, RZ ;  /* 0x00000000030c7227 */ /* 0x000fc600078e00ff */
[----:B------:R1:W-:Y:S01]  /*7830*/  STL [R1+0x418], R6 ;  /* 0x0004180601007387 */ /* 0x0003e20000100800 */
[----:B------:R-:W-:Y:S02]  /*7840*/  IMAD.MOV R12, RZ, RZ, -R12 ;  /* 0x000000ffff0c7224 */ /* 0x000fe400078e0a0c */
[----:B------:R-:W-:Y:S01]  /*7850*/  IMAD.HI.U32 R58, R3, R56, RZ ;  /* 0x00000038033a7227 */ /* 0x000fe200078e00ff */
[----:B------:R2:W-:Y:S03]  /*7860*/  STL [R1+0x4c14], R7 ;  /* 0x004c140701007387 */ /* 0x0005e60000100800 */
[----:B------:R-:W-:Y:S02]  /*7870*/  IMAD R0, R11, R12, R0 ;  /* 0x0000000c0b007224 */ /* 0x000fe400078e0200 */
[----:B------:R-:W-:Y:S02]  /*7880*/  IMAD.MOV R58, RZ, RZ, -R58 ;  /* 0x000000ffff3a7224 */ /* 0x000fe400078e0a3a */
[----:B-1----:R-:W-:-:S02]  /*7890*/  VIADD R6, R34, 0xf9 ;  /* 0x000000f922067836 */ /* 0x002fc40000000000 */
[----:B------:R-:W-:Y:S02]  /*78a0*/  IMAD.MOV.U32 R15, RZ, RZ, R233 ;  /* 0x000000ffff0f7224 */ /* 0x000fe400078e00e9 */
[----:B--2---:R-:W-:Y:S01]  /*78b0*/  IMAD R7, R11, R55, R2 ;  /* 0x000000370b077224 */ /* 0x004fe200078e0202 */
[----:B------:R1:W-:Y:S01]  /*78c0*/  STL [R1+0x4c10], R6 ;  /* 0x004c100601007387 */ /* 0x0003e20000100800 */
[----:B------:R-:W-:Y:S01]  /*78d0*/  IABS R2, R6 ;  /* 0x0000000600027213 */ /* 0x000fe20000000000 */
[----:B------:R-:W-:Y:S02]  /*78e0*/  IMAD.MOV.U32 R14, RZ, RZ, R231 ;  /* 0x000000ffff0e7224 */ /* 0x000fe400078e00e7 */
[----:B------:R2:W-:Y:S01]  /*78f0*/  STL [R1+0x40c], R8 ;  /* 0x00040c0801007387 */ /* 0x0005e20000100800 */
[----:B------:R-:W-:Y:S02]  /*7900*/  IMAD.MOV.U32 R13, RZ, RZ, R232 ;  /* 0x000000ffff0d7224 */ /* 0x000fe400078e00e8 */
[----:B------:R-:W-:Y:S01]  /*7910*/  IMAD.HI.U32 R55, R3, R2, RZ ;  /* 0x0000000203377227 */ /* 0x000fe200078e00ff */
[----:B------:R3:W-:Y:S03]  /*7920*/  STL [R1+0x410], R7 ;  /* 0x0004100701007387 */ /* 0x0007e60000100800 */
[----:B-1----:R-:W-:Y:S01]  /*7930*/  VIADD R6, R34, 0xfc ;  /* 0x000000fc22067836 */ /* 0x002fe20000000000 */
[----:B------:R1:W-:Y:S01]  /*7940*/  STL [R1+0x414], R0 ;  /* 0x0004140001007387 */ /* 0x0003e20000100800 */
[----:B------:R-:W-:-:S02]  /*7950*/  IMAD.MOV R55, RZ, RZ, -R55 ;  /* 0x000000ffff377224 */ /* 0x000fc400078e0a37 */
[C---:B--2---:R-:W-:Y:S02]  /*7960*/  VIADD R8, R34.reuse, 0xfa ;  /* 0x000000fa22087836 */ /* 0x044fe40000000000 */
[----:B------:R-:W-:Y:S02]  /*7970*/  IMAD.MOV.U32 R21, RZ, RZ, R19 ;  /* 0x000000ffff157224 */ /* 0x000fe400078e0013 */
[----:B---3--:R-:W-:Y:S01]  /*7980*/  VIADD R7, R34, 0xfb ;  /* 0x000000fb22077836 */ /* 0x008fe20000000000 */
[----:B------:R-:W-:Y:S01]  /*7990*/  STL [R1+0x4c0c], R8 ;  /* 0x004c0c0801007387 */ /* 0x000fe20000100800 */
[----:B------:R-:W-:Y:S01]  /*79a0*/  IABS R57, R8 ;  /* 0x0000000800397213 */ /* 0x000fe20000000000 */
[----:B------:R-:W-:Y:S01]  /*79b0*/  IMAD.MOV.U32 R19, RZ, RZ, R234 ;  /* 0x000000ffff137224 */ /* 0x000fe200078e00ea */
[----:B-1----:R-:W-:Y:S01]  /*79c0*/  IABS R0, R6 ;  /* 0x0000000600007213 */ /* 0x002fe20000000000 */
        /* <DEDUP_REMOVED lines=38> */
[C---:B--2---:R-:W-:Y:S01]  /*7c30*/  VIADD R8, R34.reuse, 0xff ;  /* 0x000000ff22087836 */ /* 0x044fe20000000000 */
[----:B------:R-:W-:Y:S01]  /*7c40*/  IABS R2, R6 ;  /* 0x0000000600027213 */ /* 0x000fe20000000000 */
[----:B------:R-:W-:Y:S02]  /*7c50*/  IMAD.MOV.U32 R21, RZ, RZ, R240 ;  /* 0x000000ffff157224 */ /* 0x000fe400078e00f0 */
[----:B---3--:R-:W-:Y:S01]  /*7c60*/  VIADD R7, R34, 0x100 ;  /* 0x0000010022077836 */ /* 0x008fe20000000000 */
[----:B------:R-:W-:Y:S01]  /*7c70*/  STL [R1+0x4bf8], R8 ;  /* 0x004bf80801007387 */ /* 0x000fe20000100800 */
[----:B------:R-:W-:Y:S01]  /*7c80*/  IABS R57, R8 ;  /* 0x0000000800397213 */ /* 0x000fe20000000000 */
[----:B------:R-:W-:Y:S02]  /*7c90*/  IMAD.MOV.U32 R26, RZ, RZ, R23 ;  /* 0x000000ffff1a7224 */ /* 0x000fe400078e0017 */
[----:B------:R2:W-:Y:S01]  /*7ca0*/  STL [R1+0x4bf4], R7 ;  /* 0x004bf40701007387 */ /* 0x0005e20000100800 */
[----:B-1----:R-:W-:Y:S01]  /*7cb0*/  IABS R0, R7 ;  /* 0x0000000700007213 */ /* 0x002fe20000000000 */
[----:B------:R-:W-:-:S02]  /*7cc0*/  IMAD.MOV.U32 R23, RZ, RZ, R241 ;  /* 0x000000ffff177224 */ /* 0x000fc400078e00f1 */
[----:B------:R1:W-:Y:S01]  /*7cd0*/  STL [R1+0x4bf0], R6 ;  /* 0x004bf00601007387 */ /* 0x0003e20000100800 */
[----:B------:R-:W-:Y:S02]  /*7ce0*/  IMAD.MOV.U32 R27, RZ, RZ, R24 ;  /* 0x000000ffff1b7224 */ /* 0x000fe400078e0018 */
[----:B------:R-:W-:Y:S02]  /*7cf0*/  IMAD.MOV.U32 R25, RZ, RZ, R19 ;  /* 0x000000ffff197224 */ /* 0x000fe400078e0013 */
[----:B------:R-:W-:Y:S02]  /*7d00*/  IMAD.MOV.U32 R24, RZ, RZ, R9 ;  /* 0x000000ffff187224 */ /* 0x000fe400078e0009 */
[----:B--2---:R-:W-:Y:S02]  /*7d10*/  VIADD R7, R34, 0x102 ;  /* 0x0000010222077836 */ /* 0x004fe40000000000 */
[----:B------:R-:W-:Y:S02]  /*7d20*/  IMAD.MOV.U32 R19, RZ, RZ, R243 ;  /* 0x000000ffff137224 */ /* 0x000fe400078e00f3 */
[----:B-1----:R-:W-:-:S02]  /*7d30*/  IMAD R6, R11, R58, R55 ;  /* 0x0000003a0b067224 */ /* 0x002fc400078e0237 */
        /* <DEDUP_REMOVED lines=20> */
[C---:B------:R-:W-:Y:S02]  /*7e80*/  VIADD R33, R34.reuse, 0x1fb ;  /* 0x000001fb22217836 */ /* 0x040fe40000000000 */
[----:B------:R2:W-:Y:S02]  /*7e90*/  STL [R1+0x3e4], R8 ;  /* 0x0003e40801007387 */ /* 0x0005e40000100800 */
[----:B------:R-:W-:Y:S02]  /*7ea0*/  IMAD.HI.U32 R12, R3, R0, RZ ;  /* 0x00000000030c7227 */ /* 0x000fe400078e00ff */
[----:B------:R3:W-:Y:S02]  /*7eb0*/  STL [R1+0x3e8], R7 ;  /* 0x0003e80701007387 */ /* 0x0007e40000100800 */
[----:B-1----:R-:W-:-:S02]  /*7ec0*/  VIADD R6, R34, 0x106 ;  /* 0x0000010622067836 */ /* 0x002fc40000000000 */
[----:B------:R1:W-:Y:S01]  /*7ed0*/  STL [R1+0x3ec], R2 ;  /* 0x0003ec0201007387 */ /* 0x0003e20000100800 */
[----:B------:R-:W-:Y:S02]  /*7ee0*/  IMAD.MOV R12, RZ, RZ, -R12 ;  /* 0x000000ffff0c7224 */ /* 0x000fe400078e0a0c */
[C---:B--2---:R-:W-:Y:S02]  /*7ef0*/  VIADD R8, R34.reuse, 0x104 ;  /* 0x0000010422087836 */ /* 0x044fe40000000000 */
[----:B------:R-:W-:Y:S02]  /*7f00*/  IMAD R0, R11, R12, R0 ;  /* 0x0000000c0b007224 */ /* 0x000fe400078e0200 */
[----:B---3--:R-:W-:Y:S01]  /*7f10*/  VIADD R7, R34, 0x105 ;  /* 0x0000010522077836 */ /* 0x008fe20000000000 */
[----:B------:R-:W-:Y:S01]  /*7f20*/  IABS R57, R8 ;  /* 0x0000000800397213 */ /* 0x000fe20000000000 */
[----:B------:R-:W-:Y:S01]  /*7f30*/  STL [R1+0x4be0], R8 ;  /* 0x004be00801007387 */ /* 0x000fe20000100800 */
[----:B-1----:R-:W-:-:S02]  /*7f40*/  IABS R2, R6 ;  /* 0x0000000600027213 */ /* 0x002fc40000000000 */
[----:B------:R-:W-:Y:S01]  /*7f50*/  IABS R55, R7 ;  /* 0x0000000700377213 */ /* 0x000fe20000000000 */
[----:B------:R1:W-:Y:S02]  /*7f60*/  STL [R1+0x4bdc], R7 ;  /* 0x004bdc0701007387 */ /* 0x0003e40000100800 */
[----:B------:R-:W-:Y:S02]  /*7f70*/  IMAD.HI.U32 R12, R3, R2, RZ ;  /* 0x00000002030c7227 */ /* 0x000fe400078e00ff */
[----:B------:R2:W-:Y:S02]  /*7f80*/  STL [R1+0x4bd8], R6 ;  /* 0x004bd80601007387 */ /* 0x0005e40000100800 */
[----:B------:R-:W-:Y:S02]  /*7f90*/  IMAD.MOV R12, RZ, RZ, -R12 ;  /* 0x000000ffff0c7224 */ /* 0x000fe400078e0a0c */
[----:B-1----:R-:W-:Y:S02]  /*7fa0*/  VIADD R7, R34, 0x1fe ;  /* 0x000001fe22077836 */ /* 0x002fe40000000000 */
[----:B------:R-:W-:-:S02]  /*7fb0*/  IMAD R2, R11, R12, R2 ;  /* 0x0000000c0b027224 */ /* 0x000fc400078e0202 */
[----:B--2---:R-:W-:Y:S02]  /*7fc0*/  IMAD R6, R11, R58, R56 ;  /* 0x0000003a0b067224 */ /* 0x004fe400078e0238 */
[----:B------:R-:W-:-:S03]  /*7fd0*/  IMAD.HI.U32 R58, R3, R57, RZ ;  /* 0x00000039033a7227 */ /* 0x000fc600078e00ff */
[----:B------:R1:W-:Y:S01]  /*7fe0*/  STL [R1+0x3e0], R6 ;  /* 0x0003e00601007387 */ /* 0x0003e20000100800 */
[----:B------:R-:W-:-:S03]  /*7ff0*/  IMAD.HI.U32 R56, R3, R55, RZ ;  /* 0x0000003703387227 */ /* 0x000fc600078e00ff */
[----:B------:R2:W-:Y:S01]  /*8000*/  STL [R1+0x3dc], R0 ;  /* 0x0003dc0001007387 */ /* 0x0005e20000100800 */
[----:B------:R-:W-:Y:S02]  /*8010*/  IMAD.MOV R58, RZ, RZ, -R58 ;  /* 0x000000ffff3a7224 */ /* 0x000fe400078e0a3a */
[----:B------:R-:W-:Y:S01]  /*8020*/  IMAD.MOV R56, RZ, RZ, -R56 ;  /* 0x000000ffff387224 */ /* 0x000fe200078e0a38 */
[----:B------:R3:W-:Y:S01]  /*8030*/  STL [R1+0x51e4], R7 ;  /* 0x0051e40701007387 */ /* 0x0007e20000100800 */
[----:B------:R-:W-:Y:S02]  /*8040*/  IMAD R8, R11, R58, R57 ;  /* 0x0000003a0b087224 */ /* 0x000fe400078e0239 */
[----:B-1----:R-:W-:Y:S01]  /*8050*/  VIADD R6, R34, 0x1ff ;  /* 0x000001ff22067836 */ /* 0x002fe20000000000 */
[----:B--2---:R-:W-:-:S04]  /*8060*/  IABS R0, R7 ;  /* 0x0000000700007213 */ /* 0x004fc80000000000 */
[----:B------:R1:W-:Y:S01]  /*8070*/  STL [R1+0x51e0], R6 ;  /* 0x0051e00601007387 */ /* 0x0003e20000100800 */
[----:B------:R-:W-:Y:S01]  /*8080*/  IABS R251, R6 ;  /* 0x0000000600fb7213 */ /* 0x000fe20000000000 */
[----:B---3--:R-:W-:Y:S02]  /*8090*/  IMAD R7, R11, R56, R55 ;  /* 0x000000380b077224 */ /* 0x008fe400078e0237 */
[----:B------:R2:W-:Y:S01]  /*80a0*/  STL [R1+0x3d0], R8 ;  /* 0x0003d00801007387 */ /* 0x0005e20000100800 */
[----:B------:R-:W-:-:S03]  /*80b0*/  IMAD.HI.U32 R12, R4, R0, RZ ;  /* 0x00000000040c7227 */ /* 0x000fc600078e00ff */
[----:B------:R3:W-:Y:S01]  /*80c0*/  STL [R1+0x3d4], R7 ;  /* 0x0003d40701007387 */ /* 0x0007e20000100800 */
[----:B------:R-:W-:Y:S02]  /*80d0*/  IMAD.MOV R12, RZ, RZ, -R12 ;  /* 0x000000ffff0c7224 */ /* 0x000fe400078e0a0c */
[----:B-1----:R-:W-:Y:S01]  /*80e0*/  VIADD R6, R34, 0x109 ;  /* 0x0000010922067836 */ /* 0x002fe20000000000 */
[----:B------:R1:W-:Y:S01]  /*80f0*/  STL [R1+0x3d8], R2 ;  /* 0x0003d80201007387 */ /* 0x0003e20000100800 */
[----:B------:R-:W-:-:S03]  /*8100*/  IMAD.HI.U32 R4, R4, R251, RZ ;  /* 0x000000fb04047227 */ /* 0x000fc600078e00ff */
[----:B------:R-:W-:Y:S01]  /*8110*/  IABS R55, R6 ;  /* 0x0000000600377213 */ /* 0x000fe20000000000 */
[C---:B--2---:R-:W-:Y:S02]  /*8120*/  VIADD R8, R34.reuse, 0x107 ;  /* 0x0000010722087836 */ /* 0x044fe40000000000 */
[----:B---3--:R-:W-:Y:S02]  /*8130*/  VIADD R7, R34, 0x108 ;  /* 0x0000010822077836 */ /* 0x008fe40000000000 */
[----:B------:R-:W-:Y:S01]  /*8140*/  IMAD.MOV R4, RZ, RZ, -R4 ;  /* 0x000000ffff047224 */ /* 0x000fe200078e0a04 */
[----:B------:R-:W-:Y:S01]  /*8150*/  IABS R56, R8 ;  /* 0x0000000800387213 */ /* 0x000fe20000000000 */
[----:B------:R2:W-:Y:S01]  /*8160*/  STL [R1+0x4bd4], R8 ;  /* 0x004bd40801007387 */ /* 0x0005e20000100800 */
[----:B-1----:R-:W-:Y:S01]  /*8170*/  IABS R2, R7 ;  /* 0x0000000700027213 */ /* 0x002fe20000000000 */
[----:B------:R-:W-:Y:S02]  /*8180*/  IMAD R251, R11, R4, R251 ;  /* 0x000000040bfb7224 */ /* 0x000fe400078e02fb */
[----:B------:R1:W-:Y:S01]  /*8190*/  STL [R1+0x4bd0], R7 ;  /* 0x004bd00701007387 */ /* 0x0003e20000100800 */
[----:B------:R-:W-:-:S03]  /*81a0*/  IMAD.HI.U32 R57, R3, R56, RZ ;  /* 0x0000003803397227 */ /* 0x000fc600078e00ff */
[----:B------:R3:W-:Y:S01]  /*81b0*/  STL [R1+0x4bcc], R6 ;  /* 0x004bcc0601007387 */ /* 0x0007e20000100800 */
[----:B------:R-:W-:-:S04]  /*81c0*/  IMAD.MOV R57, RZ, RZ, -R57 ;  /* 0x000000ffff397224 */ /* 0x000fc800078e0a39 */
[C---:B--2---:R-:W-:Y:S02]  /*81d0*/  IMAD R8, R11.reuse, R57, R56 ;  /* 0x000000390b087224 */ /* 0x044fe400078e0238 */
[----:B-1----:R-:W-:Y:S02]  /*81e0*/  VIADD R7, R34, 0x10a ;  /* 0x0000010a22077836 */ /* 0x002fe40000000000 */
[----:B---3--:R-:W-:Y:S02]  /*81f0*/  IMAD R6, R11, R12, R0 ;  /* 0x0000000c0b067224 */ /* 0x008fe400078e0200 */
[----:B------:R-:W-:Y:S01]  /*8200*/  IMAD.MOV.U32 R0, RZ, RZ, R55 ;  /* 0x000000ffff007224 */ /* 0x000fe200078e0037 */
[----:B------:R-:W-:Y:S01]  /*8210*/  IABS R12, R7 ;  /* 0x00000007000c7213 */ /* 0x000fe20000000000 */
[C---:B------:R-:W-:Y:S01]  /*8220*/  IMAD.HI.U32 R55, R3.reuse, R2, RZ ;  /* 0x0000000203377227 */ /* 0x040fe200078e00ff */
[----:B------:R1:W-:Y:S03]  /*8230*/  STL [R1+0x42c], R6 ;  /* 0x00042c0601007387 */ /* 0x0003e60000100800 */
[----:B------:R-:W-:Y:S01]  /*8240*/  IMAD.HI.U32 R4, R3, R0, RZ ;  /* 0x0000000003047227 */ /* 0x000fe200078e00ff */
[----:B------:R2:W-:Y:S03]  /*8250*/  STL [R1+0x4bc8], R7 ;  /* 0x004bc80701007387 */ /* 0x0005e60000100800 */
[----:B------:R-:W-:-:S02]  /*8260*/  IMAD.MOV R55, RZ, RZ, -R55 ;  /* 0x000000ffff377224 */ /* 0x000fc400078e0a37 */
[----:B------:R-:W-:Y:S02]  /*8270*/  IMAD.MOV R4, RZ, RZ, -R4 ;  /* 0x000000ffff047224 */ /* 0x000fe400078e0a04 */
[----:B-1----:R-:W-:Y:S02]  /*8280*/  VIADD R6, R34, 0x10b ;  /* 0x0000010b22067836 */ /* 0x002fe40000000000 */
[C---:B------:R-:W-:Y:S02]  /*8290*/  IMAD R0, R11.reuse, R4, R0 ;  /* 0x000000040b007224 */ /* 0x040fe400078e0200 */
[----:B--2---:R-:W-:Y:S01]  /*82a0*/  IMAD R7, R11, R55, R2 ;  /* 0x000000370b077224 */ /* 0x004fe200078e0202 */
[----:B------:R1:W-:Y:S01]  /*82b0*/  STL [R1+0x4bc4], R6 ;  /* 0x004bc40601007387 */ /* 0x0003e20000100800 */
[----:B------:R-:W-:Y:S01]  /*82c0*/  IMAD.HI.U32 R57, R3, R12, RZ ;  /* 0x0000000c03397227 */ /* 0x000fe200078e00ff */
[----:B------:R-:W-:Y:S02]  /*82d0*/  IABS R2, R6 ;  /* 0x0000000600027213 */ /* 0x000fe40000000000 */
[----:B------:R2:W-:Y:S01]  /*82e0*/  STL [R1+0x3c4], R8 ;  /* 0x0003c40801007387 */ /* 0x0005e20000100800 */
[----:B------:R-:W-:-:S02]  /*82f0*/  IMAD.MOV R57, RZ, RZ, -R57 ;  /* 0x000000ffff397224 */ /* 0x000fc400078e0a39 */
[----:B------:R-:W-:Y:S01]  /*8300*/  IMAD.HI.U32 R55, R3, R2, RZ ;  /* 0x0000000203377227 */ /* 0x000fe200078e00ff */
[----:B------:R3:W-:Y:S03]  /*8310*/  STL [R1+0x3c8], R7 ;  /* 0x0003c80701007387 */ /* 0x0007e60000100800 */
[C---:B-1----:R-:W-:Y:S01]  /*8320*/  VIADD R6, R34.reuse, 0x10e ;  /* 0x0000010e22067836 */ /* 0x042fe20000000000 */
[----:B------:R1:W-:Y:S01]  /*8330*/  STL [R1+0x3cc], R0 ;  /* 0x0003cc0001007387 */ /* 0x0003e20000100800 */
[----:B------:R-:W-:Y:S02]  /*8340*/  IMAD.MOV R55, RZ, RZ, -R55 ;  /* 0x000000ffff377224 */ /* 0x000fe400078e0a37 */
[C---:B--2---:R-:W-:Y:S02]  /*8350*/  VIADD R8, R34.reuse, 0x10c ;  /* 0x0000010c22087836 */ /* 0x044fe40000000000 */
[----:B---3--:R-:W-:-:S03]  /*8360*/  VIADD R7, R34, 0x10d ;  /* 0x0000010d22077836 */ /* 0x008fc60000000000 */
[----:B------:R-:W-:Y:S01]  /*8370*/  STL [R1+0x4bc0], R8 ;  /* 0x004bc00801007387 */ /* 0x000fe20000100800 */
[----:B------:R-:W-:Y:S02]  /*8380*/  IABS R56, R8 ;  /* 0x0000000800387213 */ /* 0x000fe40000000000 */
[----:B-1----:R-:W-:Y:S01]  /*8390*/  IABS R0, R6 ;  /* 0x0000000600007213 */ /* 0x002fe20000000000 */
[----:B------:R1:W-:Y:S01]  /*83a0*/  STL [R1+0x4bbc], R7 ;  /* 0x004bbc0701007387 */ /* 0x0003e20000100800 */
[----:B------:R-:W-:-:S03]  /*83b0*/  IABS R4, R7 ;  /* 0x0000000700047213 */ /* 0x000fc60000000000 */
[----:B------:R2:W-:Y:S01]  /*83c0*/  STL [R1+0x4bb8], R6 ;  /* 0x004bb80601007387 */ /* 0x0005e20000100800 */
[----:B-1----:R-:W-:Y:S02]  /*83d0*/  VIADD R7, R34, 0x10f ;  /* 0x0000010f22077836 */ /* 0x002fe40000000000 */
[----:B--2---:R-:W-:Y:S02]  /*83e0*/  IMAD R6, R11, R57, R12 ;  /* 0x000000390b067224 */ /* 0x004fe400078e020c */
        /* <DEDUP_REMOVED lines=16> */
[----:B--2---:R-:W-:-:S03]  /*84f0*/  IMAD R7, R11, R12, R4 ;  /* 0x0000000c0b077224 */ /* 0x004fc600078e0204 */
[----:B------:R1:W-:Y:S01]  /*8500*/  STL [R1+0x4bb0], R6 ;  /* 0x004bb00601007387 */ /* 0x0003e20000100800 */
[----:B------:R-:W-:-:S03]  /*8510*/  IABS R4, R6 ;  /* 0x0000000600047213 */ /* 0x000fc60000000000 */
[----:B------:R2:W-:Y:S02]  /*8520*/  STL [R1+0x3b0], R8 ;  /* 0x0003b00801007387 */ /* 0x0005e40000100800 */
[----:B------:R-:W-:Y:S02]  /*8530*/  IMAD.HI.U32 R12, R3, R4, RZ ;  /* 0x00000004030c7227 */ /* 0x000fe400078e00ff */
[----:B------:R3:W-:Y:S02]  /*8540*/  STL [R1+0x3b4], R7 ;  /* 0x0003b40701007387 */ /* 0x0007e40000100800 */
[C---:B-1----:R-:W-:Y:S02]  /*8550*/  VIADD R6, R34.reuse, 0x113 ;  /* 0x0000011322067836 */ /* 0x042fe40000000000 */
[----:B------:R1:W-:Y:S01]  /*8560*/  STL [R1+0x3b8], R0 ;  /* 0x0003b80001007387 */ /* 0x0003e20000100800 */
[----:B------:R-:W-:Y:S02]  /*8570*/  IMAD.MOV R12, RZ, RZ, -R12 ;  /* 0x000000ffff0c7224 */ /* 0x000fe400078e0a0c */
[----:B--2---:R-:W-:-:S02]  /*8580*/  VIADD R8, R34, 0x111 ;  /* 0x0000011122087836 */ /* 0x004fc40000000000 */
        /* <DEDUP_REMOVED lines=209> */
[----:B--2---:R-:W-:Y:S01]  /*92a0*/  VIADD R8, R34, 0x12f ;  /* 0x0000012f22087836 */ /* 0x004fe20000000000 */
[----:B------:R-:W-:Y:S01]  /*92b0*/  IABS R2, R6 ;  /* 0x0000000600027213 */ /* 0x000fe20000000000 */
[----:B------:R-:W-:-:S02]  /*92c0*/  IMAD R4, R11, R12, R4 ;  /* 0x0000000c0b047224 */ /* 0x000fc400078e0204 */
[----:B---3--:R-:W-:Y:S01]  /*92d0*/  VIADD R7, R34, 0x130 ;  /* 0x0000013022077836 */ /* 0x008fe20000000000 */
[----:B------:R-:W-:Y:S01]  /*92e0*/  IABS R56, R8 ;  /* 0x0000000800387213 */ /* 0x000fe20000000000 */
[----:B------:R-:W-:Y:S01]  /*92f0*/  STL [R1+0x4b34], R8 ;  /* 0x004b340801007387 */ /* 0x000fe20000100800 */
[----:B------:R-:W-:Y:S02]  /*9300*/  IMAD.HI.U32 R12, R3, R2, RZ ;  /* 0x00000002030c7227 */ /* 0x000fe400078e00ff */
[----:B-1----:R-:W-:Y:S01]  /*9310*/  IABS R0, R7 ;  /* 0x0000000700007213 */ /* 0x002fe20000000000 */
[----:B------:R1:W-:Y:S01]  /*9320*/  STL [R1+0x4b30], R7 ;  /* 0x004b300701007387 */ /* 0x0003e20000100800 */
[----:B------:R-:W-:-:S03]  /*9330*/  IMAD.MOV R12, RZ, RZ, -R12 ;  /* 0x000000ffff0c7224 */ /* 0x000fc600078e0a0c */
[----:B------:R2:W-:Y:S01]  /*9340*/  STL [R1+0x4b2c], R6 ;  /* 0x004b2c0601007387 */ /* 0x0005e20000100800 */
[C---:B------:R-:W-:Y:S02]  /*9350*/  IMAD R2, R11.reuse, R12, R2 ;  /* 0x0000000c0b027224 */ /* 0x040fe400078e0202 */
[----:B-1----:R-:W-:Y:S02]  /*9360*/  VIADD R7, R34, 0x132 ;  /* 0x0000013222077836 */ /* 0x002fe40000000000 */
        /* <DEDUP_REMOVED lines=12> */
[----:B---3--:R-:W-:Y:S01]  /*9430*/  IMAD R7, R11, R55, R0 ;  /* 0x000000370b077224 */ /* 0x008fe200078e0200 */
[----:B------:R-:W-:Y:S02]  /*9440*/  IABS R0, R6 ;  /* 0x0000000600007213 */ /* 0x000fe40000000000 */
[----:B------:R2:W-:Y:S01]  /*9450*/  STL [R1+0x324], R8 ;  /* 0x0003240801007387 */ /* 0x0005e20000100800 */
[----:B------:R-:W-:-:S03]  /*9460*/  IMAD.HI.U32 R56, R3, R4, RZ ;  /* 0x0000000403387227 */ /* 0x000fc600078e00ff */
[----:B------:R3:W-:Y:S01]  /*9470*/  STL [R1+0x328], R7 ;  /* 0x0003280701007387 */ /* 0x0007e20000100800 */
[----:B------:R-:W-:Y:S02]  /*9480*/  IMAD.MOV R56, RZ, RZ, -R56 ;  /* 0x000000ffff387224 */ /* 0x000fe400078e0a38 */
[C---:B-1----:R-:W-:Y:S01]  /*9490*/  VIADD R6, R34.reuse, 0x136 ;  /* 0x0000013622067836 */ /* 0x042fe20000000000 */
[----:B------:R1:W-:Y:S01]  /*94a0*/  STL [R1+0x32c], R2 ;  /* 0x00032c0201007387 */ /* 0x0003e20000100800 */
[----:B------:R-:W-:Y:S02]  /*94b0*/  IMAD R4, R11, R56, R4 ;  /* 0x000000380b047224 */ /* 0x000fe400078e0204 */
[C---:B--2---:R-:W-:Y:S01]  /*94c0*/  VIADD R8, R34.reuse, 0x134 ;  /* 0x0000013422087836 */ /* 0x044fe20000000000 */
[----:B------:R-:W-:Y:S01]  /*94d0*/  IABS R62, R6 ;  /* 0x00000006003e7213 */ /* 0x000fe20000000000 */
[----:B---3--:R-:W-:-:S03]  /*94e0*/  VIADD R7, R34, 0x135 ;  /* 0x0000013522077836 */ /* 0x008fc60000000000 */
[----:B------:R-:W-:Y:S01]  /*94f0*/  IABS R55, R8 ;  /* 0x0000000800377213 */ /* 0x000fe20000000000 */
[----:B------:R-:W-:Y:S01]  /*9500*/  STL [R1+0x4b20], R8 ;  /* 0x004b200801007387 */ /* 0x000fe20000100800 */
[C---:B-1----:R-:W-:Y:S01]  /*9510*/  IMAD.HI.U32 R2, R3.reuse, R0, RZ ;  /* 0x0000000003027227 */ /* 0x042fe200078e00ff */
[----:B------:R-:W-:Y:S02]  /*9520*/  IABS R12, R7 ;  /* 0x00000007000c7213 */ /* 0x000fe40000000000 */
[----:B------:R1:W-:Y:S01]  /*9530*/  STL [R1+0x4b1c], R7 ;  /* 0x004b1c0701007387 */ /* 0x0003e20000100800 */
[----:B------:R-:W-:Y:S02]  /*9540*/  IMAD.MOV R2, RZ, RZ, -R2 ;  /* 0x000000ffff027224 */ /* 0x000fe400078e0a02 */
[----:B------:R-:W-:Y:S01]  /*9550*/  IMAD.HI.U32 R56, R3, R55, RZ ;  /* 0x0000003703387227 */ /* 0x000fe200078e00ff */
[----:B------:R2:W-:Y:S03]  /*9560*/  STL [R1+0x4b18], R6 ;  /* 0x004b180601007387 */ /* 0x0005e60000100800 */
[----:B------:R-:W-:Y:S01]  /*9570*/  IMAD R0, R11, R2, R0 ;  /* 0x000000020b007224 */ /* 0x000fe200078e0200 */
[----:B------:R3:W-:Y:S01]  /*9580*/  STL [R1+0x320], R4 ;  /* 0x0003200401007387 */ /* 0x0007e20000100800 */
[----:B------:R-:W-:-:S02]  /*9590*/  IMAD.MOV R56, RZ, RZ, -R56 ;  /* 0x000000ffff387224 */ /* 0x000fc400078e0a38 */
[----:B-1----:R-:W-:Y:S01]  /*95a0*/  VIADD R7, R34, 0x137 ;  /* 0x0000013722077836 */ /* 0x002fe20000000000 */
[----:B------:R1:W-:Y:S01]  /*95b0*/  STL [R1+0x31c], R0 ;  /* 0x00031c0001007387 */ /* 0x0003e20000100800 */
[----:B------:R-:W-:-:S03]  /*95c0*/  IMAD.HI.U32 R2, R3, R62, RZ ;  /* 0x0000003e03027227 */ /* 0x000fc600078e00ff */
[----:B------:R4:W-:Y:S01]  /*95d0*/  STL [R1+0x4b14], R7 ;  /* 0x004b140701007387 */ /* 0x0009e20000100800 */
[----:B--2---:R-:W-:Y:S02]  /*95e0*/  VIADD R6, R34, 0x138 ;  /* 0x0000013822067836 */ /* 0x004fe40000000000 */
[----:B---3--:R-:W-:Y:S01]  /*95f0*/  IMAD.HI.U32 R4, R3, R12, RZ ;  /* 0x0000000c03047227 */ /* 0x008fe200078e00ff */
[----:B-1----:R-:W-:-:S03]  /*9600*/  IABS R0, R7 ;  /* 0x0000000700007213 */ /* 0x002fc60000000000 */
[----:B------:R-:W-:Y:S01]  /*9610*/  IMAD.MOV R4, RZ, RZ, -R4 ;  /* 0x000000ffff047224 */ /* 0x000fe200078e0a04 */
[----:B------:R1:W-:Y:S01]  /*9620*/  STL [R1+0x4b10], R6 ;  /* 0x004b100601007387 */ /* 0x0003e20000100800 */
[----:B------:R-:W-:Y:S01]  /*9630*/  IMAD.MOV R2, RZ, RZ, -R2 ;  /* 0x000000ffff027224 */ /* 0x000fe200078e0a02 */
[----:B------:R-:W-:Y:S01]  /*9640*/  IABS R59, R6 ;  /* 0x00000006003b7213 */ /* 0x000fe20000000000 */
[C---:B----4-:R-:W-:Y:S02]  /*9650*/  IMAD R7, R11.reuse, R56, R55 ;  /* 0x000000380b077224 */ /* 0x050fe400078e0237 */
[----:B------:R-:W-:Y:S02]  /*9660*/  IMAD R12, R11, R4, R12 ;  /* 0x000000040b0c7224 */ /* 0x000fe400078e020c */
[----:B------:R-:W-:Y:S01]  /*9670*/  IMAD.HI.U32 R58, R3, R0, RZ ;  /* 0x00000000033a7227 */ /* 0x000fe200078e00ff */
[----:B------:R2:W-:Y:S03]  /*9680*/  STL [R1+0x318], R7 ;  /* 0x0003180701007387 */ /* 0x0005e60000100800 */
[----:B-1----:R-:W-:Y:S01]  /*9690*/  VIADD R6, R34, 0x13a ;  /* 0x0000013a22067836 */ /* 0x002fe20000000000 */
[----:B------:R-:W-:Y:S01]  /*96a0*/  STL [R1+0x53d4], R12 ;  /* 0x0053d40c01007387 */ /* 0x000fe20000100800 */
[----:B------:R-:W-:-:S02]  /*96b0*/  IMAD R62, R11, R2, R62 ;  /* 0x000000020b3e7224 */ /* 0x000fc400078e023e */
[C---:B------:R-:W-:Y:S01]  /*96c0*/  VIADD R4, R34.reuse, 0x13b ;  /* 0x0000013b22047836 */ /* 0x040fe20000000000 */
[----:B------:R-:W-:Y:S01]  /*96d0*/  IABS R68, R6 ;  /* 0x0000000600447213 */ /* 0x000fe20000000000 */
[----:B------:R-:W-:Y:S01]  /*96e0*/  IMAD.HI.U32 R2, R3, R59, RZ ;  /* 0x0000003b03027227 */ /* 0x000fe200078e00ff */
[----:B------:R-:W-:Y:S02]  /*96f0*/  STL [R1+0x53d8], R62 ;  /* 0x0053d83e01007387 */ /* 0x000fe40000100800 */
[----:B------:R-:W-:Y:S01]  /*9700*/  IABS R60, R4 ;  /* 0x00000004003c7213 */ /* 0x000fe20000000000 */
[----:B--2---:R-:W-:Y:S02]  /*9710*/  VIADD R7, R34, 0x139 ;  /* 0x0000013922077836 */ /* 0x004fe40000000000 */
[----:B------:R-:W-:Y:S02]  /*9720*/  IMAD.MOV R58, RZ, RZ, -R58 ;  /* 0x000000ffff3a7224 */ /* 0x000fe400078e0a3a */
[----:B------:R-:W-:Y:S01]  /*9730*/  IMAD.MOV R2, RZ, RZ, -R2 ;  /* 0x000000ffff027224 */ /* 0x000fe200078e0a02 */
[----:B------:R-:W-:Y:S01]  /*9740*/  IABS R63, R7 ;  /* 0x00000007003f7213 */ /* 0x000fe20000000000 */
[----:B------:R1:W-:Y:S01]  /*9750*/  STL [R1+0x4b0c], R7 ;  /* 0x004b0c0701007387 */ /* 0x0003e20000100800 */
[----:B------:R-:W-:-:S02]  /*9760*/  IMAD R58, R11, R58, R0 ;  /* 0x0000003a0b3a7224 */ /* 0x000fc400078e0200 */
[----:B------:R-:W-:Y:S01]  /*9770*/  IMAD R59, R11, R2, R59 ;  /* 0x000000020b3b7224 */ /* 0x000fe200078e023b */
[----:B------:R-:W-:Y:S01]  /*9780*/  STL [R1+0x4b08], R6 ;  /* 0x004b080601007387 */ /* 0x000fe20000100800 */
[----:B------:R-:W-:-:S03]  /*9790*/  IMAD.HI.U32 R0, R3, R63, RZ ;  /* 0x0000003f03007227 */ /* 0x000fc600078e00ff */
[----:B------:R2:W-:Y:S01]  /*97a0*/  STL [R1+0x4b04], R4 ;  /* 0x004b040401007387 */ /* 0x0005e20000100800 */
[----:B------:R-:W-:-:S03]  /*97b0*/  IMAD.HI.U32 R2, R3, R60, RZ ;  /* 0x0000003c03027227 */ /* 0x000fc600078e00ff */
[----:B------:R-:W-:Y:S01]  /*97c0*/  STL [R1+0x53dc], R58 ;  /* 0x0053dc3a01007387 */ /* 0x000fe20000100800 */
[----:B------:R-:W-:Y:S02]  /*97d0*/  IMAD.MOV R0, RZ, RZ, -R0 ;  /* 0x000000ffff007224 */ /* 0x000fe400078e0a00 */
[----:B-1----:R-:W-:Y:S01]  /*97e0*/  VIADD R7, R34, 0x13c ;  /* 0x0000013c22077836 */ /* 0x002fe20000000000 */
[----:B------:R-:W-:Y:S01]  /*97f0*/  STL [R1+0x53e0], R59 ;  /* 0x0053e03b01007387 */ /* 0x000fe20000100800 */
[----:B------:R-:W-:Y:S02]  /*9800*/  IMAD.MOV R2, RZ, RZ, -R2 ;  /* 0x000000ffff027224 */ /* 0x000fe400078e0a02 */
[----:B--2---:R-:W-:Y:S01]  /*9810*/  IMAD.HI.U32 R4, R3, R68, RZ ;  /* 0x0000004403047227 */ /* 0x004fe200078e00ff */
[----:B------:R1:W-:Y:S01]  /*9820*/  STL [R1+0x4b00], R7 ;  /* 0x004b000701007387 */ /* 0x0003e20000100800 */
[----:B------:R-:W-:Y:S02]  /*9830*/  IABS R61, R7 ;  /* 0x00000007003d7213 */ /* 0x000fe40000000000 */
[----:B------:R-:W-:-:S02]  /*9840*/  IMAD.MOV R4, RZ, RZ, -R4 ;  /* 0x000000ffff047224 */ /* 0x000fc400078e0a04 */
[C---:B------:R-:W-:Y:S02]  /*9850*/  VIADD R6, R34.reuse, 0x13d ;  /* 0x0000013d22067836 */ /* 0x040fe40000000000 */
[C---:B------:R-:W-:Y:S02]  /*9860*/  IMAD R63, R11.reuse, R0, R63 ;  /* 0x000000000b3f7224 */ /* 0x040fe400078e023f */
[C---:B------:R-:W-:Y:S01]  /*9870*/  IMAD R68, R11.reuse, R4, R68 ;  /* 0x000000040b447224 */ /* 0x040fe200078e0244 */
[----:B------:R2:W-:Y:S01]  /*9880*/  STL [R1+0x4afc], R6 ;  /* 0x004afc0601007387 */ /* 0x0005e20000100800 */
[----:B------:R-:W-:Y:S01]  /*9890*/  IMAD R60, R11, R2, R60 ;  /* 0x000000020b3c7224 */ /* 0x000fe200078e023c */
[----:B------:R-:W-:Y:S01]  /*98a0*/  IABS R64, R6 ;  /* 0x0000000600407213 */ /* 0x000fe20000000000 */
[C---:B-1----:R-:W-:Y:S01]  /*98b0*/  VIADD R7, R34.reuse, 0x13e ;  /* 0x0000013e22077836 */ /* 0x042fe20000000000 */
[----:B------:R-:W-:Y:S01]  /*98c0*/  STL [R1+0x53e4], R63 ;  /* 0x0053e43f01007387 */ /* 0x000fe20000100800 */
[----:B------:R-:W-:-:S02]  /*98d0*/  VIADD R4, R34, 0x13f ;  /* 0x0000013f22047836 */ /* 0x000fc40000000000 */
[----:B------:R-:W-:Y:S01]  /*98e0*/  IMAD.HI.U32 R0, R3, R61, RZ ;  /* 0x0000003d03007227 */ /* 0x000fe200078e00ff */
[----:B------:R-:W-:Y:S01]  /*98f0*/  STL [R1+0x53e8], R68 ;  /* 0x0053e84401007387 */ /* 0x000fe20000100800 */
[----:B------:R-:W-:Y:S02]  /*9900*/  IABS R65, R7 ;  /* 0x0000000700417213 */ /* 0x000fe40000000000 */
[----:B------:R-:W-:Y:S01]  /*9910*/  IABS R69, R4 ;  /* 0x0000000400457213 */ /* 0x000fe20000000000 */
[----:B------:R-:W-:Y:S01]  /*9920*/  STL [R1+0x53ec], R60 ;  /* 0x0053ec3c01007387 */ /* 0x000fe20000100800 */
[----:B------:R-:W-:Y:S02]  /*9930*/  IMAD.MOV R2, RZ, RZ, -R0 ;  /* 0x000000ffff027224 */ /* 0x000fe400078e0a00 */
[----:B--2---:R-:W-:Y:S01]  /*9940*/  VIADD R6, R34, 0x140 ;  /* 0x0000014022067836 */ /* 0x004fe20000000000 */
[----:B------:R1:W-:Y:S01]  /*9950*/  STL [R1+0x4af8], R7 ;  /* 0x004af80701007387 */ /* 0x0003e20000100800 */
[----:B------:R-:W-:-:S02]  /*9960*/  IMAD R61, R11, R2, R61 ;  /* 0x000000020b3d7224 */ /* 0x000fc400078e023d */
[C---:B------:R-:W-:Y:S01]  /*9970*/  IMAD.HI.U32 R55, R3.reuse, R69, RZ ;  /* 0x0000004503377227 */ /* 0x040fe200078e00ff */
[----:B------:R2:W-:Y:S01]  /*9980*/  STL [R1+0x4af4], R4 ;  /* 0x004af40401007387 */ /* 0x0005e20000100800 */
[----:B------:R-:W-:Y:S02]  /*9990*/  IABS R74, R6 ;  /* 0x00000006004a7213 */ /* 0x000fe40000000000 */
[C---:B------:R-:W-:Y:S01]  /*99a0*/  VIADD R8, R34.reuse, 0x1b6 ;  /* 0x000001b622087836 */ /* 0x040fe20000000000 */
[----:B------:R3:W-:Y:S01]  /*99b0*/  STL [R1+0x4af0], R6 ;  /* 0x004af00601007387 */ /* 0x0007e20000100800 */
[C---:B------:R-:W-:Y:S02]  /*99c0*/  VIADD R12, R34.reuse, 0x1f7 ;  /* 0x000001f7220c7836 */ /* 0x040fe40000000000 */
[----:B-1----:R-:W-:Y:S01]  /*99d0*/  VIADD R7, R34, 0x141 ;  /* 0x0000014122077836 */ /* 0x002fe20000000000 */
[----:B------:R-:W-:Y:S01]  /*99e0*/  STL [R1+0x53f0], R61 ;  /* 0x0053f03d01007387 */ /* 0x000fe20000100800 */
[----:B------:R-:W-:-:S03]  /*99f0*/  IMAD.HI.U32 R2, R3, R74, RZ ;  /* 0x0000004a03027227 */ /* 0x000fc600078e00ff */
[----:B------:R-:W-:Y:S01]  /*9a00*/  IABS R66, R7 ;  /* 0x0000000700427213 */ /* 0x000fe20000000000 */
[----:B--2---:R-:W-:-:S04]  /*9a10*/  IMAD.HI.U32 R4, R3, R64, RZ ;  /* 0x0000004003047227 */ /* 0x004fc800078e00ff */
[----:B------:R-:W-:Y:S02]  /*9a20*/  IMAD.MOV R0, RZ, RZ, -R4 ;  /* 0x000000ffff007224 */ /* 0x000fe400078e0a04 */
[----:B------:R-:W-:-:S04]  /*9a30*/  IMAD.HI.U32 R4, R3, R65, RZ ;  /* 0x0000004103047227 */ /* 0x000fc800078e00ff */
[C---:B------:R-:W-:Y:S02]  /*9a40*/  IMAD R64, R11.reuse, R0, R64 ;  /* 0x000000000b407224 */ /* 0x040fe400078e0240 */
[----:B------:R-:W-:Y:S02]  /*9a50*/  IMAD.MOV R0, RZ, RZ, -R4 ;  /* 0x000000ffff007224 */ /* 0x000fe400078e0a04 */
[----:B------:R-:W-:Y:S01]  /*9a60*/  IMAD.MOV R4, RZ, RZ, -R55 ;  /* 0x000000ffff047224 */ /* 0x000fe200078e0a37 */
[----:B------:R-:W-:Y:S01]  /*9a70*/  STL [R1+0x53f4], R64 ;  /* 0x0053f44001007387 */ /* 0x000fe20000100800 */
[C---:B---3--:R-:W-:Y:S02]  /*9a80*/  VIADD R6, R34.reuse, 0x142 ;  /* 0x0000014222067836 */ /* 0x048fe40000000000 */
[C---:B------:R-:W-:Y:S01]  /*9a90*/  IMAD R69, R11.reuse, R4, R69 ;  /* 0x000000040b457224 */ /* 0x040fe200078e0245 */
[----:B------:R1:W-:Y:S01]  /*9aa0*/  STL [R1+0x4aec], R7 ;  /* 0x004aec0701007387 */ /* 0x0003e20000100800 */
[----:B------:R-:W-:Y:S01]  /*9ab0*/  VIADD R4, R34, 0x144 ;  /* 0x0000014422047836 */ /* 0x000fe20000000000 */
[----:B------:R-:W-:Y:S01]  /*9ac0*/  IABS R67, R6 ;  /* 0x0000000600437213 */ /* 0x000fe20000000000 */
[----:B------:R-:W-:Y:S01]  /*9ad0*/  IMAD.MOV R2, RZ, RZ, -R2 ;  /* 0x000000ffff027224 */ /* 0x000fe200078e0a02 */
[----:B------:R2:W-:Y:S01]  /*9ae0*/  STL [R1+0x4ae8], R6 ;  /* 0x004ae80601007387 */ /* 0x0005e20000100800 */
[----:B------:R-:W-:Y:S01]  /*9af0*/  IMAD R65, R11, R0, R65 ;  /* 0x000000000b417224 */ /* 0x000fe200078e0241 */
[----:B------:R-:W-:Y:S01]  /*9b00*/  IABS R71, R4 ;  /* 0x0000000400477213 */ /* 0x000fe20000000000 */
[----:B------:R-:W-:-:S04]  /*9b10*/  IMAD.HI.U32 R0, R3, R66, RZ ;  /* 0x0000004203007227 */ /* 0x000fc800078e00ff */
[C---:B-1----:R-:W-:Y:S02]  /*9b20*/  VIADD R7, R34.reuse, 0x143 ;  /* 0x0000014322077836 */ /* 0x042fe40000000000 */
[----:B------:R-:W-:Y:S02]  /*9b30*/  IMAD R74, R11, R2, R74 ;  /* 0x000000020b4a7224 */ /* 0x000fe400078e024a */
[----:B------:R-:W-:Y:S01]  /*9b40*/  IMAD.MOV R2, RZ, RZ, -R0 ;  /* 0x000000ffff027224 */ /* 0x000fe200078e0a00 */
[----:B------:R1:W-:Y:S01]  /*9b50*/  STL [R1+0x4ae4], R7 ;  /* 0x004ae40701007387 */ /* 0x0003e20000100800 */
[----:B------:R-:W-:Y:S01]  /*9b60*/  IABS R70, R7 ;  /* 0x0000000700467213 */ /* 0x000fe20000000000 */
[----:B--2---:R-:W-:Y:S02]  /*9b70*/  VIADD R6, R34, 0x145 ;  /* 0x0000014522067836 */ /* 0x004fe40000000000 */
[----:B------:R2:W-:Y:S01]  /*9b80*/  STL [R1+0x4ae0], R4 ;  /* 0x004ae00401007387 */ /* 0x0005e20000100800 */
[----:B------:R-:W-:-:S02]  /*9b90*/  IMAD.HI.U32 R55, R3, R71, RZ ;  /* 0x0000004703377227 */ /* 0x000fc400078e00ff */
[----:B------:R-:W-:Y:S01]  /*9ba0*/  IABS R75, R6 ;  /* 0x00000006004b7213 */ /* 0x000fe20000000000 */
[----:B------:R3:W-:Y:S01]  /*9bb0*/  STL [R1+0x4adc], R6 ;  /* 0x004adc0601007387 */ /* 0x0007e20000100800 */
[----:B------:R-:W-:Y:S02]  /*9bc0*/  IMAD R66, R11, R2, R66 ;  /* 0x000000020b427224 */ /* 0x000fe400078e0242 */
[----:B-1----:R-:W-:Y:S02]  /*9bd0*/  VIADD R7, R34, 0x146 ;  /* 0x0000014622077836 */ /* 0x002fe40000000000 */
[----:B------:R-:W-:-:S03]  /*9be0*/  IMAD.HI.U32 R2, R3, R75, RZ ;  /* 0x0000004b03027227 */ /* 0x000fc600078e00ff */
[----:B------:R1:W-:Y:S01]  /*9bf0*/  STL [R1+0x4ad8], R7 ;  /* 0x004ad80701007387 */ /* 0x0003e20000100800 */
[----:B--2---:R-:W-:Y:S01]  /*9c00*/  IMAD.HI.U32 R4, R3, R67, RZ ;  /* 0x0000004303047227 */ /* 0x004fe200078e00ff */
[----:B------:R-:W-:-:S03]  /*9c10*/  IABS R80, R7 ;  /* 0x0000000700507213 */ /* 0x000fc60000000000 */
[----:B------:R-:W-:Y:S02]  /*9c20*/  IMAD.MOV R0, RZ, RZ, -R4 ;  /* 0x000000ffff007224 */ /* 0x000fe400078e0a04 */
[----:B------:R-:W-:-:S04]  /*9c30*/  IMAD.HI.U32 R4, R3, R70, RZ ;  /* 0x0000004603047227 */ /* 0x000fc800078e00ff */
[C---:B------:R-:W-:Y:S02]  /*9c40*/  IMAD R67, R11.reuse, R0, R67 ;  /* 0x000000000b437224 */ /* 0x040fe400078e0243 */
[----:B------:R-:W-:Y:S02]  /*9c50*/  IMAD.MOV R0, RZ, RZ, -R4 ;  /* 0x000000ffff007224 */ /* 0x000fe400078e0a04 */
[----:B------:R-:W-:Y:S02]  /*9c60*/  IMAD.MOV R4, RZ, RZ, -R55 ;  /* 0x000000ffff047224 */ /* 0x000fe400078e0a37 */
[C---:B---3--:R-:W-:Y:S02]  /*9c70*/  VIADD R6, R34.reuse, 0x147 ;  /* 0x0000014722067836 */ /* 0x048fe40000000000 */
[C---:B------:R-:W-:Y:S02]  /*9c80*/  IMAD R71, R11.reuse, R4, R71 ;  /* 0x000000040b477224 */ /* 0x040fe400078e0247 */
[C---:B-1----:R-:W-:Y:S01]  /*9c90*/  VIADD R7, R34.reuse, 0x148 ;  /* 0x0000014822077836 */ /* 0x042fe20000000000 */
[----:B------:R-:W-:Y:S01]  /*9ca0*/  IABS R72, R6 ;  /* 0x0000000600487213 */ /* 0x000fe20000000000 */
[----:B------:R-:W-:Y:S01]  /*9cb0*/  VIADD R4, R34, 0x149 ;  /* 0x0000014922047836 */ /* 0x000fe20000000000 */
[----:B------:R1:W-:Y:S01]  /*9cc0*/  STL [R1+0x4ad4], R6 ;  /* 0x004ad40601007387 */ /* 0x0003e20000100800 */
[----:B------:R-:W-:Y:S01]  /*9cd0*/  IMAD.MOV R2, RZ, RZ, -R2 ;  /* 0x000000ffff027224 */ /* 0x000fe200078e0a02 */
[----:B------:R-:W-:Y:S01]  /*9ce0*/  IABS R73, R7 ;  /* 0x0000000700497213 */ /* 0x000fe20000000000 */
[----:B------:R-:W-:Y:S01]  /*9cf0*/  IMAD R70, R11, R0, R70 ;  /* 0x000000000b467224 */ /* 0x000fe200078e0246 */
[----:B------:R-:W-:Y:S01]  /*9d00*/  STL [R1+0x4ad0], R7 ;  /* 0x004ad00701007387 */ /* 0x000fe20000100800 */
[----:B------:R-:W-:Y:S01]  /*9d10*/  IMAD.HI.U32 R0, R3, R80, RZ ;  /* 0x0000005003007227 */ /* 0x000fe200078e00ff */
[----:B------:R-:W-:-:S02]  /*9d20*/  IABS R76, R4 ;  /* 0x00000004004c7213 */ /* 0x000fc40000000000 */
[----:B------:R2:W-:Y:S01]  /*9d30*/  STL [R1+0x4acc], R4 ;  /* 0x004acc0401007387 */ /* 0x0005e20000100800 */
[----:B------:R-:W-:Y:S02]  /*9d40*/  IMAD R75, R11, R2, R75 ;  /* 0x000000020b4b7224 */ /* 0x000fe400078e024b */
[----:B------:R-:W-:Y:S02]  /*9d50*/  IMAD.MOV R2, RZ, RZ, -R0 ;  /* 0x000000ffff027224 */ /* 0x000fe400078e0a00 */
        /* <DEDUP_REMOVED lines=8> */
[C---:B------:R-:W-:Y:S02]  /*9de0*/  VIADD R7, R34.reuse, 0x14b ;  /* 0x0000014b22077836 */ /* 0x040fe40000000000 */
[----:B------:R-:W-:Y:S02]  /*9df0*/  IMAD.MOV R0, RZ, RZ, -R4 ;  /* 0x000000ffff007224 */ /* 0x000fe400078e0a04 */
[----:B------:R-:W-:Y:S01]  /*9e00*/  IMAD.MOV R4, RZ, RZ, -R55 ;  /* 0x000000ffff047224 */ /* 0x000fe200078e0a37 */
[----:B------:R2:W-:Y:S01]  /*9e10*/  STL [R1+0x4ac4], R7 ;  /* 0x004ac40701007387 */ /* 0x0005e20000100800 */
[----:B-1----:R-:W-:Y:S01]  /*9e20*/  VIADD R6, R34, 0x14c ;  /* 0x0000014c22067836 */ /* 0x002fe20000000000 */
[----:B------:R-:W-:Y:S01]  /*9e30*/  IABS R81, R7 ;  /* 0x0000000700517213 */ /* 0x000fe20000000000 */
[----:B------:R-:W-:-:S02]  /*9e40*/  IMAD R80, R11, R2, R80 ;  /* 0x000000020b507224 */ /* 0x000fc400078e0250 */
[----:B------:R-:W-:Y:S01]  /*9e50*/  IMAD R76, R11, R4, R76 ;  /* 0x000000040b4c7224 */ /* 0x000fe200078e024c */
[----:B------:R-:W-:Y:S01]  /*9e60*/  IABS R86, R6 ;  /* 0x0000000600567213 */ /* 0x000fe20000000000 */
[----:B------:R-:W-:Y:S01]  /*9e70*/  IMAD.HI.U32 R2, R3, R77, RZ ;  /* 0x0000004d03027227 */ /* 0x000fe200078e00ff */
[----:B------:R1:W-:Y:S03]  /*9e80*/  STL [R1+0x4ac0], R6 ;  /* 0x004ac00601007387 */ /* 0x0003e60000100800 */
[C---:B--2---:R-:W-:Y:S02]  /*9e90*/  VIADD R7, R34.reuse, 0x14d ;  /* 0x0000014d22077836 */ /* 0x044fe40000000000 */
[----:B------:R-:W-:Y:S02]  /*9ea0*/  VIADD R4, R34, 0x14e ;  /* 0x0000014e22047836 */ /* 0x000fe40000000000 */
[----:B------:R-:W-:Y:S01]  /*9eb0*/  IMAD.MOV R2, RZ, RZ, -R2 ;  /* 0x000000ffff027224 */ /* 0x000fe200078e0a02 */
[----:B------:R-:W-:Y:S01]  /*9ec0*/  STL [R1+0x4abc], R7 ;  /* 0x004abc0701007387 */ /* 0x000fe20000100800 */
[----:B------:R-:W-:Y:S01]  /*9ed0*/  IMAD R73, R11, R0, R73 ;  /* 0x000000000b497224 */ /* 0x000fe200078e0249 */
[----:B------:R-:W-:Y:S01]  /*9ee0*/  IABS R79, R4 ;  /* 0x00000004004f7213 */ /* 0x000fe20000000000 */
[----:B------:R-:W-:Y:S01]  /*9ef0*/  IMAD.HI.U32 R0, R3, R81, RZ ;  /* 0x0000005103007227 */ /* 0x000fe200078e00ff */
[----:B------:R2:W-:Y:S01]  /*9f00*/  STL [R1+0x4ab8], R4 ;  /* 0x004ab80401007387 */ /* 0x0005e20000100800 */
[----:B------:R-:W-:-:S02]  /*9f10*/  IABS R78, R7 ;  /* 0x00000007004e7213 */ /* 0x000fc40000000000 */
        /* <DEDUP_REMOVED lines=570> */
[----:B-1----:R-:W-:Y:S02]  /*c2c0*/  VIADD R6, R34, 0x1ae ;  /* 0x000001ae22067836 */ /* 0x002fe40000000000 */
[----:B------:R-:W-:Y:S02]  /*c2d0*/  IMAD R172, R11, R2, R172 ;  /* 0x000000020bac7224 */ /* 0x000fe400078e02ac */
[----:B------:R-:W-:Y:S01]  /*c2e0*/  IMAD.MOV R2, RZ, RZ, -R0 ;  /* 0x000000ffff027224 */ /* 0x000fe200078e0a00 */
[----:B------:R-:W-:Y:S01]  /*c2f0*/  IABS R175, R6 ;  /* 0x0000000600af7213 */ /* 0x000fe20000000000 */
[C---:B------:R-:W-:Y:S01]  /*c300*/  IMAD.HI.U32 R55, R3.reuse, R174, RZ ;  /* 0x000000ae03377227 */ /* 0x040fe200078e00ff */
[----:B------:R1:W-:Y:S03]  /*c310*/  STL [R1+0x50a4], R6 ;  /* 0x0050a40601007387 */ /* 0x0003e60000100800 */
[----:B--2---:R-:W-:-:S04]  /*c320*/  IMAD.HI.U32 R4, R3, R177, RZ ;  /* 0x000000b103047227 */ /* 0x004fc800078e00ff */
[----:B------:R-:W-:Y:S02]  /*c330*/  IMAD.MOV R0, RZ, RZ, -R4 ;  /* 0x000000ffff007224 */ /* 0x000fe400078e0a04 */
[----:B------:R-:W-:-:S04]  /*c340*/  IMAD.HI.U32 R4, R3, R182, RZ ;  /* 0x000000b603047227 */ /* 0x000fc800078e00ff */
[C---:B------:R-:W-:Y:S02]  /*c350*/  IMAD R177, R11.reuse, R0, R177 ;  /* 0x000000000bb17224 */ /* 0x040fe400078e02b1 */
[----:B------:R-:W-:Y:S02]  /*c360*/  IMAD.MOV R0, RZ, RZ, -R4 ;  /* 0x000000ffff007224 */ /* 0x000fe400078e0a04 */
[----:B------:R-:W-:Y:S02]  /*c370*/  IMAD R173, R11, R2, R173 ;  /* 0x000000020bad7224 */ /* 0x000fe400078e02ad */
[C---:B------:R-:W-:Y:S02]  /*c380*/  VIADD R7, R34.reuse, 0x1af ;  /* 0x000001af22077836 */ /* 0x040fe40000000000 */
[----:B------:R-:W-:Y:S02]  /*c390*/  IMAD.MOV R4, RZ, RZ, -R55 ;  /* 0x000000ffff047224 */ /* 0x000fe400078e0a37 */
[----:B------:R-:W-:Y:S01]  /*c3a0*/  IMAD.HI.U32 R2, R3, R175, RZ ;  /* 0x000000af03027227 */ /* 0x000fe200078e00ff */
[----:B------:R-:W-:Y:S01]  /*c3b0*/  IABS R178, R7 ;  /* 0x0000000700b27213 */ /* 0x000fe20000000000 */
[----:B------:R2:W-:Y:S02]  /*c3c0*/  STL [R1+0x50a0], R7 ;  /* 0x0050a00701007387 */ /* 0x0005e40000100800 */
[----:B-1----:R-:W-:-:S02]  /*c3d0*/  VIADD R6, R34, 0x1b0 ;  /* 0x000001b022067836 */ /* 0x002fc40000000000 */
[C---:B------:R-:W-:Y:S02]  /*c3e0*/  IMAD R174, R11.reuse, R4, R174 ;  /* 0x000000040bae7224 */ /* 0x040fe400078e02ae */
[----:B------:R-:W-:Y:S01]  /*c3f0*/  IMAD.MOV R2, RZ, RZ, -R2 ;  /* 0x000000ffff027224 */ /* 0x000fe200078e0a02 */
[----:B------:R-:W-:Y:S01]  /*c400*/  IABS R179, R6 ;  /* 0x0000000600b37213 */ /* 0x000fe20000000000 */
[C---:B------:R-:W-:Y:S01]  /*c410*/  VIADD R4, R34.reuse, 0x1b2 ;  /* 0x000001b222047836 */ /* 0x040fe20000000000 */
[----:B------:R1:W-:Y:S01]  /*c420*/  STL [R1+0x50ac], R6 ;  /* 0x0050ac0601007387 */ /* 0x0003e20000100800 */
[----:B--2---:R-:W-:Y:S02]  /*c430*/  VIADD R7, R34, 0x1b1 ;  /* 0x000001b122077836 */ /* 0x004fe40000000000 */
[C---:B------:R-:W-:Y:S02]  /*c440*/  IMAD R182, R11.reuse, R0, R182 ;  /* 0x000000000bb67224 */ /* 0x040fe400078e02b6 */
[----:B------:R-:W-:Y:S01]  /*c450*/  IMAD R175, R11, R2, R175 ;  /* 0x000000020baf7224 */ /* 0x000fe200078e02af */
[----:B------:R-:W-:Y:S01]  /*c460*/  IABS R2, R4 ;  /* 0x0000000400027213 */ /* 0x000fe20000000000 */
[----:B------:R-:W-:Y:S01]  /*c470*/  IMAD.HI.U32 R0, R3, R178, RZ ;  /* 0x000000b203007227 */ /* 0x000fe200078e00ff */
[----:B------:R2:W-:Y:S01]  /*c480*/  STL [R1+0x50a8], R7 ;  /* 0x0050a80701007387 */ /* 0x0005e20000100800 */
[----:B------:R-:W-:-:S02]  /*c490*/  IABS R183, R7 ;  /* 0x0000000700b77213 */ /* 0x000fc40000000000 */
[----:B-1----:R-:W-:Y:S01]  /*c4a0*/  VIADD R6, R34, 0x1b3 ;  /* 0x000001b322067836 */ /* 0x002fe20000000000 */
[----:B------:R1:W-:Y:S01]  /*c4b0*/  STL [R1+0x50b0], R4 ;  /* 0x0050b00401007387 */ /* 0x0003e20000100800 */
[----:B------:R-:W-:-:S03]  /*c4c0*/  IMAD.HI.U32 R55, R3, R179, RZ ;  /* 0x000000b303377227 */ /* 0x000fc600078e00ff */
[----:B------:R-:W-:Y:S01]  /*c4d0*/  IABS R180, R6 ;  /* 0x0000000600b47213 */ /* 0x000fe20000000000 */
[----:B------:R3:W-:Y:S01]  /*c4e0*/  STL [R1+0x50b4], R6 ;  /* 0x0050b40601007387 */ /* 0x0007e20000100800 */
[----:B--2---:R-:W-:Y:S02]  /*c4f0*/  VIADD R7, R34, 0x1b4 ;  /* 0x000001b422077836 */ /* 0x004fe40000000000 */
[----:B-1----:R-:W-:-:S03]  /*c500*/  IMAD.MOV R4, RZ, RZ, -R0 ;  /* 0x000000ffff047224 */ /* 0x002fc600078e0a00 */
[----:B------:R1:W-:Y:S01]  /*c510*/  STL [R1+0x50bc], R7 ;  /* 0x0050bc0701007387 */ /* 0x0003e20000100800 */
[----:B------:R-:W-:Y:S01]  /*c520*/  IMAD.MOV.U32 R0, RZ, RZ, R2 ;  /* 0x000000ffff007224 */ /* 0x000fe200078e0002 */
[----:B------:R-:W-:Y:S01]  /*c530*/  IABS R181, R7 ;  /* 0x0000000700b57213 */ /* 0x000fe20000000000 */
[----:B------:R-:W-:Y:S02]  /*c540*/  IMAD.MOV R2, RZ, RZ, -R55 ;  /* 0x000000ffff027224 */ /* 0x000fe400078e0a37 */
[----:B------:R-:W-:-:S04]  /*c550*/  IMAD.HI.U32 R55, R3, R183, RZ ;  /* 0x000000b703377227 */ /* 0x000fc800078e00ff */
[----:B------:R-:W-:-:S04]  /*c560*/  IMAD.HI.U32 R56, R3, R0, RZ ;  /* 0x0000000003387227 */ /* 0x000fc800078e00ff */
[C---:B------:R-:W-:Y:S02]  /*c570*/  IMAD R178, R11.reuse, R4, R178 ;  /* 0x000000040bb27224 */ /* 0x040fe400078e02b2 */
[----:B------:R-:W-:Y:S02]  /*c580*/  IMAD R179, R11, R2, R179 ;  /* 0x000000020bb37224 */ /* 0x000fe400078e02b3 */
[----:B------:R-:W-:-:S04]  /*c590*/  IMAD.HI.U32 R4, R3, R180, RZ ;  /* 0x000000b403047227 */ /* 0x000fc800078e00ff */
[----:B------:R-:W-:Y:S02]  /*c5a0*/  IMAD.MOV R2, RZ, RZ, -R55 ;  /* 0x000000ffff027224 */ /* 0x000fe400078e0a37 */
[----:B------:R-:W-:Y:S01]  /*c5b0*/  IMAD.MOV R55, RZ, RZ, -R56 ;  /* 0x000000ffff377224 */ /* 0x000fe200078e0a38 */
[----:B------:R-:W-:Y:S01]  /*c5c0*/  IABS R56, R8 ;  /* 0x0000000800387213 */ /* 0x000fe20000000000 */
[C---:B---3--:R-:W-:Y:S02]  /*c5d0*/  VIADD R6, R34.reuse, 0x1b5 ;  /* 0x000001b522067836 */ /* 0x048fe40000000000 */
[----:B------:R-:W-:Y:S02]  /*c5e0*/  IMAD.MOV R4, RZ, RZ, -R4 ;  /* 0x000000ffff047224 */ /* 0x000fe400078e0a04 */
[----:B-1----:R-:W-:Y:S01]  /*c5f0*/  VIADD R7, R34, 0x1b7 ;  /* 0x000001b722077836 */ /* 0x002fe20000000000 */
[----:B------:R1:W-:Y:S01]  /*c600*/  STL [R1+0x50c0], R6 ;  /* 0x0050c00601007387 */ /* 0x0003e20000100800 */
[C---:B------:R-:W-:Y:S01]  /*c610*/  IMAD R0, R11.reuse, R55, R0 ;  /* 0x000000370b007224 */ /* 0x040fe200078e0200 */
[----:B------:R-:W-:Y:S01]  /*c620*/  IABS R55, R6 ;  /* 0x0000000600377213 */ /* 0x000fe20000000000 */
[C---:B------:R-:W-:Y:S01]  /*c630*/  IMAD R183, R11.reuse, R2, R183 ;  /* 0x000000020bb77224 */ /* 0x040fe200078e02b7 */
[----:B------:R-:W-:Y:S01]  /*c640*/  STL [R1+0x50b8], R8 ;  /* 0x0050b80801007387 */ /* 0x000fe20000100800 */
[----:B------:R-:W-:Y:S01]  /*c650*/  IMAD R180, R11, R4, R180 ;  /* 0x000000040bb47224 */ /* 0x000fe200078e02b4 */
[----:B------:R-:W-:Y:S01]  /*c660*/  IABS R4, R7 ;  /* 0x0000000700047213 */ /* 0x000fe20000000000 */
[C---:B------:R-:W-:Y:S01]  /*c670*/  IMAD.HI.U32 R2, R3.reuse, R181, RZ ;  /* 0x000000b503027227 */ /* 0x040fe200078e00ff */
[----:B------:R2:W-:Y:S03]  /*c680*/  STL [R1+0x50c4], R7 ;  /* 0x0050c40701007387 */ /* 0x0005e60000100800 */
[----:B------:R-:W-:-:S04]  /*c690*/  IMAD.HI.U32 R184, R3, R55, RZ ;  /* 0x0000003703b87227 */ /* 0x000fc800078e00ff */
[----:B------:R-:W-:Y:S02]  /*c6a0*/  IMAD.MOV R57, RZ, RZ, -R2 ;  /* 0x000000ffff397224 */ /* 0x000fe400078e0a02 */
[----:B------:R-:W-:Y:S02]  /*c6b0*/  IMAD.MOV.U32 R2, RZ, RZ, R4 ;  /* 0x000000ffff027224 */ /* 0x000fe400078e0004 */
[----:B-1----:R-:W-:Y:S02]  /*c6c0*/  VIADD R6, R34, 0x1b8 ;  /* 0x000001b822067836 */ /* 0x002fe40000000000 */
[----:B------:R-:W-:Y:S02]  /*c6d0*/  IMAD.MOV R4, RZ, RZ, -R184 ;  /* 0x000000ffff047224 */ /* 0x000fe400078e0ab8 */
[C---:B------:R-:W-:Y:S01]  /*c6e0*/  IMAD.HI.U32 R184, R3.reuse, R56, RZ ;  /* 0x0000003803b87227 */ /* 0x040fe200078e00ff */
[----:B------:R-:W-:Y:S01]  /*c6f0*/  IABS R250, R6 ;  /* 0x0000000600fa7213 */ /* 0x000fe20000000000 */
[----:B------:R1:W-:Y:S02]  /*c700*/  STL [R1+0x50c8], R6 ;  /* 0x0050c80601007387 */ /* 0x0003e40000100800 */
[----:B------:R-:W-:-:S04]  /*c710*/  IMAD.HI.U32 R185, R3, R2, RZ ;  /* 0x0000000203b97227 */ /* 0x000fc800078e00ff */
[C---:B--2---:R-:W-:Y:S02]  /*c720*/  VIADD R7, R34.reuse, 0x1b9 ;  /* 0x000001b922077836 */ /* 0x044fe40000000000 */
[C---:B------:R-:W-:Y:S02]  /*c730*/  IMAD R55, R11.reuse, R4, R55 ;  /* 0x000000040b377224 */ /* 0x040fe400078e0237 */
[----:B------:R-:W-:Y:S01]  /*c740*/  IMAD.MOV R4, RZ, RZ, -R184 ;  /* 0x000000ffff047224 */ /* 0x000fe200078e0ab8 */
[----:B------:R-:W-:Y:S01]  /*c750*/  IABS R249, R7 ;  /* 0x0000000700f97213 */ /* 0x000fe20000000000 */
[----:B------:R-:W-:Y:S01]  /*c760*/  IMAD.MOV R184, RZ, RZ, -R185 ;  /* 0x000000ffffb87224 */ /* 0x000fe200078e0ab9 */
[----:B------:R-:W-:Y:S01]  /*c770*/  STL [R1+0x50d4], R7 ;  /* 0x0050d40701007387 */ /* 0x000fe20000100800 */
[----:B-1----:R-:W-:Y:S02]  /*c780*/  VIADD R6, R34, 0x1ba ;  /* 0x000001ba22067836 */ /* 0x002fe40000000000 */
[----:B------:R-:W-:-:S02]  /*c790*/  IMAD R181, R11, R57, R181 ;  /* 0x000000390bb57224 */ /* 0x000fc400078e02b5 */
[----:B------:R-:W-:Y:S01]  /*c7a0*/  IMAD.HI.U32 R57, R3, R250, RZ ;  /* 0x000000fa03397227 */ /* 0x000fe200078e00ff */
[----:B------:R1:W-:Y:S03]  /*c7b0*/  STL [R1+0x50d0], R6 ;  /* 0x0050d00601007387 */ /* 0x0003e60000100800 */
[C---:B------:R-:W-:Y:S01]  /*c7c0*/  IMAD R2, R11.reuse, R184, R2 ;  /* 0x000000b80b027224 */ /* 0x040fe200078e0202 */
[----:B------:R-:W-:Y:S01]  /*c7d0*/  IABS R184, R6 ;  /* 0x0000000600b87213 */ /* 0x000fe20000000000 */
[----:B------:R-:W-:Y:S02]  /*c7e0*/  IMAD R56, R11, R4, R56 ;  /* 0x000000040b387224 */ /* 0x000fe400078e0238 */
[----:B------:R-:W-:Y:S02]  /*c7f0*/  IMAD.MOV R57, RZ, RZ, -R57 ;  /* 0x000000ffff397224 */ /* 0x000fe400078e0a39 */
[----:B------:R-:W-:-:S02]  /*c800*/  VIADD R8, R34, 0x1bb ;  /* 0x000001bb22087836 */ /* 0x000fc40000000000 */
[C---:B-1----:R-:W-:Y:S02]  /*c810*/  VIADD R6, R34.reuse, 0x1bd ;  /* 0x000001bd22067836 */ /* 0x042fe40000000000 */
[----:B------:R-:W-:Y:S01]  /*c820*/  IMAD.HI.U32 R4, R3, R249, RZ ;  /* 0x000000f903047227 */ /* 0x000fe200078e00ff */
[----:B------:R-:W-:Y:S02]  /*c830*/  STL [R1+0x50cc], R8 ;  /* 0x0050cc0801007387 */ /* 0x000fe40000100800 */
[----:B------:R-:W-:Y:S01]  /*c840*/  IABS R188, R6 ;  /* 0x0000000600bc7213 */ /* 0x000fe20000000000 */
[----:B------:R-:W-:Y:S02]  /*c850*/  VIADD R7, R34, 0x1bc ;  /* 0x000001bc22077836 */ /* 0x000fe40000000000 */
[----:B------:R-:W-:Y:S01]  /*c860*/  IMAD R250, R11, R57, R250 ;  /* 0x000000390bfa7224 */ /* 0x000fe200078e02fa */
[----:B------:R-:W-:Y:S01]  /*c870*/  IABS R57, R8 ;  /* 0x0000000800397213 */ /* 0x000fe20000000000 */
[----:B------:R-:W-:Y:S01]  /*c880*/  IMAD.MOV R186, RZ, RZ, -R4 ;  /* 0x000000ffffba7224 */ /* 0x000fe200078e0a04 */
[----:B------:R-:W-:Y:S01]  /*c890*/  IABS R185, R7 ;  /* 0x0000000700b97213 */ /* 0x000fe20000000000 */
[----:B------:R-:W-:Y:S01]  /*c8a0*/  IMAD.HI.U32 R187, R3, R184, RZ ;  /* 0x000000b803bb7227 */ /* 0x000fe200078e00ff */
[----:B------:R1:W-:Y:S03]  /*c8b0*/  STL [R1+0x50e4], R7 ;  /* 0x0050e40701007387 */ /* 0x0003e60000100800 */
[----:B------:R-:W-:Y:S01]  /*c8c0*/  IMAD R249, R11, R186, R249 ;  /* 0x000000ba0bf97224 */ /* 0x000fe200078e02f9 */
[----:B------:R2:W-:Y:S01]  /*c8d0*/  STL [R1+0x50e8], R6 ;  /* 0x0050e80601007387 */ /* 0x0005e20000100800 */
[----:B------:R-:W-:-:S02]  /*c8e0*/  IMAD.MOV R4, RZ, RZ, -R187 ;  /* 0x000000ffff047224 */ /* 0x000fc400078e0abb */
[----:B------:R-:W-:Y:S02]  /*c8f0*/  IMAD.MOV.U32 R186, RZ, RZ, R188 ;  /* 0x000000ffffba7224 */ /* 0x000fe400078e00bc */
[----:B------:R-:W-:-:S04]  /*c900*/  IMAD.HI.U32 R188, R3, R57, RZ ;  /* 0x0000003903bc7227 */ /* 0x000fc800078e00ff */
[----:B------:R-:W-:-:S04]  /*c910*/  IMAD.HI.U32 R189, R3, R185, RZ ;  /* 0x000000b903bd7227 */ /* 0x000fc800078e00ff */
[----:B-1----:R-:W-:Y:S02]  /*c920*/  VIADD R7, R34, 0x1be ;  /* 0x000001be22077836 */ /* 0x002fe40000000000 */
[----:B------:R-:W-:Y:S02]  /*c930*/  IMAD R184, R11, R4, R184 ;  /* 0x000000040bb87224 */ /* 0x000fe400078e02b8 */
[----:B------:R-:W-:Y:S01]  /*c940*/  IMAD.MOV R4, RZ, RZ, -R188 ;  /* 0x000000ffff047224 */ /* 0x000fe200078e0abc */
[----:B------:R-:W-:Y:S01]  /*c950*/  STL [R1+0x50e0], R7 ;  /* 0x0050e00701007387 */ /* 0x000fe20000100800 */
[----:B------:R-:W-:Y:S01]  /*c960*/  IMAD.MOV R188, RZ, RZ, -R189 ;  /* 0x000000ffffbc7224 */ /* 0x000fe200078e0abd */
[----:B------:R-:W-:Y:S01]  /*c970*/  IABS R189, R7 ;  /* 0x0000000700bd7213 */ /* 0x000fe20000000000 */
[----:B------:R-:W-:-:S04]  /*c980*/  IMAD.HI.U32 R187, R3, R186, RZ ;  /* 0x000000ba03bb7227 */ /* 0x000fc800078e00ff */
[C---:B--2---:R-:W-:Y:S02]  /*c990*/  VIADD R6, R34.reuse, 0x1bf ;  /* 0x000001bf22067836 */ /* 0x044fe40000000000 */
[----:B------:R-:W-:Y:S02]  /*c9a0*/  IMAD.MOV R190, RZ, RZ, -R187 ;  /* 0x000000ffffbe7224 */ /* 0x000fe400078e0abb */
[----:B------:R-:W-:Y:S01]  /*c9b0*/  IMAD.MOV.U32 R187, RZ, RZ, R189 ;  /* 0x000000ffffbb7224 */ /* 0x000fe200078e00bd */
[----:B------:R1:W-:Y:S01]  /*c9c0*/  STL [R1+0x50f4], R6 ;  /* 0x0050f40601007387 */ /* 0x0003e20000100800 */
[C---:B------:R-:W-:Y:S01]  /*c9d0*/  IMAD R185, R11.reuse, R188, R185 ;  /* 0x000000bc0bb97224 */ /* 0x040fe200078e02b9 */
[----:B------:R-:W-:Y:S01]  /*c9e0*/  IABS R188, R6 ;  /* 0x0000000600bc7213 */ /* 0x000fe20000000000 */
[----:B------:R-:W-:Y:S02]  /*c9f0*/  IMAD R57, R11, R4, R57 ;  /* 0x000000040b397224 */ /* 0x000fe400078e0239 */
[----:B------:R-:W-:-:S02]  /*ca00*/  VIADD R8, R34, 0x1c0 ;  /* 0x000001c022087836 */ /* 0x000fc40000000000 */
[----:B------:R-:W-:-:S03]  /*ca10*/  IMAD.HI.U32 R4, R3, R187, RZ ;  /* 0x000000bb03047227 */ /* 0x000fc600078e00ff */
[----:B------:R-:W-:Y:S01]  /*ca20*/  IABS R189, R8 ;  /* 0x0000000800bd7213 */ /* 0x000fe20000000000 */
[C---:B-1----:R-:W-:Y:S01]  /*ca30*/  VIADD R6, R34.reuse, 0x1c2 ;  /* 0x000001c222067836 */ /* 0x042fe20000000000 */
[----:B------:R-:W-:Y:S01]  /*ca40*/  STL [R1+0x50f0], R8 ;  /* 0x0050f00801007387 */ /* 0x000fe20000100800 */
[----:B------:R-:W-:Y:S02]  /*ca50*/  VIADD R7, R34, 0x1c1 ;  /* 0x000001c122077836 */ /* 0x000fe40000000000 */
[----:B------:R-:W-:Y:S01]  /*ca60*/  IMAD.MOV R191, RZ, RZ, -R4 ;  /* 0x000000ffffbf7224 */ /* 0x000fe200078e0a04 */
[----:B------:R-:W-:Y:S01]  /*ca70*/  IABS R193, R6 ;  /* 0x0000000600c17213 */ /* 0x000fe20000000000 */
[----:B------:R-:W-:Y:S01]  /*ca80*/  IMAD R186, R11, R190, R186 ;  /* 0x000000be0bba7224 */ /* 0x000fe200078e02ba */
        /* <DEDUP_REMOVED lines=310> */
[----:B------:R-:W-:Y:S02]  /*ddf0*/  VIADD R8, R34, 0x1f2 ;  /* 0x000001f222087836 */ /* 0x000fe40000000000 */
[----:B------:R-:W-:-:S02]  /*de00*/  IMAD R234, R11, R4, R234 ;  /* 0x000000040bea7224 */ /* 0x000fc400078e02ea */
[----:B------:R-:W-:Y:S01]  /*de10*/  IMAD.HI.U32 R4, R3, R237, RZ ;  /* 0x000000ed03047227 */ /* 0x000fe200078e00ff */
[----:B------:R2:W-:Y:S01]  /*de20*/  STL [R1+0x5144], R8 ;  /* 0x0051440801007387 */ /* 0x0005e20000100800 */
[----:B------:R-:W-:Y:S02]  /*de30*/  IABS R239, R8 ;  /* 0x0000000800ef7213 */ /* 0x000fe40000000000 */
[C---:B-1----:R-:W-:Y:S02]  /*de40*/  VIADD R6, R34.reuse, 0x1f4 ;  /* 0x000001f422067836 */ /* 0x042fe40000000000 */
[----:B------:R-:W-:Y:S02]  /*de50*/  VIADD R7, R34, 0x1f3 ;  /* 0x000001f322077836 */ /* 0x000fe40000000000 */
[----:B------:R-:W-:Y:S01]  /*de60*/  IMAD.MOV R241, RZ, RZ, -R4 ;  /* 0x000000fffff17224 */ /* 0x000fe200078e0a04 */
[----:B------:R-:W-:Y:S01]  /*de70*/  IABS R243, R6 ;  /* 0x0000000600f37213 */ /* 0x000fe20000000000 */
[----:B------:R-:W-:Y:S01]  /*de80*/  IMAD R236, R11, R240, R236 ;  /* 0x000000f00bec7224 */ /* 0x000fe200078e02ec */
[----:B------:R-:W-:Y:S01]  /*de90*/  IABS R240, R7 ;  /* 0x0000000700f07213 */ /* 0x000fe20000000000 */
[----:B--2---:R-:W-:Y:S01]  /*dea0*/  IMAD.MOV.U32 R8, RZ, RZ, R28 ;  /* 0x000000ffff087224 */ /* 0x004fe200078e001c */
[----:B------:R1:W-:Y:S01]  /*deb0*/  STL [R1+0x5138], R7 ;  /* 0x0051380701007387 */ /* 0x0003e20000100800 */
[----:B------:R-:W-:-:S03]  /*dec0*/  IMAD.HI.U32 R242, R3, R238, RZ ;  /* 0x000000ee03f27227 */ /* 0x000fc600078e00ff */
[----:B------:R2:W-:Y:S01]  /*ded0*/  STL [R1+0x5134], R6 ;  /* 0x0051340601007387 */ /* 0x0005e20000100800 */
[----:B------:R-:W-:Y:S02]  /*dee0*/  IMAD.MOV.U32 R28, RZ, RZ, R23 ;  /* 0x000000ffff1c7224 */ /* 0x000fe400078e0017 */
[----:B------:R-:W-:Y:S02]  /*def0*/  IMAD.MOV.U32 R23, RZ, RZ, R21 ;  /* 0x000000ffff177224 */ /* 0x000fe400078e0015 */
[----:B------:R-:W-:Y:S02]  /*df00*/  IMAD.MOV.U32 R21, RZ, RZ, R20 ;  /* 0x000000ffff157224 */ /* 0x000fe400078e0014 */
[----:B------:R-:W-:Y:S02]  /*df10*/  IMAD.MOV.U32 R20, RZ, RZ, R18 ;  /* 0x000000ffff147224 */ /* 0x000fe400078e0012 */
[----:B------:R-:W-:Y:S02]  /*df20*/  IMAD R237, R11, R241, R237 ;  /* 0x000000f10bed7224 */ /* 0x000fe400078e02ed */
[----:B------:R-:W-:-:S02]  /*df30*/  IMAD.MOV.U32 R18, RZ, RZ, R17 ;  /* 0x000000ffff127224 */ /* 0x000fc400078e0011 */
[----:B------:R-:W-:Y:S02]  /*df40*/  IMAD.MOV R4, RZ, RZ, -R242 ;  /* 0x000000ffff047224 */ /* 0x000fe400078e0af2 */
[----:B------:R-:W-:Y:S02]  /*df50*/  IMAD.MOV.U32 R241, RZ, RZ, R243 ;  /* 0x000000fffff17224 */ /* 0x000fe400078e00f3 */
[----:B------:R-:W-:Y:S02]  /*df60*/  IMAD.MOV.U32 R17, RZ, RZ, R244 ;  /* 0x000000ffff117224 */ /* 0x000fe400078e00f4 */
[----:B------:R-:W-:-:S04]  /*df70*/  IMAD.HI.U32 R243, R3, R239, RZ ;  /* 0x000000ef03f37227 */ /* 0x000fc800078e00ff */
[----:B------:R-:W-:Y:S02]  /*df80*/  IMAD.MOV.U32 R29, RZ, RZ, R28 ;  /* 0x000000ffff1d7224 */ /* 0x000fe400078e001c */
[----:B------:R-:W-:-:S04]  /*df90*/  IMAD.HI.U32 R244, R3, R240, RZ ;  /* 0x000000f003f47227 */ /* 0x000fc800078e00ff */
[----:B-1----:R-:W-:Y:S02]  /*dfa0*/  VIADD R7, R34, 0x1f5 ;  /* 0x000001f522077836 */ /* 0x002fe40000000000 */
[----:B------:R-:W-:Y:S02]  /*dfb0*/  IMAD.MOV.U32 R28, RZ, RZ, R23 ;  /* 0x000000ffff1c7224 */ /* 0x000fe400078e0017 */
[----:B------:R-:W-:Y:S01]  /*dfc0*/  IMAD.MOV.U32 R23, RZ, RZ, R21 ;  /* 0x000000ffff177224 */ /* 0x000fe200078e0015 */
[----:B------:R1:W-:Y:S01]  /*dfd0*/  STL [R1+0x5118], R7 ;  /* 0x0051180701007387 */ /* 0x0003e20000100800 */
[----:B------:R-:W-:Y:S02]  /*dfe0*/  IMAD R238, R11, R4, R238 ;  /* 0x000000040bee7224 */ /* 0x000fe400078e02ee */
[----:B------:R-:W-:Y:S02]  /*dff0*/  IMAD.MOV.U32 R21, RZ, RZ, R20 ;  /* 0x000000ffff157224 */ /* 0x000fe400078e0014 */
[----:B------:R-:W-:-:S02]  /*e000*/  IMAD.MOV R4, RZ, RZ, -R243 ;  /* 0x000000ffff047224 */ /* 0x000fc400078e0af3 */
[----:B------:R-:W-:Y:S02]  /*e010*/  IMAD.MOV.U32 R20, RZ, RZ, R18 ;  /* 0x000000ffff147224 */ /* 0x000fe400078e0012 */
[----:B------:R-:W-:Y:S01]  /*e020*/  IMAD.MOV R243, RZ, RZ, -R244 ;  /* 0x000000fffff37224 */ /* 0x000fe200078e0af4 */
[----:B------:R-:W-:Y:S01]  /*e030*/  IABS R244, R7 ;  /* 0x0000000700f47213 */ /* 0x000fe20000000000 */
[----:B------:R-:W-:Y:S02]  /*e040*/  IMAD.MOV.U32 R18, RZ, RZ, R17 ;  /* 0x000000ffff127224 */ /* 0x000fe400078e0011 */
[----:B------:R-:W-:-:S04]  /*e050*/  IMAD.HI.U32 R242, R3, R241, RZ ;  /* 0x000000f103f27227 */ /* 0x000fc800078e00ff */
[----:B------:R-:W-:Y:S02]  /*e060*/  IMAD.MOV.U32 R17, RZ, RZ, R16 ;  /* 0x000000ffff117224 */ /* 0x000fe400078e0010 */
[----:B------:R-:W-:Y:S02]  /*e070*/  IMAD.MOV.U32 R16, RZ, RZ, R15 ;  /* 0x000000ffff107224 */ /* 0x000fe400078e000f */
[----:B------:R-:W-:Y:S02]  /*e080*/  IMAD.MOV.U32 R15, RZ, RZ, R10 ;  /* 0x000000ffff0f7224 */ /* 0x000fe400078e000a */
[----:B------:R-:W-:Y:S02]  /*e090*/  IMAD.MOV.U32 R10, RZ, RZ, R245 ;  /* 0x000000ffff0a7224 */ /* 0x000fe400078e00f5 */
[----:B--2---:R-:W-:Y:S02]  /*e0a0*/  VIADD R6, R34, 0x1f6 ;  /* 0x000001f622067836 */ /* 0x004fe40000000000 */
[----:B------:R-:W-:-:S02]  /*e0b0*/  IMAD.MOV R245, RZ, RZ, -R242 ;  /* 0x000000fffff57224 */ /* 0x000fc400078e0af2 */
[----:B------:R-:W-:Y:S01]  /*e0c0*/  IMAD.MOV.U32 R242, RZ, RZ, R244 ;  /* 0x000000fffff27224 */ /* 0x000fe200078e00f4 */
[----:B------:R2:W-:Y:S01]  /*e0d0*/  STL [R1+0x5114], R6 ;  /* 0x0051140601007387 */ /* 0x0005e20000100800 */
[----:B-1----:R-:W-:Y:S01]  /*e0e0*/  VIADD R7, R34, 0x1f8 ;  /* 0x000001f822077836 */ /* 0x002fe20000000000 */
[----:B------:R-:W-:Y:S01]  /*e0f0*/  IABS R244, R12 ;  /* 0x0000000c00f47213 */ /* 0x000fe20000000000 */
[----:B------:R-:W-:Y:S01]  /*e100*/  IMAD.MOV.U32 R30, RZ, RZ, R28 ;  /* 0x000000ffff1e7224 */ /* 0x000fe200078e001c */
[----:B------:R-:W-:Y:S01]  /*e110*/  STL [R1+0x5104], R12 ;  /* 0x0051040c01007387 */ /* 0x000fe20000100800 */
[C---:B------:R-:W-:Y:S02]  /*e120*/  IMAD R239, R11.reuse, R4, R239 ;  /* 0x000000040bef7224 */ /* 0x040fe400078e02ef */
[----:B------:R-:W-:Y:S01]  /*e130*/  IMAD R240, R11, R243, R240 ;  /* 0x000000f30bf07224 */ /* 0x000fe200078e02f0 */
[----:B------:R-:W-:Y:S01]  /*e140*/  IABS R243, R6 ;  /* 0x0000000600f37213 */ /* 0x000fe20000000000 */
[----:B------:R-:W-:Y:S01]  /*e150*/  IMAD.MOV.U32 R31, RZ, RZ, R29 ;  /* 0x000000ffff1f7224 */ /* 0x000fe200078e001d */
[----:B------:R1:W-:Y:S01]  /*e160*/  STL [R1+0x5100], R7 ;  /* 0x0051000701007387 */ /* 0x0003e20000100800 */
[----:B------:R-:W-:-:S02]  /*e170*/  IMAD.MOV.U32 R28, RZ, RZ, R21 ;  /* 0x000000ffff1c7224 */ /* 0x000fc400078e0015 */
[----:B------:R-:W-:Y:S01]  /*e180*/  IMAD.HI.U32 R4, R3, R242, RZ ;  /* 0x000000f203047227 */ /* 0x000fe200078e00ff */
[----:B--2---:R-:W2:Y:S03]  /*e190*/  S2R R6, SR_TID.X ;  /* 0x0000000000067919 */ /* 0x004ea60000002100 */
[----:B------:R-:W-:Y:S02]  /*e1a0*/  IMAD.MOV.U32 R29, RZ, RZ, R23 ;  /* 0x000000ffff1d7224 */ /* 0x000fe400078e0017 */
[----:B------:R-:W-:Y:S02]  /*e1b0*/  IMAD.MOV.U32 R21, RZ, RZ, R18 ;  /* 0x000000ffff157224 */ /* 0x000fe400078e0012 */
[----:B------:R-:W-:Y:S02]  /*e1c0*/  IMAD.MOV.U32 R23, RZ, RZ, R20 ;  /* 0x000000ffff177224 */ /* 0x000fe400078e0014 */
[----:B------:R-:W-:-:S02]  /*e1d0*/  IMAD.MOV.U32 R18, RZ, RZ, R10 ;  /* 0x000000ffff127224 */ /* 0x000fc400078e000a */
[----:B------:R-:W-:Y:S01]  /*e1e0*/  IMAD R241, R11, R245, R241 ;  /* 0x000000f50bf17224 */ /* 0x000fe200078e02f1 */
[----:B------:R-:W-:Y:S01]  /*e1f0*/  IABS R245, R7 ;  /* 0x0000000700f57213 */ /* 0x000fe20000000000 */
[----:B------:R-:W-:Y:S02]  /*e200*/  IMAD.MOV.U32 R20, RZ, RZ, R17 ;  /* 0x000000ffff147224 */ /* 0x000fe400078e0011 */
[----:B------:R-:W-:Y:S02]  /*e210*/  IMAD.MOV.U32 R10, RZ, RZ, R13 ;  /* 0x000000ffff0a7224 */ /* 0x000fe400078e000d */
[----:B------:R-:W-:Y:S02]  /*e220*/  IMAD.MOV.U32 R17, RZ, RZ, R14 ;  /* 0x000000ffff117224 */ /* 0x000fe400078e000e */
[----:B------:R-:W-:Y:S02]  /*e230*/  IMAD.MOV.U32 R13, RZ, RZ, R246 ;  /* 0x000000ffff0d7224 */ /* 0x000fe400078e00f6 */
[----:B------:R-:W-:-:S02]  /*e240*/  IMAD.MOV.U32 R14, RZ, RZ, R247 ;  /* 0x000000ffff0e7224 */ /* 0x000fc400078e00f7 */
[----:B------:R-:W-:Y:S02]  /*e250*/  IMAD.MOV R246, RZ, RZ, -R4 ;  /* 0x000000fffff67224 */ /* 0x000fe400078e0a04 */
[----:B-1----:R-:W-:Y:S02]  /*e260*/  VIADD R7, R34, 0x1f9 ;  /* 0x000001f922077836 */ /* 0x002fe40000000000 */
[----:B------:R-:W-:-:S03]  /*e270*/  IMAD.HI.U32 R247, R3, R243, RZ ;  /* 0x000000f303f77227 */ /* 0x000fc600078e00ff */
[----:B------:R1:W-:Y:S01]  /*e280*/  STL [R1+0x50fc], R7 ;  /* 0x0050fc0701007387 */ /* 0x0003e20000100800 */
[----:B------:R-:W-:Y:S02]  /*e290*/  IMAD.MOV.U32 R32, RZ, RZ, R31 ;  /* 0x000000ffff207224 */ /* 0x000fe400078e001f */
[----:B------:R-:W-:Y:S02]  /*e2a0*/  IMAD.MOV.U32 R31, RZ, RZ, R30 ;  /* 0x000000ffff1f7224 */ /* 0x000fe400078e001e */
[----:B------:R-:W-:Y:S02]  /*e2b0*/  IMAD.MOV.U32 R30, RZ, RZ, R28 ;  /* 0x000000ffff1e7224 */ /* 0x000fe400078e001c */
[----:B------:R-:W-:Y:S01]  /*e2c0*/  IMAD R242, R11, R246, R242 ;  /* 0x000000f60bf27224 */ /* 0x000fe200078e02f2 */
[----:B------:R-:W-:Y:S01]  /*e2d0*/  IABS R246, R7 ;  /* 0x0000000700f67213 */ /* 0x000fe20000000000 */
[----:B------:R-:W-:Y:S02]  /*e2e0*/  IMAD.MOV.U32 R28, RZ, RZ, R23 ;  /* 0x000000ffff1c7224 */ /* 0x000fe400078e0017 */
[----:B------:R-:W-:-:S02]  /*e2f0*/  IMAD.MOV R4, RZ, RZ, -R247 ;  /* 0x000000ffff047224 */ /* 0x000fc400078e0af7 */
[----:B------:R-:W-:Y:S02]  /*e300*/  IMAD.MOV.U32 R23, RZ, RZ, R21 ;  /* 0x000000ffff177224 */ /* 0x000fe400078e0015 */
[----:B------:R-:W-:Y:S02]  /*e310*/  IMAD.MOV.U32 R21, RZ, RZ, R248 ;  /* 0x000000ffff157224 */ /* 0x000fe400078e00f8 */
[----:B------:R-:W-:-:S04]  /*e320*/  IMAD.HI.U32 R247, R3, R244, RZ ;  /* 0x000000f403f77227 */ /* 0x000fc800078e00ff */
[----:B-1----:R-:W-:Y:S02]  /*e330*/  VIADD R7, R34, 0x1fa ;  /* 0x000001fa22077836 */ /* 0x002fe40000000000 */
[----:B------:R-:W-:-:S03]  /*e340*/  IMAD.HI.U32 R248, R3, R245, RZ ;  /* 0x000000f503f87227 */ /* 0x000fc600078e00ff */
[----:B------:R1:W-:Y:S01]  /*e350*/  STL [R1+0x50f8], R7 ;  /* 0x0050f80701007387 */ /* 0x0003e20000100800 */
[C---:B------:R-:W-:Y:S01]  /*e360*/  IMAD R243, R11.reuse, R4, R243 ;  /* 0x000000040bf37224 */ /* 0x040fe200078e02f3 */
[----:B------:R-:W-:Y:S01]  /*e370*/  IABS R12, R7 ;  /* 0x00000007000c7213 */ /* 0x000fe20000000000 */
[----:B------:R-:W-:Y:S01]  /*e380*/  IMAD.MOV R4, RZ, RZ, -R247 ;  /* 0x000000ffff047224 */ /* 0x000fe200078e0af7 */
[----:B------:R3:W-:Y:S01]  /*e390*/  STL [R1+0x50ec], R33 ;  /* 0x0050ec2101007387 */ /* 0x0007e20000100800 */
[----:B------:R-:W-:Y:S01]  /*e3a0*/  IMAD.MOV R247, RZ, RZ, -R248 ;  /* 0x000000fffff77224 */ /* 0x000fe200078e0af8 */
[----:B------:R-:W-:Y:S01]  /*e3b0*/  IABS R248, R33 ;  /* 0x0000002100f87213 */ /* 0x000fe20000000000 */
[C---:B------:R-:W-:Y:S02]  /*e3c0*/  IMAD R244, R11.reuse, R4, R244 ;  /* 0x000000040bf47224 */ /* 0x040fe400078e02f4 */
[----:B------:R-:W-:Y:S02]  /*e3d0*/  IMAD R245, R11, R247, R245 ;  /* 0x000000f70bf57224 */ /* 0x000fe400078e02f5 */
[----:B-1----:R-:W-:-:S04]  /*e3e0*/  IMAD.HI.U32 R7, R3, R246, RZ ;  /* 0x000000f603077227 */ /* 0x002fc800078e00ff */
[----:B---3--:R-:W-:Y:S02]  /*e3f0*/  IMAD.MOV.U32 R33, RZ, RZ, R32 ;  /* 0x000000ffff217224 */ /* 0x008fe400078e0020 */
[----:B------:R-:W-:Y:S02]  /*e400*/  IMAD.MOV.U32 R32, RZ, RZ, R31 ;  /* 0x000000ffff207224 */ /* 0x000fe400078e001f */
[----:B------:R-:W-:Y:S02]  /*e410*/  IMAD.MOV.U32 R31, RZ, RZ, R30 ;  /* 0x000000ffff1f7224 */ /* 0x000fe400078e001e */
[----:B------:R-:W-:Y:S02]  /*e420*/  IMAD.MOV.U32 R30, RZ, RZ, R28 ;  /* 0x000000ffff1e7224 */ /* 0x000fe400078e001c */
[----:B------:R-:W-:Y:S02]  /*e430*/  IMAD.MOV.U32 R28, RZ, RZ, R27 ;  /* 0x000000ffff1c7224 */ /* 0x000fe400078e001b */
[----:B------:R-:W3:Y:S01]  /*e440*/  LDL.LU R27, [R1+0x430] ;  /* 0x00043000011b7983 */ /* 0x000ee20000300800 */
[----:B------:R-:W-:-:S02]  /*e450*/  IMAD.MOV.U32 R247, RZ, RZ, R12 ;  /* 0x000000fffff77224 */ /* 0x000fc400078e000c */
[C---:B------:R-:W-:Y:S02]  /*e460*/  VIADD R12, R34.reuse, 0x1fc ;  /* 0x000001fc220c7836 */ /* 0x040fe40000000000 */
[----:B------:R-:W-:Y:S02]  /*e470*/  VIADD R34, R34, 0x1fd ;  /* 0x000001fd22227836 */ /* 0x000fe40000000000 */
[----:B------:R-:W-:Y:S01]  /*e480*/  IMAD.MOV R4, RZ, RZ, -R7 ;  /* 0x000000ffff047224 */ /* 0x000fe200078e0a07 */
[----:B------:R1:W-:Y:S01]  /*e490*/  STL [R1+0x50dc], R12 ;  /* 0x0050dc0c01007387 */ /* 0x0003e20000100800 */
[----:B--2---:R-:W-:Y:S01]  /*e4a0*/  LOP3.LUT R6, R6, 0x3f, RZ, 0xc0, !PT ;  /* 0x0000003f06067812 */ /* 0x004fe200078ec0ff */
[----:B------:R-:W-:Y:S01]  /*e4b0*/  IMAD.HI.U32 R7, R3, R247, RZ ;  /* 0x000000f703077227 */ /* 0x000fe200078e00ff */
[----:B------:R-:W-:Y:S01]  /*e4c0*/  IABS R35, R34 ;  /* 0x0000002200237213 */ /* 0x000fe20000000000 */
[----:B------:R2:W-:Y:S02]  /*e4d0*/  STL [R1+0x50d8], R34 ;  /* 0x0050d82201007387 */ /* 0x0005e40000100800 */
[----:B------:R-:W-:Y:S01]  /*e4e0*/  IMAD R246, R11, R4, R246 ;  /* 0x000000040bf67224 */ /* 0x000fe200078e02f6 */
[----:B------:R-:W-:Y:S01]  /*e4f0*/  IABS R4, R12 ;  /* 0x0000000c00047213 */ /* 0x000fe20000000000 */
[----:B------:R-:W4:Y:S01]  /*e500*/  LDL.LU R42, [R1+0x30c] ;  /* 0x00030c00012a7983 */ /* 0x000f220000300800 */
[----:B------:R-:W-:-:S02]  /*e510*/  IMAD.MOV.U32 R38, RZ, RZ, R35 ;  /* 0x000000ffff267224 */ /* 0x000fc400078e0023 */
[----:B-1----:R-:W-:Y:S01]  /*e520*/  IMAD.HI.U32 R12, R3, R248, RZ ;  /* 0x000000f8030c7227 */ /* 0x002fe200078e00ff */
[----:B------:R-:W4:Y:S03]  /*e530*/  LDL.LU R41, [R1+0x308] ;  /* 0x0003080001297983 */ /* 0x000f260000300800 */
[----:B--2---:R-:W-:Y:S01]  /*e540*/  IMAD.MOV.U32 R34, RZ, RZ, R33 ;  /* 0x000000ffff227224 */ /* 0x004fe200078e0021 */
[----:B------:R-:W2:Y:S01]  /*e550*/  LDL.LU R64, [R1+0x304] ;  /* 0x0003040001407983 */ /* 0x000ea20000300800 */
[----:B------:R-:W-:Y:S02]  /*e560*/  IMAD.MOV.U32 R33, RZ, RZ, R32 ;  /* 0x000000ffff217224 */ /* 0x000fe400078e0020 */
[----:B------:R-:W-:Y:S01]  /*e570*/  IMAD R34, R34, 0x100, R6 ;  /* 0x0000010022227824 */ /* 0x000fe200078e0206 */
[----:B------:R-:W2:Y:S01]  /*e580*/  LDL.LU R68, [R1+0x300] ;  /* 0x0003000001447983 */ /* 0x000ea20000300800 */
[----:B------:R-:W-:-:S02]  /*e590*/  IMAD.MOV.U32 R32, RZ, RZ, R31 ;  /* 0x000000ffff207224 */ /* 0x000fc400078e001f */
[----:B------:R-:W-:Y:S01]  /*e5a0*/  IMAD.MOV R7, RZ, RZ, -R7 ;  /* 0x000000ffff077224 */ /* 0x000fe200078e0a07 */
[----:B------:R-:W2:Y:S01]  /*e5b0*/  LDL.LU R62, [R1+0x2fc] ;  /* 0x0002fc00013e7983 */ /* 0x000ea20000300800 */
[----:B------:R-:W-:Y:S02]  /*e5c0*/  IMAD.MOV R31, RZ, RZ, -R12 ;  /* 0x000000ffff1f7224 */ /* 0x000fe400078e0a0c */
[C---:B------:R-:W-:Y:S01]  /*e5d0*/  IMAD.HI.U32 R6, R3.reuse, R4, RZ ;  /* 0x0000000403067227 */ /* 0x040fe200078e00ff */
[----:B------:R-:W2:Y:S03]  /*e5e0*/  LDL.LU R12, [R1+0x2f8] ;  /* 0x0002f800010c7983 */ /* 0x000ea60000300800 */
[----:B------:R-:W-:Y:S01]  /*e5f0*/  IMAD.HI.U32 R35, R3, R38, RZ ;  /* 0x0000002603237227 */ /* 0x000fe200078e00ff */
[----:B------:R-:W-:-:S03]  /*e600*/  IABS R3, R34 ;  /* 0x0000002200037213 */ /* 0x000fc60000000000 */
[C---:B------:R-:W-:Y:S02]  /*e610*/  VIADD R37, R34.reuse, 0x40 ;  /* 0x0000004022257836 */ /* 0x040fe40000000000 */
[C---:B------:R-:W-:Y:S02]  /*e620*/  IMAD R248, R11.reuse, R31, R248 ;  /* 0x0000001f0bf87224 */ /* 0x040fe400078e02f8 */
[C---:B------:R-:W-:Y:S02]  /*e630*/  IMAD R247, R11.reuse, R7, R247 ;  /* 0x000000070bf77224 */ /* 0x040fe400078e02f7 */
[----:B------:R-:W-:Y:S01]  /*e640*/  IMAD.MOV R31, RZ, RZ, -R6 ;  /* 0x000000ffff1f7224 */ /* 0x000fe200078e0a06 */
[----:B------:R-:W2:Y:S01]  /*e650*/  LDL.LU R7, [R1+0x2f4] ;  /* 0x0002f40001077983 */ /* 0x000ea20000300800 */
[----:B------:R-:W-:Y:S02]  /*e660*/  VIADD R6, R34, 0x80 ;  /* 0x0000008022067836 */ /* 0x000fe40000000000 */
[----:B------:R-:W-:Y:S01]  /*e670*/  IMAD.MOV.U32 R36, RZ, RZ, R3 ;  /* 0x000000ffff247224 */ /* 0x000fe200078e0003 */
[----:B------:R-:W-:Y:S01]  /*e680*/  IABS R3, R37 ;  /* 0x0000002500037213 */ /* 0x000fe20000000000 */
[----:B------:R-:W-:Y:S01]  /*e690*/  STL [R1+0x31a4], R34 ;  /* 0x0031a42201007387 */ /* 0x000fe20000100800 */
[----:B------:R-:W-:Y:S01]  /*e6a0*/  IMAD R4, R11, R31, R4 ;  /* 0x0000001f0b047224 */ /* 0x000fe200078e0204 */
[----:B------:R-:W-:-:S02]  /*e6b0*/  IABS R31, R6 ;  /* 0x00000006001f7213 */ /* 0x000fc40000000000 */
[----:B------:R1:W-:Y:S03]  /*e6c0*/  STL [R1+0x31a8], R37 ;  /* 0x0031a82501007387 */ /* 0x0003e60000100800 */
[----:B------:R-:W-:Y:S02]  /*e6d0*/  IMAD.MOV.U32 R43, RZ, RZ, R31 ;  /* 0x000000ffff2b7224 */ /* 0x000fe400078e001f */
[----:B-1----:R-:W-:Y:S02]  /*e6e0*/  IMAD.MOV R37, RZ, RZ, -R35 ;  /* 0x000000ffff257224 */ /* 0x002fe400078e0a23 */
[----:B------:R-:W-:Y:S01]  /*e6f0*/  IMAD.MOV.U32 R35, RZ, RZ, R3 ;  /* 0x000000ffff237224 */ /* 0x000fe200078e0003 */
[----:B------:R-:W-:Y:S01]  /*e700*/  STL [R1+0x31ac], R6 ;  /* 0x0031ac0601007387 */ /* 0x000fe20000100800 */
[----:B------:R-:W-:Y:S02]  /*e710*/  IMAD R3, R11, R37, R38 ;  /* 0x000000250b037224 */ /* 0x000fe400078e0226 */
[----:B---3--:R-:W-:-:S04]  /*e720*/  IMAD.HI.U32 R31, R27, R35, RZ ;  /* 0x000000231b1f7227 */ /* 0x008fc800078e00ff */
[----:B------:R-:W-:-:S04]  /*e730*/  IMAD.MOV R31, RZ, RZ, -R31 ;  /* 0x000000ffff1f7224 */ /* 0x000fc800078e0a1f */
[----:B------:R-:W-:Y:S02]  /*e740*/  IMAD R35, R252, R31, R35 ;  /* 0x0000001ffc237224 */ /* 0x000fe400078e0223 */
[----:B------:R-:W3:Y:S04]  /*e750*/  LDL.LU R31, [R1+0x2f0] ;  /* 0x0002f000011f7983 */ /* 0x000ee80000300800 */
[----:B------:R-:W3:Y:S04]  /*e760*/  LDL.LU R38, [R1+0x2ec] ;  /* 0x0002ec0001267983 */ /* 0x000ee80000300800 */
[----:B------:R1:W-:Y:S04]  /*e770*/  STL [R1+0xc], R35 ;  /* 0x00000c2301007387 */ /* 0x0003e80000100800 */
[----:B------:R-:W3:Y:S04]  /*e780*/  LDL.LU R37, [R1+0x2e8] ;  /* 0x0002e80001257983 */ /* 0x000ee80000300800 */
[----:B------:R-:W3:Y:S01]  /*e790*/  LDL.LU R63, [R1+0x2e4] ;  /* 0x0002e400013f7983 */ /* 0x000ee20000300800 */
[----:B-1----:R-:W-:-:S03]  /*e7a0*/  IMAD.MOV.U32 R35, RZ, RZ, R32 ;  /* 0x000000ffff237224 */ /* 0x002fc600078e0020 */
[----:B------:R-:W3:Y:S04]  /*e7b0*/  LDL.LU R32, [R1+0x2dc] ;  /* 0x0002dc0001207983 */ /* 0x000ee80000300800 */
[----:B------:R-:W3:Y:S04]  /*e7c0*/  LDL.LU R40, [R1+0x2d8] ;  /* 0x0002d80001287983 */ /* 0x000ee80000300800 */
[----:B------:R-:W3:Y:S04]  /*e7d0*/  LDL.LU R39, [R1+0x2d4] ;  /* 0x0002d40001277983 */ /* 0x000ee80000300800 */
[----:B------:R-:W3:Y:S04]  /*e7e0*/  LDL.LU R61, [R1+0x2d0] ;  /* 0x0002d000013d7983 */ /* 0x000ee80000300800 */
[----:B------:R-:W3:Y:S01]  /*e7f0*/  LDL.LU R60, [R1+0x2cc] ;  /* 0x0002cc00013c7983 */ /* 0x000ee20000300800 */
[----:B----4-:R-:W-:-:S02]  /*e800*/  ISETP.GT.U32.AND P4, PT, R11, R42, PT ;  /* 0x0000002a0b00720c */ /* 0x010fc40003f84070 */
[C---:B------:R-:W-:Y:S02]  /*e810*/  ISETP.GT.U32.AND P5, PT, R11.reuse, R41, PT ;  /* 0x000000290b00720c */ /* 0x040fe40003fa4070 */
[----:B--2---:R-:W-:Y:S01]  /*e820*/  ISETP.GT.U32.AND P3, PT, R11, R64, PT ;  /* 0x000000400b00720c */ /* 0x004fe20003f64070 */
[----:B------:R-:W-:Y:S01]  /*e830*/  IMAD.HI.U32 R6, R27, R36, RZ ;  /* 0x000000241b067227 */ /* 0x000fe200078e00ff */
[C---:B------:R-:W-:Y:S01]  /*e840*/  ISETP.GT.U32.AND P0, PT, R11.reuse, R62, PT ;  /* 0x0000003e0b00720c */ /* 0x040fe20003f04070 */
[----:B------:R-:W2:Y:S01]  /*e850*/  LDL.LU R59, [R1+0x2c8] ;  /* 0x0002c800013b7983 */ /* 0x000ea20000300800 */
[C---:B------:R-:W-:Y:S01]  /*e860*/  ISETP.GT.U32.AND P2, PT, R11.reuse, R7, PT ;  /* 0x000000070b00720c */ /* 0x040fe20003f44070 */
[----:B------:R-:W-:Y:S01]  /*e870*/  IMAD.MOV R6, RZ, RZ, -R6 ;  /* 0x000000ffff067224 */ /* 0x000fe200078e0a06 */
[----:B------:R-:W-:Y:S01]  /*e880*/  ISETP.GT.U32.AND P6, PT, R11, R68, PT ;  /* 0x000000440b00720c */ /* 0x000fe20003fc4070 */
[----:B------:R-:W4:Y:S02]  /*e890*/  LDL.LU R58, [R1+0x2c4] ;  /* 0x0002c400013a7983 */ /* 0x000f240000300800 */
[----:B------:R-:W-:-:S02]  /*e8a0*/  @!P4 IMAD.IADD R42, R42, 0x1, -R11 ;  /* 0x000000012a2ac824 */ /* 0x000fc400078e0a0b */
[--C-:B------:R-:W-:Y:S02]  /*e8b0*/  @!P5 IMAD.IADD R41, R41, 0x1, -R11.reuse ;  /* 0x000000012929d824 */ /* 0x100fe400078e0a0b */
[----:B------:R-:W-:Y:S01]  /*e8c0*/  IMAD R36, R252, R6, R36 ;  /* 0x00000006fc247224 */ /* 0x000fe200078e0224 */
[C---:B------:R-:W-:Y:S01]  /*e8d0*/  ISETP.GT.U32.AND P1, PT, R11.reuse, R12, PT ;  /* 0x0000000c0b00720c */ /* 0x040fe20003f24070 */
[--C-:B------:R-:W-:Y:S01]  /*e8e0*/  @!P3 IMAD.IADD R64, R64, 0x1, -R11.reuse ;  /* 0x000000014040b824 */ /* 0x100fe200078e0a0b */
[C---:B------:R-:W-:Y:S01]  /*e8f0*/  ISETP.GT.U32.AND P5, PT, R11.reuse, R42, PT ;  /* 0x0000002a0b00720c */ /* 0x040fe20003fa4070 */
[--C-:B------:R-:W-:Y:S01]  /*e900*/  @!P0 IMAD.IADD R62, R62, 0x1, -R11.reuse ;  /* 0x000000013e3e8824 */ /* 0x100fe200078e0a0b */
[C---:B------:R-:W-:Y:S02]  /*e910*/  ISETP.GT.U32.AND P3, PT, R11.reuse, R41, PT ;  /* 0x000000290b00720c */ /* 0x040fe40003f64070 */
[----:B------:R-:W-:Y:S02]  /*e920*/  ISETP.GT.U32.AND P4, PT, R252, R36, PT ;  /* 0x00000024fc00720c */ /* 0x000fe40003f84070 */
[----:B------:R-:W-:Y:S01]  /*e930*/  ISETP.GT.U32.AND P0, PT, R11, R64, PT ;  /* 0x000000400b00720c */ /* 0x000fe20003f04070 */
[----:B------:R-:W-:-:S02]  /*e940*/  @!P2 IMAD.IADD R7, R7, 0x1, -R11 ;  /* 0x000000010707a824 */ /* 0x000fc400078e0a0b */
[----:B------:R-:W-:-:S03]  /*e950*/  @!P6 IMAD.IADD R68, R68, 0x1, -R11 ;  /* 0x000000014444e824 */ /* 0x000fc600078e0a0b */
[C---:B------:R-:W-:Y:S01]  /*e960*/  ISETP.GT.U32.AND P6, PT, R11.reuse, R7, PT ;  /* 0x000000070b00720c */ /* 0x040fe20003fc4070 */
[--C-:B------:R-:W-:Y:S01]  /*e970*/  @!P1 IMAD.IADD R12, R12, 0x1, -R11.reuse ;  /* 0x000000010c0c9824 */ /* 0x100fe200078e0a0b */
[----:B------:R-:W-:Y:S01]  /*e980*/  ISETP.GT.U32.AND P1, PT, R11, R68, PT ;  /* 0x000000440b00720c */ /* 0x000fe20003f24070 */
[--C-:B------:R-:W-:Y:S02]  /*e990*/  @!P5 IMAD.IADD R42, R42, 0x1, -R11.reuse ;  /* 0x000000012a2ad824 */ /* 0x100fe400078e0a0b */
[--C-:B------:R-:W-:Y:S02]  /*e9a0*/  @!P3 IMAD.IADD R41, R41, 0x1, -R11.reuse ;  /* 0x000000012929b824 */ /* 0x100fe400078e0a0b */
[----:B------:R-:W-:Y:S02]  /*e9b0*/  @!P4 IMAD.IADD R36, R36, 0x1, -R252 ;  /* 0x000000012424c824 */ /* 0x000fe400078e0afc */
[----:B------:R-:W-:-:S03]  /*e9c0*/  @!P0 IMAD.IADD R64, R64, 0x1, -R11 ;  /* 0x0000000140408824 */ /* 0x000fc600078e0a0b */
[----:B------:R1:W-:Y:S01]  /*e9d0*/  STL [R1+0x10], R36 ;  /* 0x0000102401007387 */ /* 0x0003e20000100800 */
[--C-:B------:R-:W-:Y:S02]  /*e9e0*/  @!P6 IMAD.IADD R7, R7, 0x1, -R11.reuse ;  /* 0x000000010707e824 */ /* 0x100fe400078e0a0b */
[----:B------:R-:W-:Y:S01]  /*e9f0*/  IMAD.HI.U32 R6, R27, R43, RZ ;  /* 0x0000002b1b067227 */ /* 0x000fe200078e00ff */
[----:B-1----:R-:W2:Y:S03]  /*ea00*/  LDL.LU R36, [R1+0x2c0] ;  /* 0x0002c00001247983 */ /* 0x002ea60000300800 */
[----:B------:R-:W-:Y:S01]  /*ea10*/  @!P1 IMAD.IADD R68, R68, 0x1, -R11 ;  /* 0x0000000144449824 */ /* 0x000fe200078e0a0b */
[C---:B------:R-:W-:Y:S01]  /*ea20*/  ISETP.GT.U32.AND P2, PT, R11.reuse, R62, PT ;  /* 0x0000003e0b00720c */ /* 0x040fe20003f44070 */
[----:B------:R-:W-:Y:S01]  /*ea30*/  IMAD.MOV R6, RZ, RZ, -R6 ;  /* 0x000000ffff067224 */ /* 0x000fe200078e0a06 */
[----:B------:R-:W-:-:S03]  /*ea40*/  ISETP.GT.U32.AND P4, PT, R11, R12, PT ;  /* 0x0000000c0b00720c */ /* 0x000fc60003f84070 */
[----:B------:R-:W-:Y:S02]  /*ea50*/  IMAD R6, R252, R6, R43 ;  /* 0x00000006fc067224 */ /* 0x000fe400078e022b */
[----:B------:R-:W2:Y:S04]  /*ea60*/  LDL.LU R43, [R1+0x5484] ;  /* 0x00548400012b7983 */ /* 0x000ea80000300800 */
[----:B------:R1:W-:Y:S02]  /*ea70*/  STL [R1+0x8], R6 ;  /* 0x0000080601007387 */ /* 0x0003e40000100800 */
[--C-:B------:R-:W-:Y:S02]  /*ea80*/  @!P2 IMAD.IADD R62, R62, 0x1, -R11.reuse ;  /* 0x000000013e3ea824 */ /* 0x100fe400078e0a0b */
[----:B------:R-:W-:Y:S01]  /*ea90*/  @!P4 IMAD.IADD R12, R12, 0x1, -R11 ;  /* 0x000000010c0cc824 */ /* 0x000fe200078e0a0b */
[----:B-1----:R-:W2:Y:S04]  /*eaa0*/  LDL.LU R6, [R1+0x5480] ;  /* 0x0054800001067983 */ /* 0x002ea80000300800 */
[----:B------:R1:W-:Y:S01]  /*eab0*/  STL [R1+0x30c], R42 ;  /* 0x00030c2a01007387 */ /* 0x0003e20000100800 */
[----:B------:R-:W-:-:S03]  /*eac0*/  VIADD R34, R34, 0xc0 ;  /* 0x000000c022227836 */ /* 0x000fc60000000000 */
[----:B-1----:R-:W4:Y:S04]  /*ead0*/  LDL.LU R42, [R1+0x547c] ;  /* 0x00547c00012a7983 */ /* 0x002f280000300800 */
[----:B------:R1:W-:Y:S04]  /*eae0*/  STL [R1+0x308], R41 ;  /* 0x0003082901007387 */ /* 0x0003e80000100800 */
[----:B-1----:R-:W4:Y:S04]  /*eaf0*/  LDL.LU R41, [R1+0x5478] ;  /* 0x0054780001297983 */ /* 0x002f280000300800 */
[----:B------:R-:W-:Y:S04]  /*eb00*/  STL [R1+0x304], R64 ;  /* 0x0003044001007387 */ /* 0x000fe80000100800 */
[----:B------:R-:W-:Y:S04]  /*eb10*/  STL [R1+0x300], R68 ;  /* 0x0003004401007387 */ /* 0x000fe80000100800 */
[----:B------:R1:W-:Y:S04]  /*eb20*/  STL [R1+0x2fc], R62 ;  /* 0x0002fc3e01007387 */ /* 0x0003e80000100800 */
[----:B------:R1:W-:Y:S04]  /*eb30*/  STL [R1+0x2f8], R12 ;  /* 0x0002f80c01007387 */ /* 0x0003e80000100800 */
[----:B------:R1:W-:Y:S04]  /*eb40*/  STL [R1+0x2f4], R7 ;  /* 0x0002f40701007387 */ /* 0x0003e80000100800 */
[----:B-1----:R-:W4:Y:S01]  /*eb50*/  LDL.LU R62, [R1+0x2bc] ;  /* 0x0002bc00013e7983 */ /* 0x002f220000300800 */
[----:B------:R-:W-:-:S03]  /*eb60*/  IMAD.MOV.U32 R12, RZ, RZ, R35 ;  /* 0x000000ffff0c7224 */ /* 0x000fc600078e0023 */
[----:B------:R-:W4:Y:S04]  /*eb70*/  LDL.LU R7, [R1+0x2b8] ;  /* 0x0002b80001077983 */ /* 0x000f280000300800 */
[----:B------:R-:W4:Y:S04]  /*eb80*/  LDL.LU R35, [R1+0x2b4] ;  /* 0x0002b40001237983 */ /* 0x000f280000300800 */
[----:B------:R-:W-:Y:S01]  /*eb90*/  STL [R1+0x31b0], R34 ;  /* 0x0031b02201007387 */ /* 0x000fe20000100800 */
[C---:B---3--:R-:W-:Y:S02]  /*eba0*/  ISETP.GT.U32.AND P5, PT, R11.reuse, R31, PT ;  /* 0x0000001f0b00720c */ /* 0x048fe40003fa4070 */
[----:B------:R-:W-:-:S02]  /*ebb0*/  ISETP.GT.U32.AND P3, PT, R11, R38, PT ;  /* 0x000000260b00720c */ /* 0x000fc40003f64070 */
[----:B------:R-:W-:-:S09]  /*ebc0*/  ISETP.GT.U32.AND P0, PT, R11, R37, PT ;  /* 0x000000250b00720c */ /* 0x000fd20003f04070 */
[--C-:B------:R-:W-:Y:S01]  /*ebd0*/  @!P5 IMAD.IADD R31, R31, 0x1, -R11.reuse ;  /* 0x000000011f1fd824 */ /* 0x100fe200078e0a0b */
[C---:B------:R-:W-:Y:S01]  /*ebe0*/  ISETP.GT.U32.AND P1, PT, R11.reuse, R63, PT ;  /* 0x0000003f0b00720c */ /* 0x040fe20003f24070 */
[--C-:B------:R-:W-:Y:S01]  /*ebf0*/  @!P3 IMAD.IADD R38, R38, 0x1, -R11.reuse ;  /* 0x000000012626b824 */ /* 0x100fe200078e0a0b */
[----:B------:R-:W-:Y:S01]  /*ec00*/  ISETP.GT.U32.AND P6, PT, R11, R40, PT ;  /* 0x000000280b00720c */ /* 0x000fe20003fc4070 */
[----:B------:R-:W-:Y:S01]  /*ec10*/  @!P0 IMAD.IADD R37, R37, 0x1, -R11 ;  /* 0x0000000125258824 */ /* 0x000fe200078e0a0b */
[C---:B------:R-:W-:Y:S02]  /*ec20*/  ISETP.GT.U32.AND P5, PT, R11.reuse, R39, PT ;  /* 0x000000270b00720c */ /* 0x040fe40003fa4070 */
[C---:B------:R-:W-:Y:S02]  /*ec30*/  ISETP.GT.U32.AND P3, PT, R11.reuse, R61, PT ;  /* 0x0000003d0b00720c */ /* 0x040fe40003f64070 */
[----:B------:R-:W-:-:S07]  /*ec40*/  ISETP.GT.U32.AND P0, PT, R11, R60, PT ;  /* 0x0000003c0b00720c */ /* 0x000fce0003f04070 */
[--C-:B------:R-:W-:Y:S01]  /*ec50*/  @!P6 IMAD.IADD R40, R40, 0x1, -R11.reuse ;  /* 0x000000012828e824 */ /* 0x100fe200078e0a0b */
[----:B------:R-:W-:Y:S01]  /*ec60*/  ISETP.GT.U32.AND P6, PT, R11, R31, PT ;  /* 0x0000001f0b00720c */ /* 0x000fe20003fc4070 */
[--C-:B------:R-:W-:Y:S02]  /*ec70*/  @!P1 IMAD.IADD R63, R63, 0x1, -R11.reuse ;  /* 0x000000013f3f9824 */ /* 0x100fe400078e0a0b */
[--C-:B------:R-:W-:Y:S01]  /*ec80*/  @!P5 IMAD.IADD R39, R39, 0x1, -R11.reuse ;  /* 0x000000012727d824 */ /* 0x100fe200078e0a0b */
[----:B------:R-:W-:Y:S01]  /*ec90*/  ISETP.GT.U32.AND P5, PT, R11, R38, PT ;  /* 0x000000260b00720c */ /* 0x000fe20003fa4070 */
[--C-:B------:R-:W-:Y:S01]  /*eca0*/  @!P3 IMAD.IADD R61, R61, 0x1, -R11.reuse ;  /* 0x000000013d3db824 */ /* 0x100fe200078e0a0b */
[C---:B------:R-:W-:Y:S01]  /*ecb0*/  ISETP.GT.U32.AND P3, PT, R11.reuse, R37, PT ;  /* 0x000000250b00720c */ /* 0x040fe20003f64070 */
[----:B------:R-:W-:Y:S01]  /*ecc0*/  @!P0 IMAD.IADD R60, R60, 0x1, -R11 ;  /* 0x000000013c3c8824 */ /* 0x000fe200078e0a0b */
[----:B------:R-:W-:-:S05]  /*ecd0*/  ISETP.GT.U32.AND P0, PT, R11, R63, PT ;  /* 0x0000003f0b00720c */ /* 0x000fca0003f04070 */
[----:B------:R-:W-:-:S04]  /*ece0*/  @!P6 IMAD.IADD R31, R31, 0x1, -R11 ;  /* 0x000000011f1fe824 */ /* 0x000fc800078e0a0b */
[--C-:B------:R-:W-:Y:S01]  /*ecf0*/  @!P5 IMAD.IADD R38, R38, 0x1, -R11.reuse ;  /* 0x000000012626d824 */ /* 0x100fe200078e0a0b */
[----:B------:R1:W-:Y:S01]  /*ed00*/  STL [R1+0x2f0], R31 ;  /* 0x0002f01f01007387 */ /* 0x0003e20000100800 */
[--C-:B------:R-:W-:Y:S02]  /*ed10*/  @!P3 IMAD.IADD R37, R37, 0x1, -R11.reuse ;  /* 0x000000012525b824 */ /* 0x100fe400078e0a0b */
[----:B------:R-:W-:Y:S02]  /*ed20*/  @!P0 IMAD.IADD R63, R63, 0x1, -R11 ;  /* 0x000000013f3f8824 */ /* 0x000fe400078e0a0b */
[----:B-1----:R-:W-:Y:S02]  /*ed30*/  IMAD.MOV.U32 R31, RZ, RZ, R28 ;  /* 0x000000ffff1f7224 */ /* 0x002fe400078e001c */
[----:B------:R-:W3:Y:S04]  /*ed40*/  LDL.LU R28, [R1+0x2a8] ;  /* 0x0002a800011c7983 */ /* 0x000ee80000300800 */
[----:B------:R1:W-:Y:S04]  /*ed50*/  STL [R1+0x2ec], R38 ;  /* 0x0002ec2601007387 */ /* 0x0003e80000100800 */
[----:B-1----:R-:W3:Y:S04]  /*ed60*/  LDL.LU R38, [R1+0x2a4] ;  /* 0x0002a40001267983 */ /* 0x002ee80000300800 */
[----:B------:R1:W-:Y:S04]  /*ed70*/  STL [R1+0x2e8], R37 ;  /* 0x0002e82501007387 */ /* 0x0003e80000100800 */
[----:B-1----:R-:W3:Y:S04]  /*ed80*/  LDL.LU R37, [R1+0x2a0] ;  /* 0x0002a00001257983 */ /* 0x002ee80000300800 */
[----:B------:R1:W-:Y:S04]  /*ed90*/  STL [R1+0x2e4], R63 ;  /* 0x0002e43f01007387 */ /* 0x0003e80000100800 */
[----:B------:R-:W3:Y:S04]  /*eda0*/  LDL.LU R64, [R1+0x29c] ;  /* 0x00029c0001407983 */ /* 0x000ee80000300800 */
[----:B------:R-:W3:Y:S04]  /*edb0*/  LDL.LU R68, [R1+0x298] ;  /* 0x0002980001447983 */ /* 0x000ee80000300800 */
[----:B-1----:R-:W3:Y:S01]  /*edc0*/  LDL.LU R63, [R1+0x294] ;  /* 0x00029400013f7983 */ /* 0x002ee20000300800 */
[----:B------:R-:W-:-:S02]  /*edd0*/  ISETP.GT.U32.AND P4, PT, R11, R32, PT ;  /* 0x000000200b00720c */ /* 0x000fc40003f84070 */
[C---:B------:R-:W-:Y:S02]  /*ede0*/  ISETP.GT.U32.AND P2, PT, R11.reuse, R33, PT ;  /* 0x000000210b00720c */ /* 0x040fe40003f44070 */
[----:B--2---:R-:W-:-:S09]  /*edf0*/  ISETP.GT.U32.AND P1, PT, R11, R59, PT ;  /* 0x0000003b0b00720c */ /* 0x004fd20003f24070 */
[--C-:B------:R-:W-:Y:S01]  /*ee00*/  @!P4 IMAD.IADD R32, R32, 0x1, -R11.reuse ;  /* 0x000000012020c824 */ /* 0x100fe200078e0a0b */
[----:B------:R-:W-:Y:S01]  /*ee10*/  ISETP.GT.U32.AND P4, PT, R11, R36, PT ;  /* 0x000000240b00720c */ /* 0x000fe20003f84070 */
[--C-:B------:R-:W-:Y:S01]  /*ee20*/  @!P2 IMAD.IADD R33, R33, 0x1, -R11.reuse ;  /* 0x000000012121a824 */ /* 0x100fe200078e0a0b */
[----:B----4-:R-:W-:Y:S01]  /*ee30*/  ISETP.GT.U32.AND P2, PT, R11, R58, PT ;  /* 0x0000003a0b00720c */ /* 0x010fe20003f44070 */
[----:B------:R-:W-:Y:S01]  /*ee40*/  @!P1 IMAD.IADD R59, R59, 0x1, -R11 ;  /* 0x000000013b3b9824 */ /* 0x000fe200078e0a0b */
[C---:B------:R-:W-:Y:S02]  /*ee50*/  ISETP.GT.U32.AND P5, PT, R11.reuse, R39, PT ;  /* 0x000000270b00720c */ /* 0x040fe40003fa4070 */
[----:B------:R-:W-:-:S07]  /*ee60*/  ISETP.GT.U32.AND P1, PT, R11, R33, PT ;  /* 0x000000210b00720c */ /* 0x000fce0003f24070 */
[--C-:B------:R-:W-:Y:S01]  /*ee70*/  @!P4 IMAD.IADD R36, R36, 0x1, -R11.reuse ;  /* 0x000000012424c824 */ /* 0x100fe200078e0a0b */
[C---:B------:R-:W-:Y:S01]  /*ee80*/  ISETP.GT.U32.AND P4, PT, R11.reuse, R40, PT ;  /* 0x000000280b00720c */ /* 0x040fe20003f84070 */
[--C-:B------:R-:W-:Y:S01]  /*ee90*/  @!P2 IMAD.IADD R58, R58, 0x1, -R11.reuse ;  /* 0x000000013a3aa824 */ /* 0x100fe200078e0a0b */
[C---:B------:R-:W-:Y:S02]  /*eea0*/  ISETP.GT.U32.AND P2, PT, R11.reuse, R32, PT ;  /* 0x000000200b00720c */ /* 0x040fe40003f44070 */
[----:B------:R-:W-:Y:S01]  /*eeb0*/  ISETP.GT.U32.AND P3, PT, R11, R61, PT ;  /* 0x0000003d0b00720c */ /* 0x000fe20003f64070 */
[--C-:B------:R-:W-:Y:S01]  /*eec0*/  @!P1 IMAD.IADD R33, R33, 0x1, -R11.reuse ;  /* 0x0000000121219824 */ /* 0x100fe200078e0a0b */
[----:B------:R-:W-:Y:S01]  /*eed0*/  ISETP.GT.U32.AND P6, PT, R11, R36, PT ;  /* 0x000000240b00720c */ /* 0x000fe20003fc4070 */
[----:B------:R-:W-:Y:S01]  /*eee0*/  @!P5 IMAD.IADD R39, R39, 0x1, -R11 ;  /* 0x000000012727d824 */ /* 0x000fe200078e0a0b */
[----:B------:R-:W-:-:S05]  /*eef0*/  ISETP.GT.U32.AND P0, PT, R11, R60, PT ;  /* 0x0000003c0b00720c */ /* 0x000fca0003f04070 */
[--C-:B------:R-:W-:Y:S02]  /*ef00*/  @!P4 IMAD.IADD R40, R40, 0x1, -R11.reuse ;  /* 0x000000012828c824 */ /* 0x100fe400078e0a0b */
[----:B------:R-:W-:Y:S01]  /*ef10*/  @!P2 IMAD.IADD R32, R32, 0x1, -R11 ;  /* 0x000000012020a824 */ /* 0x000fe200078e0a0b */
[----:B------:R1:W-:Y:S01]  /*ef20*/  STL [R1+0x2e0], R33 ;  /* 0x0002e02101007387 */ /* 0x0003e20000100800 */
[----:B------:R-:W-:-:S03]  /*ef30*/  ISETP.GT.U32.AND P4, PT, R11, R62, PT ;  /* 0x0000003e0b00720c */ /* 0x000fc60003f84070 */
[----:B-1----:R-:W2:Y:S01]  /*ef40*/  LDL.LU R33, [R1+0x290] ;  /* 0x0002900001217983 */ /* 0x002ea20000300800 */
[----:B------:R-:W-:-:S03]  /*ef50*/  ISETP.GT.U32.AND P5, PT, R11, R7, PT ;  /* 0x000000070b00720c */ /* 0x000fc60003fa4070 */
[----:B------:R1:W-:Y:S01]  /*ef60*/  STL [R1+0x2dc], R32 ;  /* 0x0002dc2001007387 */ /* 0x0003e20000100800 */
[--C-:B------:R-:W-:Y:S01]  /*ef70*/  @!P3 IMAD.IADD R61, R61, 0x1, -R11.reuse ;  /* 0x000000013d3db824 */ /* 0x100fe200078e0a0b */
[C---:B------:R-:W-:Y:S01]  /*ef80*/  ISETP.GT.U32.AND P3, PT, R11.reuse, R35, PT ;  /* 0x000000230b00720c */ /* 0x040fe20003f64070 */
[--C-:B------:R-:W-:Y:S01]  /*ef90*/  @!P6 IMAD.IADD R36, R36, 0x1, -R11.reuse ;  /* 0x000000012424e824 */ /* 0x100fe200078e0a0b */
[C---:B------:R-:W-:Y:S01]  /*efa0*/  ISETP.GT.U32.AND P1, PT, R11.reuse, R59, PT ;  /* 0x0000003b0b00720c */ /* 0x040fe20003f24070 */
[----:B-1----:R-:W4:Y:S01]  /*efb0*/  LDL.LU R32, [R1+0x28c] ;  /* 0x00028c0001207983 */ /* 0x002f220000300800 */
[----:B------:R-:W-:Y:S01]  /*efc0*/  @!P4 IMAD.IADD R62, R62, 0x1, -R11 ;  /* 0x000000013e3ec824 */ /* 0x000fe200078e0a0b */
[----:B------:R-:W-:-:S03]  /*efd0*/  ISETP.GT.U32.AND P2, PT, R11, R58, PT ;  /* 0x0000003a0b00720c */ /* 0x000fc60003f44070 */
[--C-:B------:R-:W-:Y:S02]  /*efe0*/  @!P5 IMAD.IADD R7, R7, 0x1, -R11.reuse ;  /* 0x000000010707d824 */ /* 0x100fe400078e0a0b */
[--C-:B------:R-:W-:Y:S01]  /*eff0*/  @!P0 IMAD.IADD R60, R60, 0x1, -R11.reuse ;  /* 0x000000013c3c8824 */ /* 0x100fe200078e0a0b */
[----:B------:R-:W-:Y:S02]  /*f000*/  ISETP.GT.U32.AND P0, PT, R11, R12, PT ;  /* 0x0000000c0b00720c */ /* 0x000fe40003f04070 */
[--C-:B------:R-:W-:Y:S01]  /*f010*/  @!P3 IMAD.IADD R35, R35, 0x1, -R11.reuse ;  /* 0x000000012323b824 */ /* 0x100fe200078e0a0b */
[----:B------:R1:W-:Y:S01]  /*f020*/  STL [R1+0x2d8], R40 ;  /* 0x0002d82801007387 */ /* 0x0003e20000100800 */
[--C-:B------:R-:W-:Y:S01]  /*f030*/  @!P1 IMAD.IADD R59, R59, 0x1, -R11.reuse ;  /* 0x000000013b3b9824 */ /* 0x100fe200078e0a0b */
[----:B------:R-:W-:Y:S02]  /*f040*/  ISETP.GT.U32.AND P1, PT, R11, R31, PT ;  /* 0x0000001f0b00720c */ /* 0x000fe40003f24070 */
[--C-:B------:R-:W-:Y:S01]  /*f050*/  @!P2 IMAD.IADD R58, R58, 0x1, -R11.reuse ;  /* 0x000000013a3aa824 */ /* 0x100fe200078e0a0b */
[----:B-1----:R-:W4:Y:S05]  /*f060*/  LDL.LU R40, [R1+0x5474] ;  /* 0x0054740001287983 */ /* 0x002f2a0000300800 */
[----:B------:R-:W-:Y:S01]  /*f070*/  @!P0 IMAD.IADD R12, R12, 0x1, -R11 ;  /* 0x000000010c0c8824 */ /* 0x000fe200078e0a0b */
[----:B------:R1:W-:Y:S01]  /*f080*/  STL [R1+0x2d4], R39 ;  /* 0x0002d42701007387 */ /* 0x0003e20000100800 */
[----:B------:R-:W-:-:S03]  /*f090*/  IABS R34, R34 ;  /* 0x0000002200227213 */ /* 0x000fc60000000000 */
[----:B-1----:R-:W4:Y:S04]  /*f0a0*/  LDL.LU R39, [R1+0x5470] ;  /* 0x0054700001277983 */ /* 0x002f280000300800 */
[----:B------:R-:W-:Y:S04]  /*f0b0*/  STL [R1+0x2d0], R61 ;  /* 0x0002d03d01007387 */ /* 0x000fe80000100800 */
[----:B------:R-:W-:Y:S04]  /*f0c0*/  STL [R1+0x2cc], R60 ;  /* 0x0002cc3c01007387 */ /* 0x000fe80000100800 */
[----:B------:R-:W-:Y:S04]  /*f0d0*/  STL [R1+0x2c8], R59 ;  /* 0x0002c83b01007387 */ /* 0x000fe80000100800 */
[----:B------:R1:W-:Y:S04]  /*f0e0*/  STL [R1+0x2c4], R58 ;  /* 0x0002c43a01007387 */ /* 0x0003e80000100800 */
[----:B------:R1:W-:Y:S01]  /*f0f0*/  STL [R1+0x2c0], R36 ;  /* 0x0002c02401007387 */ /* 0x0003e20000100800 */
[----:B------:R-:W-:-:S03]  /*f100*/  @!P1 IMAD.IADD R31, R31, 0x1, -R11 ;  /* 0x000000011f1f9824 */ /* 0x000fc600078e0a0b */
[----:B-1----:R-:W4:Y:S04]  /*f110*/  LDL.LU R58, [R1+0x288] ;  /* 0x00028800013a7983 */ /* 0x002f280000300800 */
[----:B------:R-:W4:Y:S04]  /*f120*/  LDL.LU R61, [R1+0x284] ;  /* 0x00028400013d7983 */ /* 0x000f280000300800 */
[----:B------:R-:W4:Y:S01]  /*f130*/  LDL.LU R59, [R1+0x280] ;  /* 0x00028000013b7983 */ /* 0x000f220000300800 */
[----:B------:R-:W-:-:S03]  /*f140*/  IMAD.MOV.U32 R36, RZ, RZ, R34 ;  /* 0x000000ffff247224 */ /* 0x000fc600078e0022 */
[----:B------:R-:W4:Y:S01]  /*f150*/  LDL.LU R34, [R1+0x27c] ;  /* 0x00027c0001227983 */ /* 0x000f220000300800 */
[C---:B---3--:R-:W-:Y:S02]  /*f160*/  ISETP.GT.U32.AND P6, PT, R11.reuse, R38, PT ;  /* 0x000000260b00720c */ /* 0x048fe40003fc4070 */
[C---:B------:R-:W-:Y:S02]  /*f170*/  ISETP.GT.U32.AND P4, PT, R11.reuse, R37, PT ;  /* 0x000000250b00720c */ /* 0x040fe40003f84070 */
[----:B------:R-:W-:-:S09]  /*f180*/  ISETP.GT.U32.AND P5, PT, R11, R64, PT ;  /* 0x000000400b00720c */ /* 0x000fd20003fa4070 */
[--C-:B------:R-:W-:Y:S01]  /*f190*/  @!P6 IMAD.IADD R38, R38, 0x1, -R11.reuse ;  /* 0x000000012626e824 */ /* 0x100fe200078e0a0b */
[----:B------:R-:W-:Y:S01]  /*f1a0*/  ISETP.GT.U32.AND P6, PT, R11, R62, PT ;  /* 0x0000003e0b00720c */ /* 0x000fe20003fc4070 */
[--C-:B------:R-:W-:Y:S01]  /*f1b0*/  @!P4 IMAD.IADD R37, R37, 0x1, -R11.reuse ;  /* 0x000000012525c824 */ /* 0x100fe200078e0a0b */
[C---:B------:R-:W-:Y:S02]  /*f1c0*/  ISETP.GT.U32.AND P4, PT, R11.reuse, R7, PT ;  /* 0x000000070b00720c */ /* 0x040fe40003f84070 */
[C---:B------:R-:W-:Y:S02]  /*f1d0*/  ISETP.GT.U32.AND P3, PT, R11.reuse, R68, PT ;  /* 0x000000440b00720c */ /* 0x040fe40003f64070 */
[C---:B------:R-:W-:Y:S01]  /*f1e0*/  ISETP.GT.U32.AND P0, PT, R11.reuse, R63, PT ;  /* 0x0000003f0b00720c */ /* 0x040fe20003f04070 */
[----:B------:R-:W-:Y:S01]  /*f1f0*/  @!P5 IMAD.IADD R64, R64, 0x1, -R11 ;  /* 0x000000014040d824 */ /* 0x000fe200078e0a0b */
[----:B------:R-:W-:-:S05]  /*f200*/  ISETP.GT.U32.AND P5, PT, R11, R35, PT ;  /* 0x000000230b00720c */ /* 0x000fca0003fa4070 */
[--C-:B------:R-:W-:Y:S02]  /*f210*/  @!P6 IMAD.IADD R62, R62, 0x1, -R11.reuse ;  /* 0x000000013e3ee824 */ /* 0x100fe400078e0a0b */
[--C-:B------:R-:W-:Y:S02]  /*f220*/  @!P4 IMAD.IADD R7, R7, 0x1, -R11.reuse ;  /* 0x000000010707c824 */ /* 0x100fe400078e0a0b */
[--C-:B------:R-:W-:Y:S01]  /*f230*/  @!P3 IMAD.IADD R68, R68, 0x1, -R11.reuse ;  /* 0x000000014444b824 */ /* 0x100fe200078e0a0b */
[----:B------:R-:W-:Y:S01]  /*f240*/  ISETP.GT.U32.AND P3, PT, R11, R12, PT ;  /* 0x0000000c0b00720c */ /* 0x000fe20003f64070 */
[--C-:B------:R-:W-:Y:S01]  /*f250*/  @!P0 IMAD.IADD R63, R63, 0x1, -R11.reuse ;  /* 0x000000013f3f8824 */ /* 0x100fe200078e0a0b */
[----:B------:R-:W-:Y:S01]  /*f260*/  ISETP.GT.U32.AND P0, PT, R11, R31, PT ;  /* 0x0000001f0b00720c */ /* 0x000fe20003f04070 */
[--C-:B------:R-:W-:Y:S01]  /*f270*/  @!P5 IMAD.IADD R35, R35, 0x1, -R11.reuse ;  /* 0x000000012323d824 */ /* 0x100fe200078e0a0b */
[----:B------:R-:W-:Y:S04]  /*f280*/  STL [R1+0x2bc], R62 ;  /* 0x0002bc3e01007387 */ /* 0x000fe80000100800 */
[----:B------:R1:W-:Y:S04]  /*f290*/  STL [R1+0x2b8], R7 ;  /* 0x0002b80701007387 */ /* 0x0003e80000100800 */
[----:B------:R3:W-:Y:S04]  /*f2a0*/  STL [R1+0x2b4], R35 ;  /* 0x0002b42301007387 */ /* 0x0007e80000100800 */
[----:B-1----:R-:W4:Y:S04]  /*f2b0*/  LDL.LU R7, [R1+0x270] ;  /* 0x0002700001077983 */ /* 0x002f280000300800 */
[----:B---3--:R-:W3:Y:S04]  /*f2c0*/  LDL.LU R35, [R1+0x26c] ;  /* 0x00026c0001237983 */ /* 0x008ee80000300800 */
[----:B------:R-:W3:Y:S04]  /*f2d0*/  LDL.LU R60, [R1+0x268] ;  /* 0x00026800013c7983 */ /* 0x000ee80000300800 */
[----:B------:R-:W3:Y:S01]  /*f2e0*/  LDL.LU R62, [R1+0x264] ;  /* 0x00026400013e7983 */ /* 0x000ee20000300800 */
[----:B------:R-:W-:-:S02]  /*f2f0*/  @!P3 IMAD.IADD R12, R12, 0x1, -R11 ;  /* 0x000000010c0cb824 */ /* 0x000fc400078e0a0b */
[----:B------:R-:W-:-:S03]  /*f300*/  @!P0 IMAD.IADD R31, R31, 0x1, -R11 ;  /* 0x000000011f1f8824 */ /* 0x000fc600078e0a0b */
[----:B------:R1:W-:Y:S04]  /*f310*/  STL [R1+0x2b0], R12 ;  /* 0x0002b00c01007387 */ /* 0x0003e80000100800 */
[----:B-1----:R-:W3:Y:S04]  /*f320*/  LDL.LU R12, [R1+0x260] ;  /* 0x00026000010c7983 */ /* 0x002ee80000300800 */
[----:B------:R1:W-:Y:S04]  /*f330*/  STL [R1+0x2ac], R31 ;  /* 0x0002ac1f01007387 */ /* 0x0003e80000100800 */
[----:B-1----:R-:W3:Y:S01]  /*f340*/  LDL.LU R31, [R1+0x25c] ;  /* 0x00025c00011f7983 */ /* 0x002ee20000300800 */
[----:B------:R-:W-:-:S02]  /*f350*/  ISETP.GT.U32.AND P2, PT, R11, R28, PT ;  /* 0x0000001c0b00720c */ /* 0x000fc40003f44070 */
[----:B--2---:R-:W-:-:S11]  /*f360*/  ISETP.GT.U32.AND P1, PT, R11, R33, PT ;  /* 0x000000210b00720c */ /* 0x004fd60003f24070 */
[--C-:B------:R-:W-:Y:S01]  /*f370*/  @!P2 IMAD.IADD R28, R28, 0x1, -R11.reuse ;  /* 0x000000011c1ca824 */ /* 0x100fe200078e0a0b */
[----:B----4-:R-:W-:Y:S01]  /*f380*/  ISETP.GT.U32.AND P2, PT, R11, R32, PT ;  /* 0x000000200b00720c */ /* 0x010fe20003f44070 */
[----:B------:R-:W-:Y:S01]  /*f390*/  @!P1 IMAD.IADD R33, R33, 0x1, -R11 ;  /* 0x0000000121219824 */ /* 0x000fe200078e0a0b */
[C---:B------:R-:W-:Y:S02]  /*f3a0*/  ISETP.GT.U32.AND P5, PT, R11.reuse, R64, PT ;  /* 0x000000400b00720c */ /* 0x040fe40003fa4070 */
[C---:B------:R-:W-:Y:S02]  /*f3b0*/  ISETP.GT.U32.AND P4, PT, R11.reuse, R37, PT ;  /* 0x000000250b00720c */ /* 0x040fe40003f84070 */
[----:B------:R-:W-:-:S07]  /*f3c0*/  ISETP.GT.U32.AND P1, PT, R11, R28, PT ;  /* 0x0000001c0b00720c */ /* 0x000fce0003f24070 */
[--C-:B------:R-:W-:Y:S01]  /*f3d0*/  @!P2 IMAD.IADD R32, R32, 0x1, -R11.reuse ;  /* 0x000000012020a824 */ /* 0x100fe200078e0a0b */
[C---:B------:R-:W-:Y:S02]  /*f3e0*/  ISETP.GT.U32.AND P2, PT, R11.reuse, R38, PT ;  /* 0x000000260b00720c */ /* 0x040fe40003f44070 */
[C---:B------:R-:W-:Y:S02]  /*f3f0*/  ISETP.GT.U32.AND P3, PT, R11.reuse, R68, PT ;  /* 0x000000440b00720c */ /* 0x040fe40003f64070 */
[C---:B------:R-:W-:Y:S01]  /*f400*/  ISETP.GT.U32.AND P6, PT, R11.reuse, R32, PT ;  /* 0x000000200b00720c */ /* 0x040fe20003fc4070 */
[--C-:B------:R-:W-:Y:S01]  /*f410*/  @!P5 IMAD.IADD R64, R64, 0x1, -R11.reuse ;  /* 0x000000014040d824 */ /* 0x100fe200078e0a0b */
[----:B------:R-:W-:Y:S01]  /*f420*/  ISETP.GT.U32.AND P0, PT, R11, R63, PT ;  /* 0x0000003f0b00720c */ /* 0x000fe20003f04070 */
[--C-:B------:R-:W-:Y:S02]  /*f430*/  @!P4 IMAD.IADD R37, R37, 0x1, -R11.reuse ;  /* 0x000000012525c824 */ /* 0x100fe400078e0a0b */
[----:B------:R-:W-:-:S04]  /*f440*/  @!P1 IMAD.IADD R28, R28, 0x1, -R11 ;  /* 0x000000011c1c9824 */ /* 0x000fc800078e0a0b */
[----:B------:R-:W-:Y:S01]  /*f450*/  @!P2 IMAD.IADD R38, R38, 0x1, -R11 ;  /* 0x000000012626a824 */ /* 0x000fe200078e0a0b */
[----:B------:R1:W-:Y:S01]  /*f460*/  STL [R1+0x2a8], R28 ;  /* 0x0002a81c01007387 */ /* 0x0003e20000100800 */
[----:B------:R-:W-:-:S03]  /*f470*/  ISETP.GT.U32.AND P2, PT, R11, R58, PT ;  /* 0x0000003a0b00720c */ /* 0x000fc60003f44070 */
[----:B-1----:R-:W2:Y:S01]  /*f480*/  LDL.LU R28, [R1+0x258] ;  /* 0x00025800011c7983 */ /* 0x002ea20000300800 */
[C---:B------:R-:W-:Y:S02]  /*f490*/  ISETP.GT.U32.AND P4, PT, R11.reuse, R61, PT ;  /* 0x0000003d0b00720c */ /* 0x040fe40003f84070 */
[C---:B------:R-:W-:Y:S01]  /*f4a0*/  ISETP.GT.U32.AND P5, PT, R11.reuse, R59, PT ;  /* 0x0000003b0b00720c */ /* 0x040fe20003fa4070 */
[--C-:B------:R-:W-:Y:S01]  /*f4b0*/  @!P3 IMAD.IADD R68, R68, 0x1, -R11.reuse ;  /* 0x000000014444b824 */ /* 0x100fe200078e0a0b */
[C---:B------:R-:W-:Y:S01]  /*f4c0*/  ISETP.GT.U32.AND P1, PT, R11.reuse, R33, PT ;  /* 0x000000210b00720c */ /* 0x040fe20003f24070 */
[--C-:B------:R-:W-:Y:S01]  /*f4d0*/  @!P6 IMAD.IADD R32, R32, 0x1, -R11.reuse ;  /* 0x000000012020e824 */ /* 0x100fe200078e0a0b */
[----:B------:R-:W-:Y:S01]  /*f4e0*/  ISETP.GT.U32.AND P3, PT, R11, R34, PT ;  /* 0x000000220b00720c */ /* 0x000fe20003f64070 */
[--C-:B------:R-:W-:Y:S01]  /*f4f0*/  @!P0 IMAD.IADD R63, R63, 0x1, -R11.reuse ;  /* 0x000000013f3f8824 */ /* 0x100fe200078e0a0b */
[----:B------:R-:W-:Y:S01]  /*f500*/  ISETP.GT.U32.AND P0, PT, R11, R30, PT ;  /* 0x0000001e0b00720c */ /* 0x000fe20003f04070 */
[----:B------:R-:W-:-:S04]  /*f510*/  @!P2 IMAD.IADD R58, R58, 0x1, -R11 ;  /* 0x000000013a3aa824 */ /* 0x000fc800078e0a0b */
[--C-:B------:R-:W-:Y:S02]  /*f520*/  @!P4 IMAD.IADD R61, R61, 0x1, -R11.reuse ;  /* 0x000000013d3dc824 */ /* 0x100fe400078e0a0b */
[--C-:B------:R-:W-:Y:S02]  /*f530*/  @!P5 IMAD.IADD R59, R59, 0x1, -R11.reuse ;  /* 0x000000013b3bd824 */ /* 0x100fe400078e0a0b */
[--C-:B------:R-:W-:Y:S01]  /*f540*/  @!P1 IMAD.IADD R33, R33, 0x1, -R11.reuse ;  /* 0x0000000121219824 */ /* 0x100fe200078e0a0b */
[----:B------:R-:W-:Y:S01]  /*f550*/  ISETP.GT.U32.AND P1, PT, R11, R29, PT ;  /* 0x0000001d0b00720c */ /* 0x000fe20003f24070 */
[--C-:B------:R-:W-:Y:S01]  /*f560*/  @!P3 IMAD.IADD R34, R34, 0x1, -R11.reuse ;  /* 0x000000012222b824 */ /* 0x100fe200078e0a0b */
[----:B------:R1:W-:Y:S01]  /*f570*/  STL [R1+0x2a4], R38 ;  /* 0x0002a42601007387 */ /* 0x0003e20000100800 */
[----:B------:R-:W-:-:S03]  /*f580*/  @!P0 IMAD.IADD R30, R30, 0x1, -R11 ;  /* 0x000000011e1e8824 */ /* 0x000fc600078e0a0b */
[----:B-1----:R-:W4:Y:S04]  /*f590*/  LDL.LU R38, [R1+0x546c] ;  /* 0x00546c0001267983 */ /* 0x002f280000300800 */
[----:B------:R1:W-:Y:S03]  /*f5a0*/  STL [R1+0x2a0], R37 ;  /* 0x0002a02501007387 */ /* 0x0003e60000100800 */
[----:B------:R-:W-:Y:S01]  /*f5b0*/  @!P1 IMAD.IADD R29, R29, 0x1, -R11 ;  /* 0x000000011d1d9824 */ /* 0x000fe200078e0a0b */
[----:B-1----:R-:W4:Y:S04]  /*f5c0*/  LDL.LU R37, [R1+0x5468] ;  /* 0x0054680001257983 */ /* 0x002f280000300800 */
[----:B------:R-:W-:Y:S04]  /*f5d0*/  STL [R1+0x29c], R64 ;  /* 0x00029c4001007387 */ /* 0x000fe80000100800 */
[----:B------:R1:W-:Y:S04]  /*f5e0*/  STL [R1+0x298], R68 ;  /* 0x0002984401007387 */ /* 0x0003e80000100800 */
[----:B------:R1:W-:Y:S04]  /*f5f0*/  STL [R1+0x294], R63 ;  /* 0x0002943f01007387 */ /* 0x0003e80000100800 */
[----:B------:R1:W-:Y:S04]  /*f600*/  STL [R1+0x290], R33 ;  /* 0x0002902101007387 */ /* 0x0003e80000100800 */
[----:B------:R1:W-:Y:S04]  /*f610*/  STL [R1+0x28c], R32 ;  /* 0x00028c2001007387 */ /* 0x0003e80000100800 */
[----:B-1----:R-:W4:Y:S04]  /*f620*/  LDL.LU R68, [R1+0x254] ;  /* 0x0002540001447983 */ /* 0x002f280000300800 */
[----:B------:R-:W4:Y:S04]  /*f630*/  LDL.LU R63, [R1+0x250] ;  /* 0x00025000013f7983 */ /* 0x000f280000300800 */
[----:B------:R-:W4:Y:S04]  /*f640*/  LDL.LU R33, [R1+0x24c] ;  /* 0x00024c0001217983 */ /* 0x000f280000300800 */
[----:B------:R-:W4:Y:S01]  /*f650*/  LDL.LU R32, [R1+0x248] ;  /* 0x0002480001207983 */ /* 0x000f220000300800 */
[----:B------:R-:W-:-:S02]  /*f660*/  ISETP.GT.U32.AND P6, PT, R11, R7, PT ;  /* 0x000000070b00720c */ /* 0x000fc40003fc4070 */
[C---:B---3--:R-:W-:Y:S02]  /*f670*/  ISETP.GT.U32.AND P2, PT, R11.reuse, R35, PT ;  /* 0x000000230b00720c */ /* 0x048fe40003f44070 */
[C---:B------:R-:W-:Y:S02]  /*f680*/  ISETP.GT.U32.AND P4, PT, R11.reuse, R60, PT ;  /* 0x0000003c0b00720c */ /* 0x040fe40003f84070 */
[----:B------:R-:W-:-:S07]  /*f690*/  ISETP.GT.U32.AND P5, PT, R11, R62, PT ;  /* 0x0000003e0b00720c */ /* 0x000fce0003fa4070 */
[--C-:B------:R-:W-:Y:S01]  /*f6a0*/  @!P6 IMAD.IADD R7, R7, 0x1, -R11.reuse ;  /* 0x000000010707e824 */ /* 0x100fe200078e0a0b */
[----:B------:R-:W-:Y:S01]  /*f6b0*/  ISETP.GT.U32.AND P6, PT, R11, R58, PT ;  /* 0x0000003a0b00720c */ /* 0x000fe20003fc4070 */
[--C-:B------:R-:W-:Y:S01]  /*f6c0*/  @!P2 IMAD.IADD R35, R35, 0x1, -R11.reuse ;  /* 0x000000012323a824 */ /* 0x100fe200078e0a0b */
[C---:B------:R-:W-:Y:S01]  /*f6d0*/  ISETP.GT.U32.AND P2, PT, R11.reuse, R61, PT ;  /* 0x0000003d0b00720c */ /* 0x040fe20003f44070 */
[--C-:B------:R-:W-:Y:S01]  /*f6e0*/  @!P4 IMAD.IADD R60, R60, 0x1, -R11.reuse ;  /* 0x000000013c3cc824 */ /* 0x100fe200078e0a0b */
[C---:B------:R-:W-:Y:S01]  /*f6f0*/  ISETP.GT.U32.AND P4, PT, R11.reuse, R59, PT ;  /* 0x0000003b0b00720c */ /* 0x040fe20003f84070 */
[----:B------:R-:W-:Y:S01]  /*f700*/  @!P5 IMAD.IADD R62, R62, 0x1, -R11 ;  /* 0x000000013e3ed824 */ /* 0x000fe200078e0a0b */
[C---:B------:R-:W-:Y:S02]  /*f710*/  ISETP.GT.U32.AND P3, PT, R11.reuse, R12, PT ;  /* 0x0000000c0b00720c */ /* 0x040fe40003f64070 */
[----:B------:R-:W-:-:S05]  /*f720*/  ISETP.GT.U32.AND P5, PT, R11, R34, PT ;  /* 0x000000220b00720c */ /* 0x000fca0003fa4070 */
[----:B------:R-:W-:Y:S01]  /*f730*/  @!P6 IMAD.IADD R58, R58, 0x1, -R11 ;  /* 0x000000013a3ae824 */ /* 0x000fe200078e0a0b */
[----:B------:R-:W-:-:S05]  /*f740*/  ISETP.GT.U32.AND P0, PT, R11, R31, PT ;  /* 0x0000001f0b00720c */ /* 0x000fca0003f04070 */
[--C-:B------:R-:W-:Y:S01]  /*f750*/  @!P3 IMAD.IADD R12, R12, 0x1, -R11.reuse ;  /* 0x000000010c0cb824 */ /* 0x100fe200078e0a0b */
[----:B------:R-:W-:Y:S01]  /*f760*/  ISETP.GT.U32.AND P3, PT, R11, R30, PT ;  /* 0x0000001e0b00720c */ /* 0x000fe20003f64070 */
[--C-:B------:R-:W-:Y:S02]  /*f770*/  @!P2 IMAD.IADD R61, R61, 0x1, -R11.reuse ;  /* 0x000000013d3da824 */ /* 0x100fe400078e0a0b */
[--C-:B------:R-:W-:Y:S01]  /*f780*/  @!P5 IMAD.IADD R34, R34, 0x1, -R11.reuse ;  /* 0x000000012222d824 */ /* 0x100fe200078e0a0b */
[----:B------:R1:W-:Y:S01]  /*f790*/  STL [R1+0x288], R58 ;  /* 0x0002883a01007387 */ /* 0x0003e20000100800 */
[--C-:B------:R-:W-:Y:S02]  /*f7a0*/  @!P4 IMAD.IADD R59, R59, 0x1, -R11.reuse ;  /* 0x000000013b3bc824 */ /* 0x100fe400078e0a0b */
[--C-:B------:R-:W-:Y:S01]  /*f7b0*/  @!P0 IMAD.IADD R31, R31, 0x1, -R11.reuse ;  /* 0x000000011f1f8824 */ /* 0x100fe200078e0a0b */
[----:B------:R-:W-:Y:S01]  /*f7c0*/  ISETP.GT.U32.AND P0, PT, R11, R29, PT ;  /* 0x0000001d0b00720c */ /* 0x000fe20003f04070 */
[----:B-1----:R-:W3:Y:S04]  /*f7d0*/  LDL.LU R58, [R1+0x244] ;  /* 0x00024400013a7983 */ /* 0x002ee80000300800 */
[----:B------:R-:W-:Y:S04]  /*f7e0*/  STL [R1+0x284], R61 ;  /* 0x0002843d01007387 */ /* 0x000fe80000100800 */
[----:B------:R1:W-:Y:S04]  /*f7f0*/  STL [R1+0x27c], R34 ;  /* 0x00027c2201007387 */ /* 0x0003e80000100800 */
[----:B------:R1:W-:Y:S01]  /*f800*/  STL [R1+0x280], R59 ;  /* 0x0002803b01007387 */ /* 0x0003e20000100800 */
[----:B------:R-:W-:-:S03]  /*f810*/  @!P3 IMAD.IADD R30, R30, 0x1, -R11 ;  /* 0x000000011e1eb824 */ /* 0x000fc600078e0a0b */
[----:B-1----:R-:W3:Y:S04]  /*f820*/  LDL.LU R34, [R1+0x23c] ;  /* 0x00023c0001227983 */ /* 0x002ee80000300800 */
[----:B------:R-:W3:Y:S04]  /*f830*/  LDL.LU R64, [R1+0x238] ;  /* 0x0002380001407983 */ /* 0x000ee80000300800 */
[----:B------:R-:W3:Y:S01]  /*f840*/  LDL.LU R61, [R1+0x234] ;  /* 0x00023400013d7983 */ /* 0x000ee20000300800 */
[----:B------:R-:W-:-:S03]  /*f850*/  @!P0 IMAD.IADD R29, R29, 0x1, -R11 ;  /* 0x000000011d1d8824 */ /* 0x000fc600078e0a0b */
[----:B------:R-:W3:Y:S04]  /*f860*/  LDL.LU R59, [R1+0x230] ;  /* 0x00023000013b7983 */ /* 0x000ee80000300800 */
[----:B------:R1:W-:Y:S04]  /*f870*/  STL [R1+0x278], R30 ;  /* 0x0002781e01007387 */ /* 0x0003e80000100800 */
[----:B-1----:R-:W3:Y:S04]  /*f880*/  LDL.LU R30, [R1+0x22c] ;  /* 0x00022c00011e7983 */ /* 0x002ee80000300800 */
[----:B------:R1:W-:Y:S04]  /*f890*/  STL [R1+0x274], R29 ;  /* 0x0002741d01007387 */ /* 0x0003e80000100800 */
[----:B-1----:R-:W3:Y:S01]  /*f8a0*/  LDL.LU R29, [R1+0x228] ;  /* 0x00022800011d7983 */ /* 0x002ee20000300800 */
[----:B--2---:R-:W-:-:S02]  /*f8b0*/  ISETP.GT.U32.AND P1, PT, R11, R28, PT ;  /* 0x0000001c0b00720c */ /* 0x004fc40003f24070 */
[C---:B------:R-:W-:Y:S02]  /*f8c0*/  ISETP.GT.U32.AND P2, PT, R11.reuse, R35, PT ;  /* 0x000000230b00720c */ /* 0x040fe40003f44070 */
[----:B------:R-:W-:-:S09]  /*f8d0*/  ISETP.GT.U32.AND P4, PT, R11, R60, PT ;  /* 0x0000003c0b00720c */ /* 0x000fd20003f84070 */
[----:B------:R-:W-:Y:S01]  /*f8e0*/  @!P1 IMAD.IADD R28, R28, 0x1, -R11 ;  /* 0x000000011c1c9824 */ /* 0x000fe200078e0a0b */
[----:B------:R-:W-:Y:S01]  /*f8f0*/  ISETP.GT.U32.AND P1, PT, R11, R7, PT ;  /* 0x000000070b00720c */ /* 0x000fe20003f24070 */
[----:B------:R-:W-:Y:S01]  /*f900*/  IMAD.HI.U32 R27, R27, R36, RZ ;  /* 0x000000241b1b7227 */ /* 0x000fe200078e00ff */
[C---:B------:R-:W-:Y:S02]  /*f910*/  ISETP.GT.U32.AND P5, PT, R11.reuse, R62, PT ;  /* 0x0000003e0b00720c */ /* 0x040fe40003fa4070 */
[C---:B------:R-:W-:Y:S01]  /*f920*/  ISETP.GT.U32.AND P3, PT, R11.reuse, R12, PT ;  /* 0x0000000c0b00720c */ /* 0x040fe20003f64070 */
[----:B------:R-:W-:Y:S01]  /*f930*/  IMAD.MOV R27, RZ, RZ, -R27 ;  /* 0x000000ffff1b7224 */ /* 0x000fe200078e0a1b */
[----:B------:R-:W-:Y:S01]  /*f940*/  ISETP.GT.U32.AND P6, PT, R11, R28, PT ;  /* 0x0000001c0b00720c */ /* 0x000fe20003fc4070 */
[----:B------:R-:W-:Y:S02]  /*f950*/  @!P2 IMAD.IADD R35, R35, 0x1, -R11 ;  /* 0x000000012323a824 */ /* 0x000fe400078e0a0b */
[----:B------:R-:W-:-:S02]  /*f960*/  IMAD R27, R252, R27, R36 ;  /* 0x0000001bfc1b7224 */ /* 0x000fc400078e0224 */
[--C-:B------:R-:W-:Y:S01]  /*f970*/  @!P4 IMAD.IADD R60, R60, 0x1, -R11.reuse ;  /* 0x000000013c3cc824 */ /* 0x100fe200078e0a0b */
[----:B------:R-:W2:Y:S01]  /*f980*/  LDL.LU R36, [R1+0x5464] ;  /* 0x0054640001247983 */ /* 0x000ea20000300800 */
[--C-:B------:R-:W-:Y:S01]  /*f990*/  @!P1 IMAD.IADD R7, R7, 0x1, -R11.reuse ;  /* 0x0000000107079824 */ /* 0x100fe200078e0a0b */
[----:B------:R-:W-:Y:S02]  /*f9a0*/  ISETP.GT.U32.AND P0, PT, R11, R31, PT ;  /* 0x0000001f0b00720c */ /* 0x000fe40003f04070 */
[----:B------:R1:W-:Y:S01]  /*f9b0*/  STL [R1+0x4], R27 ;  /* 0x0000041b01007387 */ /* 0x0003e20000100800 */
[--C-:B------:R-:W-:Y:S02]  /*f9c0*/  @!P5 IMAD.IADD R62, R62, 0x1, -R11.reuse ;  /* 0x000000013e3ed824 */ /* 0x100fe400078e0a0b */
[--C-:B------:R-:W-:Y:S02]  /*f9d0*/  @!P3 IMAD.IADD R12, R12, 0x1, -R11.reuse ;  /* 0x000000010c0cb824 */ /* 0x100fe400078e0a0b */
[----:B------:R-:W-:-:S02]  /*f9e0*/  @!P6 IMAD.IADD R28, R28, 0x1, -R11 ;  /* 0x000000011c1ce824 */ /* 0x000fc400078e0a0b */
[----:B-1----:R-:W-:Y:S02]  /*f9f0*/  IMAD.MOV.U32 R27, RZ, RZ, R26 ;  /* 0x000000ffff1b7224 */ /* 0x002fe400078e001a */
[----:B------:R-:W2:Y:S01]  /*fa00*/  LDL.LU R26, [R1+0x224] ;  /* 0x00022400011a7983 */ /* 0x000ea20000300800 */
[C---:B----4-:R-:W-:Y:S02]  /*fa10*/  ISETP.GT.U32.AND P1, PT, R11.reuse, R68, PT ;  /* 0x000000440b00720c */ /* 0x050fe40003f24070 */
[C---:B------:R-:W-:Y:S02]  /*fa20*/  ISETP.GT.U32.AND P2, PT, R11.reuse, R63, PT ;  /* 0x0000003f0b00720c */ /* 0x040fe40003f44070 */
[C---:B------:R-:W-:Y:S02]  /*fa30*/  ISETP.GT.U32.AND P4, PT, R11.reuse, R33, PT ;  /* 0x000000210b00720c */ /* 0x040fe40003f84070 */
[----:B------:R-:W-:-:S07]  /*fa40*/  ISETP.GT.U32.AND P5, PT, R11, R32, PT ;  /* 0x000000200b00720c */ /* 0x000fce0003fa4070 */
[--C-:B------:R-:W-:Y:S02]  /*fa50*/  @!P1 IMAD.IADD R68, R68, 0x1, -R11.reuse ;  /* 0x0000000144449824 */ /* 0x100fe400078e0a0b */
[--C-:B------:R-:W-:Y:S02]  /*fa60*/  @!P2 IMAD.IADD R63, R63, 0x1, -R11.reuse ;  /* 0x000000013f3fa824 */ /* 0x100fe400078e0a0b */
[--C-:B------:R-:W-:Y:S02]  /*fa70*/  @!P4 IMAD.IADD R33, R33, 0x1, -R11.reuse ;  /* 0x000000012121c824 */ /* 0x100fe400078e0a0b */
[--C-:B------:R-:W-:Y:S01]  /*fa80*/  @!P0 IMAD.IADD R31, R31, 0x1, -R11.reuse ;  /* 0x000000011f1f8824 */ /* 0x100fe200078e0a0b */
[----:B------:R-:W-:Y:S01]  /*fa90*/  ISETP.GT.U32.AND P0, PT, R11, R8, PT ;  /* 0x000000080b00720c */ /* 0x000fe20003f04070 */
[--C-:B------:R-:W-:Y:S01]  /*faa0*/  @!P5 IMAD.IADD R32, R32, 0x1, -R11.reuse ;  /* 0x000000012020d824 */ /* 0x100fe200078e0a0b */
[----:B------:R1:W-:Y:S04]  /*fab0*/  STL [R1+0x270], R7 ;  /* 0x0002700701007387 */ /* 0x0003e80000100800 */
[----:B-1----:R-:W4:Y:S04]  /*fac0*/  LDL.LU R7, [R1+0x5460] ;  /* 0x0054600001077983 */ /* 0x002f280000300800 */
[----:B------:R1:W-:Y:S03]  /*fad0*/  STL [R1+0x26c], R35 ;  /* 0x00026c2301007387 */ /* 0x0003e60000100800 */
[----:B------:R-:W-:Y:S01]  /*fae0*/  @!P0 IMAD.IADD R8, R8, 0x1, -R11 ;  /* 0x0000000108088824 */ /* 0x000fe200078e0a0b */
[----:B-1----:R-:W4:Y:S04]  /*faf0*/  LDL.LU R35, [R1+0x545c] ;  /* 0x00545c0001237983 */ /* 0x002f280000300800 */
[----:B------:R-:W-:Y:S04]  /*fb00*/  STL [R1+0x268], R60 ;  /* 0x0002683c01007387 */ /* 0x000fe80000100800 */
[----:B------:R-:W-:Y:S04]  /*fb10*/  STL [R1+0x264], R62 ;  /* 0x0002643e01007387 */ /* 0x000fe80000100800 */
[----:B------:R-:W-:Y:S04]  /*fb20*/  STL [R1+0x260], R12 ;  /* 0x0002600c01007387 */ /* 0x000fe80000100800 */
[----:B------:R-:W-:Y:S04]  /*fb30*/  STL [R1+0x25c], R31 ;  /* 0x00025c1f01007387 */ /* 0x000fe80000100800 */
[----:B------:R1:W-:Y:S02]  /*fb40*/  STL [R1+0x258], R28 ;  /* 0x0002581c01007387 */ /* 0x0003e40000100800 */
[----:B-1----:R-:W-:-:S02]  /*fb50*/  IMAD.MOV.U32 R28, RZ, RZ, R23 ;  /* 0x000000ffff1c7224 */ /* 0x002fc400078e0017 */
[----:B------:R-:W4:Y:S04]  /*fb60*/  LDL.LU R23, [R1+0x220] ;  /* 0x0002200001177983 */ /* 0x000f280000300800 */
[----:B------:R-:W4:Y:S04]  /*fb70*/  LDL.LU R62, [R1+0x21c] ;  /* 0x00021c00013e7983 */ /* 0x000f280000300800 */
[----:B------:R-:W4:Y:S04]  /*fb80*/  LDL.LU R12, [R1+0x218] ;  /* 0x00021800010c7983 */ /* 0x000f280000300800 */
[----:B------:R-:W4:Y:S01]  /*fb90*/  LDL.LU R31, [R1+0x214] ;  /* 0x00021400011f7983 */ /* 0x000f220000300800 */
[----:B---3--:R-:W-:-:S02]  /*fba0*/  ISETP.GT.U32.AND P3, PT, R11, R58, PT ;  /* 0x0000003a0b00720c */ /* 0x008fc40003f64070 */
[C---:B------:R-:W-:Y:S02]  /*fbb0*/  ISETP.GT.U32.AND P6, PT, R11.reuse, R34, PT ;  /* 0x000000220b00720c */ /* 0x040fe40003fc4070 */
[C---:B------:R-:W-:Y:S02]  /*fbc0*/  ISETP.GT.U32.AND P1, PT, R11.reuse, R64, PT ;  /* 0x000000400b00720c */ /* 0x040fe40003f24070 */
[C---:B------:R-:W-:Y:S02]  /*fbd0*/  ISETP.GT.U32.AND P2, PT, R11.reuse, R61, PT ;  /* 0x0000003d0b00720c */ /* 0x040fe40003f44070 */
[----:B------:R-:W-:-:S05]  /*fbe0*/  ISETP.GT.U32.AND P4, PT, R11, R59, PT ;  /* 0x0000003b0b00720c */ /* 0x000fca0003f84070 */
[--C-:B------:R-:W-:Y:S02]  /*fbf0*/  @!P3 IMAD.IADD R58, R58, 0x1, -R11.reuse ;  /* 0x000000013a3ab824 */ /* 0x100fe400078e0a0b */
[--C-:B------:R-:W-:Y:S01]  /*fc00*/  @!P6 IMAD.IADD R34, R34, 0x1, -R11.reuse ;  /* 0x000000012222e824 */ /* 0x100fe200078e0a0b */
[C---:B------:R-:W-:Y:S01]  /*fc10*/  ISETP.GT.U32.AND P6, PT, R11.reuse, R68, PT ;  /* 0x000000440b00720c */ /* 0x040fe20003fc4070 */
[--C-:B------:R-:W-:Y:S01]  /*fc20*/  @!P1 IMAD.IADD R64, R64, 0x1, -R11.reuse ;  /* 0x0000000140409824 */ /* 0x100fe200078e0a0b */
[----:B------:R-:W-:Y:S01]  /*fc30*/  ISETP.GT.U32.AND P1, PT, R11, R63, PT ;  /* 0x0000003f0b00720c */ /* 0x000fe20003f24070 */
[--C-:B------:R-:W-:Y:S01]  /*fc40*/  @!P2 IMAD.IADD R61, R61, 0x1, -R11.reuse ;  /* 0x000000013d3da824 */ /* 0x100fe200078e0a0b */
[----:B------:R-:W-:Y:S01]  /*fc50*/  ISETP.GT.U32.AND P5, PT, R11, R30, PT ;  /* 0x0000001e0b00720c */ /* 0x000fe20003fa4070 */
[----:B------:R-:W-:Y:S01]  /*fc60*/  @!P4 IMAD.IADD R59, R59, 0x1, -R11 ;  /* 0x000000013b3bc824 */ /* 0x000fe200078e0a0b */
[C---:B------:R-:W-:Y:S02]  /*fc70*/  ISETP.GT.U32.AND P2, PT, R11.reuse, R33, PT ;  /* 0x000000210b00720c */ /* 0x040fe40003f44070 */
[----:B------:R-:W-:-:S02]  /*fc80*/  ISETP.GT.U32.AND P4, PT, R11, R32, PT ;  /* 0x000000200b00720c */ /* 0x000fc40003f84070 */
[----:B------:R-:W-:-:S07]  /*fc90*/  ISETP.GT.U32.AND P3, PT, R11, R29, PT ;  /* 0x0000001d0b00720c */ /* 0x000fce0003f64070 */
[--C-:B------:R-:W-:Y:S01]  /*fca0*/  @!P5 IMAD.IADD R30, R30, 0x1, -R11.reuse ;  /* 0x000000011e1ed824 */ /* 0x100fe200078e0a0b */
[----:B------:R-:W-:Y:S01]  /*fcb0*/  ISETP.GT.U32.AND P5, PT, R11, R58, PT ;  /* 0x0000003a0b00720c */ /* 0x000fe20003fa4070 */
[--C-:B------:R-:W-:Y:S02]  /*fcc0*/  @!P6 IMAD.IADD R68, R68, 0x1, -R11.reuse ;  /* 0x000000014444e824 */ /* 0x100fe400078e0a0b */
[--C-:B------:R-:W-:Y:S02]  /*fcd0*/  @!P1 IMAD.IADD R63, R63, 0x1, -R11.reuse ;  /* 0x000000013f3f9824 */ /* 0x100fe400078e0a0b */
[--C-:B------:R-:W-:Y:S02]  /*fce0*/  @!P2 IMAD.IADD R33, R33, 0x1, -R11.reuse ;  /* 0x000000012121a824 */ /* 0x100fe400078e0a0b */
[--C-:B------:R-:W-:Y:S01]  /*fcf0*/  @!P3 IMAD.IADD R29, R29, 0x1, -R11.reuse ;  /* 0x000000011d1db824 */ /* 0x100fe200078e0a0b */
[----:B------:R-:W-:Y:S01]  /*fd00*/  ISETP.GT.U32.AND P3, PT, R11, R8, PT ;  /* 0x000000080b00720c */ /* 0x000fe20003f64070 */
[--C-:B------:R-:W-:Y:S01]  /*fd10*/  @!P4 IMAD.IADD R32, R32, 0x1, -R11.reuse ;  /* 0x000000012020c824 */ /* 0x100fe200078e0a0b */
[----:B------:R-:W-:Y:S04]  /*fd20*/  STL [R1+0x254], R68 ;  /* 0x0002544401007387 */ /* 0x000fe80000100800 */
[----:B------:R-:W-:Y:S04]  /*fd30*/  STL [R1+0x250], R63 ;  /* 0x0002503f01007387 */ /* 0x000fe80000100800 */
[----:B------:R1:W-:Y:S01]  /*fd40*/  STL [R1+0x24c], R33 ;  /* 0x00024c2101007387 */ /* 0x0003e20000100800 */
[----:B------:R-:W-:-:S02]  /*fd50*/  @!P5 IMAD.IADD R58, R58, 0x1, -R11 ;  /* 0x000000013a3ad824 */ /* 0x000fc400078e0a0b */
[----:B------:R-:W-:Y:S01]  /*fd60*/  @!P3 IMAD.IADD R8, R8, 0x1, -R11 ;  /* 0x000000010808b824 */ /* 0x000fe200078e0a0b */
[----:B-1----:R-:W3:Y:S04]  /*fd70*/  LDL.LU R33, [R1+0x208] ;  /* 0x0002080001217983 */ /* 0x002ee80000300800 */
[----:B------:R1:W-:Y:S04]  /*fd80*/  STL [R1+0x248], R32 ;  /* 0x0002482001007387 */ /* 0x0003e80000100800 */
[----:B-1----:R-:W3:Y:S04]  /*fd90*/  LDL.LU R32, [R1+0x204] ;  /* 0x0002040001207983 */ /* 0x002ee80000300800 */
[----:B------:R-:W3:Y:S04]  /*fda0*/  LDL.LU R60, [R1+0x200] ;  /* 0x00020000013c7983 */ /* 0x000ee80000300800 */
[----:B------:R-:W3:Y:S04]  /*fdb0*/  LDL.LU R68, [R1+0x1fc] ;  /* 0x0001fc0001447983 */ /* 0x000ee80000300800 */
[----:B------:R1:W-:Y:S04]  /*fdc0*/  STL [R1+0x244], R58 ;  /* 0x0002443a01007387 */ /* 0x0003e80000100800 */
[----:B------:R2:W-:Y:S04]  /*fdd0*/  STL [R1+0x240], R8 ;  /* 0x0002400801007387 */ /* 0x0005e80000100800 */
[----:B------:R-:W3:Y:S04]  /*fde0*/  LDL.LU R63, [R1+0x1f8] ;  /* 0x0001f800013f7983 */ /* 0x000ee80000300800 */
[----:B-1----:R-:W3:Y:S01]  /*fdf0*/  LDL.LU R58, [R1+0x1f4] ;  /* 0x0001f400013a7983 */ /* 0x002ee20000300800 */
[----:B--2---:R-:W-:-:S02]  /*fe00*/  ISETP.GT.U32.AND P0, PT, R11, R26, PT ;  /* 0x0000001a0b00720c */ /* 0x004fc40003f04070 */
[C---:B------:R-:W-:Y:S01]  /*fe10*/  ISETP.GT.U32.AND P2, PT, R11.reuse, R61, PT ;  /* 0x0000003d0b00720c */ /* 0x040fe20003f44070 */
[----:B------:R-:W2:Y:S01]  /*fe20*/  LDL.LU R8, [R1+0x1f0] ;  /* 0x0001f00001087983 */ /* 0x000ea20000300800 */
[----:B------:R-:W-:-:S09]  /*fe30*/  ISETP.GT.U32.AND P1, PT, R11, R64, PT ;  /* 0x000000400b00720c */ /* 0x000fd20003f24070 */
[--C-:B------:R-:W-:Y:S01]  /*fe40*/  @!P0 IMAD.IADD R26, R26, 0x1, -R11.reuse ;  /* 0x000000011a1a8824 */ /* 0x100fe200078e0a0b */
[C---:B------:R-:W-:Y:S02]  /*fe50*/  ISETP.GT.U32.AND P0, PT, R11.reuse, R34, PT ;  /* 0x000000220b00720c */ /* 0x040fe40003f04070 */
[C---:B------:R-:W-:Y:S02]  /*fe60*/  ISETP.GT.U32.AND P4, PT, R11.reuse, R59, PT ;  /* 0x0000003b0b00720c */ /* 0x040fe40003f84070 */
[C---:B------:R-:W-:Y:S02]  /*fe70*/  ISETP.GT.U32.AND P5, PT, R11.reuse, R30, PT ;  /* 0x0000001e0b00720c */ /* 0x040fe40003fa4070 */
[----:B------:R-:W-:Y:S01]  /*fe80*/  ISETP.GT.U32.AND P6, PT, R11, R26, PT ;  /* 0x0000001a0b00720c */ /* 0x000fe20003fc4070 */
[--C-:B------:R-:W-:Y:S02]  /*fe90*/  @!P2 IMAD.IADD R61, R61, 0x1, -R11.reuse ;  /* 0x000000013d3da824 */ /* 0x100fe400078e0a0b */
[----:B------:R-:W-:-:S04]  /*fea0*/  @!P1 IMAD.IADD R64, R64, 0x1, -R11 ;  /* 0x0000000140409824 */ /* 0x000fc800078e0a0b */
[--C-:B------:R-:W-:Y:S01]  /*feb0*/  @!P0 IMAD.IADD R34, R34, 0x1, -R11.reuse ;  /* 0x0000000122228824 */ /* 0x100fe200078e0a0b */
[----:B------:R-:W-:Y:S01]  /*fec0*/  ISETP.GT.U32.AND P3, PT, R11, R29, PT ;  /* 0x0000001d0b00720c */ /* 0x000fe20003f64070 */
[--C-:B------:R-:W-:Y:S02]  /*fed0*/  @!P4 IMAD.IADD R59, R59, 0x1, -R11.reuse ;  /* 0x000000013b3bc824 */ /* 0x100fe400078e0a0b */
[--C-:B------:R-:W-:Y:S01]  /*fee0*/  @!P5 IMAD.IADD R30, R30, 0x1, -R11.reuse ;  /* 0x000000011e1ed824 */ /* 0x100fe200078e0a0b */
[----:B------:R-:W-:Y:S01]  /*fef0*/  ISETP.GT.U32.AND P5, PT, R11, R28, PT ;  /* 0x0000001c0b00720c */ /* 0x000fe20003fa4070 */
[----:B------:R-:W-:-:S08]  /*ff00*/  @!P6 IMAD.IADD R26, R26, 0x1, -R11 ;  /* 0x000000011a1ae824 */ /* 0x000fd000078e0a0b */
[----:B------:R-:W-:Y:S01]  /*ff10*/  @!P3 IMAD.IADD R29, R29, 0x1, -R11 ;  /* 0x000000011d1db824 */ /* 0x000fe200078e0a0b */
[C---:B------:R-:W-:Y:S02]  /*ff20*/  ISETP.GT.U32.AND P3, PT, R11.reuse, R27, PT ;  /* 0x0000001b0b00720c */ /* 0x040fe40003f64070 */
[C---:B----4-:R-:W-:Y:S02]  /*ff30*/  ISETP.GT.U32.AND P0, PT, R11.reuse, R23, PT ;  /* 0x000000170b00720c */ /* 0x050fe40003f04070 */
[C---:B------:R-:W-:Y:S02]  /*ff40*/  ISETP.GT.U32.AND P1, PT, R11.reuse, R62, PT ;  /* 0x0000003e0b00720c */ /* 0x040fe40003f24070 */
[C---:B------:R-:W-:Y:S02]  /*ff50*/  ISETP.GT.U32.AND P2, PT, R11.reuse, R12, PT ;  /* 0x0000000c0b00720c */ /* 0x040fe40003f44070 */
[----:B------:R-:W-:-:S07]  /*ff60*/  ISETP.GT.U32.AND P4, PT, R11, R31, PT ;  /* 0x0000001f0b00720c */ /* 0x000fce0003f84070 */
[--C-:B------:R-:W-:Y:S02]  /*ff70*/  @!P0 IMAD.IADD R23, R23, 0x1, -R11.reuse ;  /* 0x0000000117178824 */ /* 0x100fe400078e0a0b */
[--C-:B------:R-:W-:Y:S02]  /*ff80*/  @!P1 IMAD.IADD R62, R62, 0x1, -R11.reuse ;  /* 0x000000013e3e9824 */ /* 0x100fe400078e0a0b */
[--C-:B------:R-:W-:Y:S02]  /*ff90*/  @!P2 IMAD.IADD R12, R12, 0x1, -R11.reuse ;  /* 0x000000010c0ca824 */ /* 0x100fe400078e0a0b */
[--C-:B------:R-:W-:Y:S02]  /*ffa0*/  @!P5 IMAD.IADD R28, R28, 0x1, -R11.reuse ;  /* 0x000000011c1cd824 */ /* 0x100fe400078e0a0b */
[--C-:B------:R-:W-:Y:S01]  /*ffb0*/  @!P4 IMAD.IADD R31, R31, 0x1, -R11.reuse ;  /* 0x000000011f1fc824 */ /* 0x100fe200078e0a0b */
[----:B------:R1:W-:Y:S01]  /*ffc0*/  STL [R1+0x23c], R34 ;  /* 0x00023c2201007387 */ /* 0x0003e20000100800 */
[----:B------:R-:W-:-:S03]  /*ffd0*/  @!P3 IMAD.IADD R27, R27, 0x1, -R11 ;  /* 0x000000011b1bb824 */ /* 0x000fc600078e0a0b */
[----:B-1----:R-:W4:Y:S04]  /*ffe0*/  LDL.LU R34, [R1+0x5458] ;  /* 0x0054580001227983 */ /* 0x002f280000300800 */
[----:B------:R-:W-:Y:S04]  /*fff0*/  STL [R1+0x238], R64 ;  /* 0x0002384001007387 */ /* 0x000fe80000100800 */
        /* <DEDUP_REMOVED lines=9> */
[----:B---3--:R-:W-:-:S02]  /*10090*/  ISETP.GT.U32.AND P6, PT, R11, R33, PT ;  /* 0x000000210b00720c */ /* 0x008fc40003fc4070 */
[C---:B------:R-:W-:Y:S02]  /*100a0*/  ISETP.GT.U32.AND P0, PT, R11.reuse, R32, PT ;  /* 0x000000200b00720c */ /* 0x040fe40003f04070 */
[C---:B------:R-:W-:Y:S02]  /*100b0*/  ISETP.GT.U32.AND P1, PT, R11.reuse, R60, PT ;  /* 0x0000003c0b00720c */ /* 0x040fe40003f24070 */
[----:B------:R-:W-:-:S07]  /*100c0*/  ISETP.GT.U32.AND P2, PT, R11, R68, PT ;  /* 0x000000440b00720c */ /* 0x000fce0003f44070 */
[--C-:B------:R-:W-:Y:S01]  /*100d0*/  @!P6 IMAD.IADD R33, R33, 0x1, -R11.reuse ;  /* 0x000000012121e824 */ /* 0x100fe200078e0a0b */
[C---:B------:R-:W-:Y:S01]  /*100e0*/  ISETP.GT.U32.AND P6, PT, R11.reuse, R23, PT ;  /* 0x000000170b00720c */ /* 0x040fe20003fc4070 */
[--C-:B------:R-:W-:Y:S01]  /*100f0*/  @!P0 IMAD.IADD R32, R32, 0x1, -R11.reuse ;  /* 0x0000000120208824 */ /* 0x100fe200078e0a0b */
[C---:B------:R-:W-:Y:S02]  /*10100*/  ISETP.GT.U32.AND P4, PT, R11.reuse, R63, PT ;  /* 0x0000003f0b00720c */ /* 0x040fe40003f84070 */
[C---:B------:R-:W-:Y:S01]  /*10110*/  ISETP.GT.U32.AND P5, PT, R11.reuse, R58, PT ;  /* 0x0000003a0b00720c */ /* 0x040fe20003fa4070 */
[--C-:B------:R-:W-:Y:S01]  /*10120*/  @!P2 IMAD.IADD R68, R68, 0x1, -R11.reuse ;  /* 0x000000014444a824 */ /* 0x100fe200078e0a0b */
[C---:B------:R-:W-:Y:S01]  /*10130*/  ISETP.GT.U32.AND P0, PT, R11.reuse, R62, PT ;  /* 0x0000003e0b00720c */ /* 0x040fe20003f04070 */
[----:B------:R-:W-:Y:S01]  /*10140*/  @!P1 IMAD.IADD R60, R60, 0x1, -R11 ;  /* 0x000000013c3c9824 */ /* 0x000fe200078e0a0b */
[C---:B------:R-:W-:Y:S02]  /*10150*/  ISETP.GT.U32.AND P2, PT, R11.reuse, R31, PT ;  /* 0x0000001f0b00720c */ /* 0x040fe40003f44070 */
[----:B------:R-:W-:-:S05]  /*10160*/  ISETP.GT.U32.AND P1, PT, R11, R12, PT ;  /* 0x0000000c0b00720c */ /* 0x000fca0003f24070 */
[--C-:B------:R-:W-:Y:S01]  /*10170*/  @!P4 IMAD.IADD R63, R63, 0x1, -R11.reuse ;  /* 0x000000013f3fc824 */ /* 0x100fe200078e0a0b */
[C---:B------:R-:W-:Y:S01]  /*10180*/  ISETP.GT.U32.AND P4, PT, R11.reuse, R28, PT ;  /* 0x0000001c0b00720c */ /* 0x040fe20003f84070 */
[--C-:B------:R-:W-:Y:S01]  /*10190*/  @!P5 IMAD.IADD R58, R58, 0x1, -R11.reuse ;  /* 0x000000013a3ad824 */ /* 0x100fe200078e0a0b */
[----:B------:R-:W-:Y:S01]  /*101a0*/  ISETP.GT.U32.AND P5, PT, R11, R27, PT ;  /* 0x0000001b0b00720c */ /* 0x000fe20003fa4070 */
[--C-:B------:R-:W-:Y:S02]  /*101b0*/  @!P6 IMAD.IADD R23, R23, 0x1, -R11.reuse ;  /* 0x000000011717e824 */ /* 0x100fe400078e0a0b */
[--C-:B------:R-:W-:Y:S02]  /*101c0*/  @!P0 IMAD.IADD R62, R62, 0x1, -R11.reuse ;  /* 0x000000013e3e8824 */ /* 0x100fe400078e0a0b */
[--C-:B------:R-:W-:Y:S01]  /*101d0*/  @!P2 IMAD.IADD R31, R31, 0x1, -R11.reuse ;  /* 0x000000011f1fa824 */ /* 0x100fe200078e0a0b */
[----:B------:R1:W-:Y:S01]  /*101e0*/  STL [R1+0x220], R23 ;  /* 0x0002201701007387 */ /* 0x0003e20000100800 */
[----:B------:R-:W-:-:S04]  /*101f0*/  @!P1 IMAD.IADD R12, R12, 0x1, -R11 ;  /* 0x000000010c0c9824 */ /* 0x000fc800078e0a0b */
[--C-:B------:R-:W-:Y:S01]  /*10200*/  @!P4 IMAD.IADD R28, R28, 0x1, -R11.reuse ;  /* 0x000000011c1cc824 */ /* 0x100fe200078e0a0b */
[----:B-1----:R-:W3:Y:S01]  /*10210*/  LDL.LU R23, [R1+0x1dc] ;  /* 0x0001dc0001177983 */ /* 0x002ee20000300800 */
[----:B------:R-:W-:-:S03]  /*10220*/  @!P5 IMAD.IADD R27, R27, 0x1, -R11 ;  /* 0x000000011b1bd824 */ /* 0x000fc600078e0a0b */
[----:B------:R-:W-:Y:S04]  /*10230*/  STL [R1+0x21c], R62 ;  /* 0x00021c3e01007387 */ /* 0x000fe80000100800 */
[----:B------:R1:W-:Y:S04]  /*10240*/  STL [R1+0x214], R31 ;  /* 0x0002141f01007387 */ /* 0x0003e80000100800 */
[----:B------:R2:W-:Y:S04]  /*10250*/  STL [R1+0x218], R12 ;  /* 0x0002180c01007387 */ /* 0x0005e80000100800 */
[----:B-1----:R-:W3:Y:S04]  /*10260*/  LDL.LU R31, [R1+0x1d4] ;  /* 0x0001d400011f7983 */ /* 0x002ee80000300800 */
[----:B------:R-:W3:Y:S04]  /*10270*/  LDL.LU R64, [R1+0x1d0] ;  /* 0x0001d00001407983 */ /* 0x000ee80000300800 */
[----:B------:R-:W3:Y:S04]  /*10280*/  LDL.LU R61, [R1+0x1cc] ;  /* 0x0001cc00013d7983 */ /* 0x000ee80000300800 */
[----:B------:R-:W3:Y:S04]  /*10290*/  LDL.LU R62, [R1+0x1c8] ;  /* 0x0001c800013e7983 */ /* 0x000ee80000300800 */
[----:B------:R1:W-:Y:S04]  /*102a0*/  STL [R1+0x210], R28 ;  /* 0x0002101c01007387 */ /* 0x0003e80000100800 */
[----:B------:R1:W-:Y:S04]  /*102b0*/  STL [R1+0x20c], R27 ;  /* 0x00020c1b01007387 */ /* 0x0003e80000100800 */
[----:B--2---:R-:W2:Y:S01]  /*102c0*/  LDL.LU R12, [R1+0x1c4] ;  /* 0x0001c400010c7983 */ /* 0x004ea20000300800 */
[----:B------:R-:W-:-:S02]  /*102d0*/  ISETP.GT.U32.AND P3, PT, R11, R8, PT ;  /* 0x000000080b00720c */ /* 0x000fc40003f64070 */
[C---:B------:R-:W-:Y:S01]  /*102e0*/  ISETP.GT.U32.AND P0, PT, R11.reuse, R32, PT ;  /* 0x000000200b00720c */ /* 0x040fe20003f04070 */
[----:B-1----:R-:W2:Y:S01]  /*102f0*/  LDL.LU R28, [R1+0x1c0] ;  /* 0x0001c000011c7983 */ /* 0x002ea20000300800 */
[C---:B------:R-:W-:Y:S02]  /*10300*/  ISETP.GT.U32.AND P1, PT, R11.reuse, R60, PT ;  /* 0x0000003c0b00720c */ /* 0x040fe40003f24070 */
[C---:B------:R-:W-:Y:S01]  /*10310*/  ISETP.GT.U32.AND P2, PT, R11.reuse, R68, PT ;  /* 0x000000440b00720c */ /* 0x040fe20003f44070 */
[----:B------:R-:W2:Y:S06]  /*10320*/  LDL.LU R27, [R1+0x1bc] ;  /* 0x0001bc00011b7983 */ /* 0x000eac0000300800 */
[--C-:B------:R-:W-:Y:S01]  /*10330*/  @!P3 IMAD.IADD R8, R8, 0x1, -R11.reuse ;  /* 0x000000010808b824 */ /* 0x100fe200078e0a0b */
[C---:B------:R-:W-:Y:S01]  /*10340*/  ISETP.GT.U32.AND P3, PT, R11.reuse, R33, PT ;  /* 0x000000210b00720c */ /* 0x040fe20003f64070 */
[----:B------:R-:W-:Y:S01]  /*10350*/  @!P0 IMAD.IADD R32, R32, 0x1, -R11 ;  /* 0x0000000120208824 */ /* 0x000fe200078e0a0b */
[----:B------:R-:W-:-:S02]  /*10360*/  ISETP.GT.U32.AND P4, PT, R11, R63, PT ;  /* 0x0000003f0b00720c */ /* 0x000fc40003f84070 */
[----:B------:R-:W-:Y:S01]  /*10370*/  ISETP.GT.U32.AND P6, PT, R11, R8, PT ;  /* 0x000000080b00720c */ /* 0x000fe20003fc4070 */
[--C-:B------:R-:W-:Y:S02]  /*10380*/  @!P1 IMAD.IADD R60, R60, 0x1, -R11.reuse ;  /* 0x000000013c3c9824 */ /* 0x100fe400078e0a0b */
[----:B------:R-:W-:-:S06]  /*10390*/  @!P2 IMAD.IADD R68, R68, 0x1, -R11 ;  /* 0x000000014444a824 */ /* 0x000fcc00078e0a0b */
[--C-:B------:R-:W-:Y:S02]  /*103a0*/  @!P3 IMAD.IADD R33, R33, 0x1, -R11.reuse ;  /* 0x000000012121b824 */ /* 0x100fe400078e0a0b */
[--C-:B------:R-:W-:Y:S02]  /*103b0*/  @!P4 IMAD.IADD R63, R63, 0x1, -R11.reuse ;  /* 0x000000013f3fc824 */ /* 0x100fe400078e0a0b */
[----:B------:R-:W-:Y:S01]  /*103c0*/  @!P6 IMAD.IADD R8, R8, 0x1, -R11 ;  /* 0x000000010808e824 */ /* 0x000fe200078e0a0b */
[C---:B------:R-:W-:Y:S02]  /*103d0*/  ISETP.GT.U32.AND P5, PT, R11.reuse, R58, PT ;  /* 0x0000003a0b00720c */ /* 0x040fe40003fa4070 */
[C---:B----4-:R-:W-:Y:S02]  /*103e0*/  ISETP.GT.U32.AND P3, PT, R11.reuse, R59, PT ;  /* 0x0000003b0b00720c */ /* 0x050fe40003f64070 */
[C---:B------:R-:W-:Y:S02]  /*103f0*/  ISETP.GT.U32.AND P0, PT, R11.reuse, R30, PT ;  /* 0x0000001e0b00720c */ /* 0x040fe40003f04070 */
[----:B------:R-:W-:-:S02]  /*10400*/  ISETP.GT.U32.AND P1, PT, R11, R29, PT ;  /* 0x0000001d0b00720c */ /* 0x000fc40003f24070 */
[----:B------:R-:W-:-:S07]  /*10410*/  ISETP.GT.U32.AND P2, PT, R11, R26, PT ;  /* 0x0000001a0b00720c */ /* 0x000fce0003f44070 */
[--C-:B------:R-:W-:Y:S02]  /*10420*/  @!P3 IMAD.IADD R59, R59, 0x1, -R11.reuse ;  /* 0x000000013b3bb824 */ /* 0x100fe400078e0a0b */
[--C-:B------:R-:W-:Y:S02]  /*10430*/  @!P0 IMAD.IADD R30, R30, 0x1, -R11.reuse ;  /* 0x000000011e1e8824 */ /* 0x100fe400078e0a0b */
[--C-:B------:R-:W-:Y:S02]  /*10440*/  @!P1 IMAD.IADD R29, R29, 0x1, -R11.reuse ;  /* 0x000000011d1d9824 */ /* 0x100fe400078e0a0b */
[--C-:B------:R-:W-:Y:S01]  /*10450*/  @!P2 IMAD.IADD R26, R26, 0x1, -R11.reuse ;  /* 0x000000011a1aa824 */ /* 0x100fe200078e0a0b */
[----:B------:R1:W-:Y:S01]  /*10460*/  STL [R1+0x208], R33 ;  /* 0x0002082101007387 */ /* 0x0003e20000100800 */
[----:B------:R-:W-:-:S03]  /*10470*/  @!P5 IMAD.IADD R58, R58, 0x1, -R11 ;  /* 0x000000013a3ad824 */ /* 0x000fc600078e0a0b */
[----:B-1----:R-:W4:Y:S04]  /*10480*/  LDL.LU R33, [R1+0x5454] ;  /* 0x0054540001217983 */ /* 0x002f280000300800 */
[----:B------:R1:W-:Y:S04]  /*10490*/  STL [R1+0x204], R32 ;  /* 0x0002042001007387 */ /* 0x0003e80000100800 */
[----:B-1----:R-:W4:Y:S04]  /*104a0*/  LDL.LU R32, [R1+0x5450] ;  /* 0x0054500001207983 */ /* 0x002f280000300800 */
[----:B------:R-:W-:Y:S04]  /*104b0*/  STL [R1+0x200], R60 ;  /* 0x0002003c01007387 */ /* 0x000fe80000100800 */
[----:B------:R-:W-:Y:S04]  /*104c0*/  STL [R1+0x1fc], R68 ;  /* 0x0001fc4401007387 */ /* 0x000fe80000100800 */
[----:B------:R-:W-:Y:S04]  /*104d0*/  STL [R1+0x1f8], R63 ;  /* 0x0001f83f01007387 */ /* 0x000fe80000100800 */
[----:B------:R1:W-:Y:S04]  /*104e0*/  STL [R1+0x1f4], R58 ;  /* 0x0001f43a01007387 */ /* 0x0003e80000100800 */
        /* <DEDUP_REMOVED lines=10> */
[----:B------:R-:W-:-:S07]  /*10590*/  ISETP.GT.U32.AND P1, PT, R11, R62, PT ;  /* 0x0000003e0b00720c */ /* 0x000fce0003f24070 */
[--C-:B------:R-:W-:Y:S01]  /*105a0*/  @!P6 IMAD.IADD R31, R31, 0x1, -R11.reuse ;  /* 0x000000011f1fe824 */ /* 0x100fe200078e0a0b */
[----:B------:R-:W-:Y:S01]  /*105b0*/  ISETP.GT.U32.AND P6, PT, R11, R59, PT ;  /* 0x0000003b0b00720c */ /* 0x000fe20003fc4070 */
[--C-:B------:R-:W-:Y:S01]  /*105c0*/  @!P4 IMAD.IADD R23, R23, 0x1, -R11.reuse ;  /* 0x000000011717c824 */ /* 0x100fe200078e0a0b */
[C---:B--2---:R-:W-:Y:S01]  /*105d0*/  ISETP.GT.U32.AND P2, PT, R11.reuse, R12, PT ;  /* 0x0000000c0b00720c */ /* 0x044fe20003f44070 */
[--C-:B------:R-:W-:Y:S01]  /*105e0*/  @!P3 IMAD.IADD R64, R64, 0x1, -R11.reuse ;  /* 0x000000014040b824 */ /* 0x100fe200078e0a0b */
[----:B------:R-:W-:Y:S01]  /*105f0*/  ISETP.GT.U32.AND P3, PT, R11, R30, PT ;  /* 0x0000001e0b00720c */ /* 0x000fe20003f64070 */
[--C-:B------:R-:W-:Y:S01]  /*10600*/  @!P0 IMAD.IADD R61, R61, 0x1, -R11.reuse ;  /* 0x000000013d3d8824 */ /* 0x100fe200078e0a0b */
[C---:B------:R-:W-:Y:S01]  /*10610*/  ISETP.GT.U32.AND P0, PT, R11.reuse, R29, PT ;  /* 0x0000001d0b00720c */ /* 0x040fe20003f04070 */
[----:B------:R-:W-:Y:S01]  /*10620*/  @!P1 IMAD.IADD R62, R62, 0x1, -R11 ;  /* 0x000000013e3e9824 */ /* 0x000fe200078e0a0b */
[----:B------:R-:W-:-:S07]  /*10630*/  ISETP.GT.U32.AND P1, PT, R11, R26, PT ;  /* 0x0000001a0b00720c */ /* 0x000fce0003f24070 */
[--C-:B------:R-:W-:Y:S01]  /*10640*/  @!P2 IMAD.IADD R12, R12, 0x1, -R11.reuse ;  /* 0x000000010c0ca824 */ /* 0x100fe200078e0a0b */
[----:B------:R-:W-:Y:S01]  /*10650*/  ISETP.GT.U32.AND P2, PT, R11, R23, PT ;  /* 0x000000170b00720c */ /* 0x000fe20003f44070 */
[--C-:B------:R-:W-:Y:S02]  /*10660*/  @!P6 IMAD.IADD R59, R59, 0x1, -R11.reuse ;  /* 0x000000013b3be824 */ /* 0x100fe400078e0a0b */
[--C-:B------:R-:W-:Y:S02]  /*10670*/  @!P3 IMAD.IADD R30, R30, 0x1, -R11.reuse ;  /* 0x000000011e1eb824 */ /* 0x100fe400078e0a0b */
[--C-:B------:R-:W-:Y:S01]  /*10680*/  @!P0 IMAD.IADD R29, R29, 0x1, -R11.reuse ;  /* 0x000000011d1d8824 */ /* 0x100fe200078e0a0b */
[----:B------:R-:W-:Y:S01]  /*10690*/  STL [R1+0x1ec], R59 ;  /* 0x0001ec3b01007387 */ /* 0x000fe20000100800 */
[----:B------:R-:W-:-:S03]  /*106a0*/  @!P1 IMAD.IADD R26, R26, 0x1, -R11 ;  /* 0x000000011a1a9824 */ /* 0x000fc600078e0a0b */
[----:B------:R1:W-:Y:S03]  /*106b0*/  STL [R1+0x1e8], R30 ;  /* 0x0001e81e01007387 */ /* 0x0003e60000100800 */
[----:B------:R-:W-:Y:S01]  /*106c0*/  @!P2 IMAD.IADD R23, R23, 0x1, -R11 ;  /* 0x000000011717a824 */ /* 0x000fe200078e0a0b */
[----:B-1----:R-:W2:Y:S04]  /*106d0*/  LDL.LU R30, [R1+0x1a0] ;  /* 0x0001a000011e7983 */ /* 0x002ea80000300800 */
[----:B------:R1:W-:Y:S04]  /*106e0*/  STL [R1+0x1e4], R29 ;  /* 0x0001e41d01007387 */ /* 0x0003e80000100800 */
[----:B-1----:R-:W3:Y:S04]  /*106f0*/  LDL.LU R29, [R1+0x19c] ;  /* 0x00019c00011d7983 */ /* 0x002ee80000300800 */
[----:B------:R1:W-:Y:S04]  /*10700*/  STL [R1+0x1e0], R26 ;  /* 0x0001e01a01007387 */ /* 0x0003e80000100800 */
[----:B------:R1:W-:Y:S04]  /*10710*/  STL [R1+0x1dc], R23 ;  /* 0x0001dc1701007387 */ /* 0x0003e80000100800 */
[----:B------:R-:W3:Y:S04]  /*10720*/  LDL.LU R60, [R1+0x198] ;  /* 0x00019800013c7983 */ /* 0x000ee80000300800 */
[----:B------:R-:W3:Y:S04]  /*10730*/  LDL.LU R59, [R1+0x194] ;  /* 0x00019400013b7983 */ /* 0x000ee80000300800 */
[----:B-1----:R-:W3:Y:S01]  /*10740*/  LDL.LU R26, [R1+0x190] ;  /* 0x00019000011a7983 */ /* 0x002ee20000300800 */
[----:B------:R-:W-:-:S02]  /*10750*/  ISETP.GT.U32.AND P5, PT, R11, R22, PT ;  /* 0x000000160b00720c */ /* 0x000fc40003fa4070 */
[C---:B------:R-:W-:Y:S01]  /*10760*/  ISETP.GT.U32.AND P4, PT, R11.reuse, R28, PT ;  /* 0x0000001c0b00720c */ /* 0x040fe20003f84070 */
[----:B------:R-:W3:Y:S10]  /*10770*/  LDL.LU R23, [R1+0x18c] ;  /* 0x00018c0001177983 */ /* 0x000ef40000300800 */
[----:B------:R-:W-:Y:S01]  /*10780*/  @!P5 IMAD.IADD R22, R22, 0x1, -R11 ;  /* 0x000000011616d824 */ /* 0x000fe200078e0a0b */
[----:B------:R-:W-:-:S02]  /*10790*/  ISETP.GT.U32.AND P5, PT, R11, R27, PT ;  /* 0x0000001b0b00720c */ /* 0x000fc40003fa4070 */
[C---:B------:R-:W-:Y:S01]  /*107a0*/  ISETP.GT.U32.AND P0, PT, R11.reuse, R61, PT ;  /* 0x0000003d0b00720c */ /* 0x040fe20003f04070 */
[----:B------:R-:W-:Y:S01]  /*107b0*/  @!P4 IMAD.IADD R28, R28, 0x1, -R11 ;  /* 0x000000011c1cc824 */ /* 0x000fe200078e0a0b */
[C---:B------:R-:W-:Y:S02]  /*107c0*/  ISETP.GT.U32.AND P3, PT, R11.reuse, R64, PT ;  /* 0x000000400b00720c */ /* 0x040fe40003f64070 */
[----:B------:R-:W-:-:S07]  /*107d0*/  ISETP.GT.U32.AND P4, PT, R11, R22, PT ;  /* 0x000000160b00720c */ /* 0x000fce0003f84070 */
[--C-:B------:R-:W-:Y:S01]  /*107e0*/  @!P5 IMAD.IADD R27, R27, 0x1, -R11.reuse ;  /* 0x000000011b1bd824 */ /* 0x100fe200078e0a0b */
[C---:B------:R-:W-:Y:S02]  /*107f0*/  ISETP.GT.U32.AND P5, PT, R11.reuse, R31, PT ;  /* 0x0000001f0b00720c */ /* 0x040fe40003fa4070 */
[C---:B------:R-:W-:Y:S02]  /*10800*/  ISETP.GT.U32.AND P1, PT, R11.reuse, R62, PT ;  /* 0x0000003e0b00720c */ /* 0x040fe40003f24070 */
[----:B------:R-:W-:Y:S01]  /*10810*/  ISETP.GT.U32.AND P6, PT, R11, R27, PT ;  /* 0x0000001b0b00720c */ /* 0x000fe20003fc4070 */
[--C-:B------:R-:W-:Y:S01]  /*10820*/  @!P0 IMAD.IADD R61, R61, 0x1, -R11.reuse ;  /* 0x000000013d3d8824 */ /* 0x100fe200078e0a0b */
[----:B------:R-:W-:Y:S01]  /*10830*/  ISETP.GT.U32.AND P2, PT, R11, R12, PT ;  /* 0x0000000c0b00720c */ /* 0x000fe20003f44070 */
[--C-:B------:R-:W-:Y:S02]  /*10840*/  @!P3 IMAD.IADD R64, R64, 0x1, -R11.reuse ;  /* 0x000000014040b824 */ /* 0x100fe400078e0a0b */
[----:B------:R-:W-:-:S04]  /*10850*/  @!P4 IMAD.IADD R22, R22, 0x1, -R11 ;  /* 0x000000011616c824 */ /* 0x000fc800078e0a0b */
[--C-:B------:R-:W-:Y:S02]  /*10860*/  @!P5 IMAD.IADD R31, R31, 0x1, -R11.reuse ;  /* 0x000000011f1fd824 */ /* 0x100fe400078e0a0b */
[--C-:B------:R-:W-:Y:S01]  /*10870*/  @!P1 IMAD.IADD R62, R62, 0x1, -R11.reuse ;  /* 0x000000013e3e9824 */ /* 0x100fe200078e0a0b */
[----:B------:R1:W-:Y:S01]  /*10880*/  STL [R1+0x1d8], R22 ;  /* 0x0001d81601007387 */ /* 0x0003e20000100800 */
[--C-:B------:R-:W-:Y:S02]  /*10890*/  @!P6 IMAD.IADD R27, R27, 0x1, -R11.reuse ;  /* 0x000000011b1be824 */ /* 0x100fe400078e0a0b */
[----:B------:R-:W-:Y:S01]  /*108a0*/  @!P2 IMAD.IADD R12, R12, 0x1, -R11 ;  /* 0x000000010c0ca824 */ /* 0x000fe200078e0a0b */
[C---:B------:R-:W-:Y:S01]  /*108b0*/  ISETP.GT.U32.AND P2, PT, R11.reuse, R58, PT ;  /* 0x0000003a0b00720c */ /* 0x040fe20003f44070 */
[----:B-1----:R-:W3:Y:S01]  /*108c0*/  LDL.LU R22, [R1+0x188] ;  /* 0x0001880001167983 */ /* 0x002ee20000300800 */
[C---:B----4-:R-:W-:Y:S02]  /*108d0*/  ISETP.GT.U32.AND P5, PT, R11.reuse, R24, PT ;  /* 0x000000180b00720c */ /* 0x050fe40003fa4070 */
[----:B------:R-:W-:-:S02]  /*108e0*/  ISETP.GT.U32.AND P3, PT, R11, R68, PT ;  /* 0x000000440b00720c */ /* 0x000fc40003f64070 */
[C---:B------:R-:W-:Y:S02]  /*108f0*/  ISETP.GT.U32.AND P0, PT, R11.reuse, R63, PT ;  /* 0x0000003f0b00720c */ /* 0x040fe40003f04070 */
[----:B------:R-:W-:-:S07]  /*10900*/  ISETP.GT.U32.AND P1, PT, R11, R8, PT ;  /* 0x000000080b00720c */ /* 0x000fce0003f24070 */
[--C-:B------:R-:W-:Y:S01]  /*10910*/  @!P5 IMAD.IADD R24, R24, 0x1, -R11.reuse ;  /* 0x000000011818d824 */ /* 0x100fe200078e0a0b */
[----:B------:R-:W-:Y:S01]  /*10920*/  ISETP.GT.U32.AND P4, PT, R11, R28, PT ;  /* 0x0000001c0b00720c */ /* 0x000fe20003f84070 */
[--C-:B------:R-:W-:Y:S02]  /*10930*/  @!P3 IMAD.IADD R68, R68, 0x1, -R11.reuse ;  /* 0x000000014444b824 */ /* 0x100fe400078e0a0b */
[--C-:B------:R-:W-:Y:S02]  /*10940*/  @!P0 IMAD.IADD R63, R63, 0x1, -R11.reuse ;  /* 0x000000013f3f8824 */ /* 0x100fe400078e0a0b */
[--C-:B------:R-:W-:Y:S01]  /*10950*/  @!P1 IMAD.IADD R8, R8, 0x1, -R11.reuse ;  /* 0x0000000108089824 */ /* 0x100fe200078e0a0b */
[----:B------:R1:W-:Y:S01]  /*10960*/  STL [R1+0x1d4], R31 ;  /* 0x0001d41f01007387 */ /* 0x0003e20000100800 */
[----:B------:R-:W-:-:S06]  /*10970*/  @!P2 IMAD.IADD R58, R58, 0x1, -R11 ;  /* 0x000000013a3aa824 */ /* 0x000fcc00078e0a0b */
[----:B------:R-:W-:Y:S01]  /*10980*/  @!P4 IMAD.IADD R28, R28, 0x1, -R11 ;  /* 0x000000011c1cc824 */ /* 0x000fe200078e0a0b */
        /* <DEDUP_REMOVED lines=11> */
[----:B--2---:R-:W-:-:S02]  /*10a40*/  ISETP.GT.U32.AND P6, PT, R11, R30, PT ;  /* 0x0000001e0b00720c */ /* 0x004fc40003fc4070 */
[----:B---3--:R-:W-:-:S11]  /*10a50*/  ISETP.GT.U32.AND P5, PT, R11, R29, PT ;  /* 0x0000001d0b00720c */ /* 0x008fd60003fa4070 */
[--C-:B------:R-:W-:Y:S01]  /*10a60*/  @!P6 IMAD.IADD R30, R30, 0x1, -R11.reuse ;  /* 0x000000011e1ee824 */ /* 0x100fe200078e0a0b */
[C---:B------:R-:W-:Y:S02]  /*10a70*/  ISETP.GT.U32.AND P6, PT, R11.reuse, R24, PT ;  /* 0x000000180b00720c */ /* 0x040fe40003fc4070 */
[C---:B------:R-:W-:Y:S02]  /*10a80*/  ISETP.GT.U32.AND P3, PT, R11.reuse, R60, PT ;  /* 0x0000003c0b00720c */ /* 0x040fe40003f64070 */
[C---:B------:R-:W-:Y:S02]  /*10a90*/  ISETP.GT.U32.AND P0, PT, R11.reuse, R59, PT ;  /* 0x0000003b0b00720c */ /* 0x040fe40003f04070 */
[----:B------:R-:W-:Y:S01]  /*10aa0*/  ISETP.GT.U32.AND P1, PT, R11, R26, PT ;  /* 0x0000001a0b00720c */ /* 0x000fe20003f24070 */
[----:B------:R-:W-:Y:S01]  /*10ab0*/  @!P5 IMAD.IADD R29, R29, 0x1, -R11 ;  /* 0x000000011d1dd824 */ /* 0x000fe200078e0a0b */
[----:B------:R-:W-:-:S07]  /*10ac0*/  ISETP.GT.U32.AND P5, PT, R11, R68, PT ;  /* 0x000000440b00720c */ /* 0x000fce0003fa4070 */
[--C-:B------:R-:W-:Y:S01]  /*10ad0*/  @!P3 IMAD.IADD R60, R60, 0x1, -R11.reuse ;  /* 0x000000013c3cb824 */ /* 0x100fe200078e0a0b */
[----:B------:R-:W-:Y:S01]  /*10ae0*/  ISETP.GT.U32.AND P3, PT, R11, R63, PT ;  /* 0x0000003f0b00720c */ /* 0x000fe20003f64070 */
[--C-:B------:R-:W-:Y:S01]  /*10af0*/  @!P0 IMAD.IADD R59, R59, 0x1, -R11.reuse ;  /* 0x000000013b3b8824 */ /* 0x100fe200078e0a0b */
[C---:B------:R-:W-:Y:S01]  /*10b00*/  ISETP.GT.U32.AND P0, PT, R11.reuse, R8, PT ;  /* 0x000000080b00720c */ /* 0x040fe20003f04070 */
[--C-:B------:R-:W-:Y:S01]  /*10b10*/  @!P1 IMAD.IADD R26, R26, 0x1, -R11.reuse ;  /* 0x000000011a1a9824 */ /* 0x100fe200078e0a0b */
[----:B------:R-:W-:Y:S01]  /*10b20*/  ISETP.GT.U32.AND P1, PT, R11, R58, PT ;  /* 0x0000003a0b00720c */ /* 0x000fe20003f24070 */
[--C-:B------:R-:W-:Y:S02]  /*10b30*/  @!P6 IMAD.IADD R24, R24, 0x1, -R11.reuse ;  /* 0x000000011818e824 */ /* 0x100fe400078e0a0b */
[----:B------:R-:W-:-:S06]  /*10b40*/  @!P5 IMAD.IADD R68, R68, 0x1, -R11 ;  /* 0x000000014444d824 */ /* 0x000fcc00078e0a0b */
[--C-:B------:R-:W-:Y:S01]  /*10b50*/  @!P3 IMAD.IADD R63, R63, 0x1, -R11.reuse ;  /* 0x000000013f3fb824 */ /* 0x100fe200078e0a0b */
[----:B------:R1:W-:Y:S01]  /*10b60*/  STL [R1+0x1b8], R24 ;  /* 0x0001b81801007387 */ /* 0x0003e20000100800 */
[--C-:B------:R-:W-:Y:S02]  /*10b70*/  @!P0 IMAD.IADD R8, R8, 0x1, -R11.reuse ;  /* 0x0000000108088824 */ /* 0x100fe400078e0a0b */
[----:B------:R-:W-:Y:S01]  /*10b80*/  @!P1 IMAD.IADD R58, R58, 0x1, -R11 ;  /* 0x000000013a3a9824 */ /* 0x000fe200078e0a0b */
[----:B-1----:R-:W2:Y:S04]  /*10b90*/  LDL.LU R24, [R1+0x174] ;  /* 0x0001740001187983 */ /* 0x002ea80000300800 */
[----:B------:R-:W-:Y:S04]  /*10ba0*/  STL [R1+0x1b4], R68 ;  /* 0x0001b44401007387 */ /* 0x000fe80000100800 */
[----:B------:R1:W-:Y:S04]  /*10bb0*/  STL [R1+0x1ac], R8 ;  /* 0x0001ac0801007387 */ /* 0x0003e80000100800 */
[----:B------:R3:W-:Y:S04]  /*10bc0*/  STL [R1+0x1b0], R63 ;  /* 0x0001b03f01007387 */ /* 0x0007e80000100800 */
[----:B-1----:R-:W2:Y:S04]  /*10bd0*/  LDL.LU R8, [R1+0x16c] ;  /* 0x00016c0001087983 */ /* 0x002ea80000300800 */
[----:B------:R-:W2:Y:S04]  /*10be0*/  LDL.LU R64, [R1+0x168] ;  /* 0x0001680001407983 */ /* 0x000ea80000300800 */
[----:B------:R1:W-:Y:S04]  /*10bf0*/  STL [R1+0x1a8], R58 ;  /* 0x0001a83a01007387 */ /* 0x0003e80000100800 */
[----:B------:R-:W2:Y:S04]  /*10c00*/  LDL.LU R61, [R1+0x164] ;  /* 0x00016400013d7983 */ /* 0x000ea80000300800 */
[----:B------:R-:W2:Y:S04]  /*10c10*/  LDL.LU R68, [R1+0x160] ;  /* 0x0001600001447983 */ /* 0x000ea80000300800 */
[----:B---3--:R-:W3:Y:S01]  /*10c20*/  LDL.LU R63, [R1+0x15c] ;  /* 0x00015c00013f7983 */ /* 0x008ee20000300800 */
[----:B------:R-:W-:-:S02]  /*10c30*/  ISETP.GT.U32.AND P4, PT, R11, R25, PT ;  /* 0x000000190b00720c */ /* 0x000fc40003f84070 */
[----:B------:R-:W-:Y:S01]  /*10c40*/  ISETP.GT.U32.AND P2, PT, R11, R23, PT ;  /* 0x000000170b00720c */ /* 0x000fe20003f44070 */
[----:B-1----:R-:W3:Y:S10]  /*10c50*/  LDL.LU R58, [R1+0x158] ;  /* 0x00015800013a7983 */ /* 0x002ef40000300800 */
[----:B------:R-:W-:Y:S01]  /*10c60*/  @!P4 IMAD.IADD R25, R25, 0x1, -R11 ;  /* 0x000000011919c824 */ /* 0x000fe200078e0a0b */
[----:B------:R-:W-:-:S02]  /*10c70*/  ISETP.GT.U32.AND P4, PT, R11, R22, PT ;  /* 0x000000160b00720c */ /* 0x000fc40003f84070 */
[----:B------:R-:W-:Y:S01]  /*10c80*/  ISETP.GT.U32.AND P5, PT, R11, R29, PT ;  /* 0x0000001d0b00720c */ /* 0x000fe20003fa4070 */
[----:B------:R-:W-:Y:S01]  /*10c90*/  @!P2 IMAD.IADD R23, R23, 0x1, -R11 ;  /* 0x000000011717a824 */ /* 0x000fe200078e0a0b */
[C---:B------:R-:W-:Y:S02]  /*10ca0*/  ISETP.GT.U32.AND P3, PT, R11.reuse, R60, PT ;  /* 0x0000003c0b00720c */ /* 0x040fe40003f64070 */
[----:B------:R-:W-:-:S07]  /*10cb0*/  ISETP.GT.U32.AND P2, PT, R11, R25, PT ;  /* 0x000000190b00720c */ /* 0x000fce0003f44070 */
[--C-:B------:R-:W-:Y:S01]  /*10cc0*/  @!P4 IMAD.IADD R22, R22, 0x1, -R11.reuse ;  /* 0x000000011616c824 */ /* 0x100fe200078e0a0b */
[C---:B------:R-:W-:Y:S02]  /*10cd0*/  ISETP.GT.U32.AND P4, PT, R11.reuse, R30, PT ;  /* 0x0000001e0b00720c */ /* 0x040fe40003f84070 */
[----:B------:R-:W-:Y:S01]  /*10ce0*/  ISETP.GT.U32.AND P0, PT, R11, R59, PT ;  /* 0x0000003b0b00720c */ /* 0x000fe20003f04070 */
[--C-:B------:R-:W-:Y:S01]  /*10cf0*/  @!P5 IMAD.IADD R29, R29, 0x1, -R11.reuse ;  /* 0x000000011d1dd824 */ /* 0x100fe200078e0a0b */
[C---:B------:R-:W-:Y:S01]  /*10d00*/  ISETP.GT.U32.AND P6, PT, R11.reuse, R22, PT ;  /* 0x000000160b00720c */ /* 0x040fe20003fc4070 */
[--C-:B------:R-:W-:Y:S01]  /*10d10*/  @!P3 IMAD.IADD R60, R60, 0x1, -R11.reuse ;  /* 0x000000013c3cb824 */ /* 0x100fe200078e0a0b */
[----:B------:R-:W-:Y:S01]  /*10d20*/  ISETP.GT.U32.AND P1, PT, R11, R26, PT ;  /* 0x0000001a0b00720c */ /* 0x000fe20003f24070 */
[----:B------:R-:W-:-:S06]  /*10d30*/  @!P2 IMAD.IADD R25, R25, 0x1, -R11 ;  /* 0x000000011919a824 */ /* 0x000fcc00078e0a0b */
[--C-:B------:R-:W-:Y:S02]  /*10d40*/  @!P4 IMAD.IADD R30, R30, 0x1, -R11.reuse ;  /* 0x000000011e1ec824 */ /* 0x100fe400078e0a0b */
[--C-:B------:R-:W-:Y:S01]  /*10d50*/  @!P0 IMAD.IADD R59, R59, 0x1, -R11.reuse ;  /* 0x000000013b3b8824 */ /* 0x100fe200078e0a0b */
[----:B------:R1:W-:Y:S01]  /*10d60*/  STL [R1+0x1a4], R25 ;  /* 0x0001a41901007387 */ /* 0x0003e20000100800 */
[--C-:B------:R-:W-:Y:S02]  /*10d70*/  @!P6 IMAD.IADD R22, R22, 0x1, -R11.reuse ;  /* 0x000000011616e824 */ /* 0x100fe400078e0a0b */
[----:B------:R-:W-:Y:S01]  /*10d80*/  @!P1 IMAD.IADD R26, R26, 0x1, -R11 ;  /* 0x000000011a1a9824 */ /* 0x000fe200078e0a0b */
        /* <DEDUP_REMOVED lines=10> */
[----:B------:R1:W-:Y:S07]  /*10e30*/  STL [R1+0x1a0], R30 ;  /* 0x0001a01e01007387 */ /* 0x0003ee0000100800 */
[----:B------:R-:W-:Y:S01]  /*10e40*/  @!P2 IMAD.IADD R23, R23, 0x1, -R11 ;  /* 0x000000011717a824 */ /* 0x000fe200078e0a0b */
[----:B-1----:R-:W4:Y:S04]  /*10e50*/  LDL.LU R30, [R1+0x5448] ;  /* 0x00544800011e7983 */ /* 0x002f280000300800 */
[----:B------:R1:W-:Y:S04]  /*10e60*/  STL [R1+0x19c], R29 ;  /* 0x00019c1d01007387 */ /* 0x0003e80000100800 */
[----:B-1----:R-:W4:Y:S04]  /*10e70*/  LDL.LU R29, [R1+0x5444] ;  /* 0x00544400011d7983 */ /* 0x002f280000300800 */
[----:B------:R-:W-:Y:S04]  /*10e80*/  STL [R1+0x198], R60 ;  /* 0x0001983c01007387 */ /* 0x000fe80000100800 */
[----:B------:R-:W-:Y:S04]  /*10e90*/  STL [R1+0x194], R59 ;  /* 0x0001943b01007387 */ /* 0x000fe80000100800 */
[----:B------:R-:W-:Y:S04]  /*10ea0*/  STL [R1+0x190], R26 ;  /* 0x0001901a01007387 */ /* 0x000fe80000100800 */
[----:B------:R1:W-:Y:S04]  /*10eb0*/  STL [R1+0x18c], R23 ;  /* 0x00018c1701007387 */ /* 0x0003e80000100800 */
[----:B------:R1:W-:Y:S04]  /*10ec0*/  STL [R1+0x188], R22 ;  /* 0x0001881601007387 */ /* 0x0003e80000100800 */
[----:B-1----:R-:W4:Y:S04]  /*10ed0*/  LDL.LU R23, [R1+0x150] ;  /* 0x0001500001177983 */ /* 0x002f280000300800 */
[----:B------:R-:W4:Y:S04]  /*10ee0*/  LDL.LU R59, [R1+0x14c] ;  /* 0x00014c00013b7983 */ /* 0x000f280000300800 */
[----:B------:R-:W4:Y:S04]  /*10ef0*/  LDL.LU R26, [R1+0x148] ;  /* 0x00014800011a7983 */ /* 0x000f280000300800 */
[----:B------:R-:W4:Y:S01]  /*10f00*/  LDL.LU R22, [R1+0x144] ;  /* 0x0001440001167983 */ /* 0x000f220000300800 */
[----:B--2---:R-:W-:-:S02]  /*10f10*/  ISETP.GT.U32.AND P1, PT, R11, R24, PT ;  /* 0x000000180b00720c */ /* 0x004fc40003f24070 */
[C---:B------:R-:W-:Y:S02]  /*10f20*/  ISETP.GT.U32.AND P6, PT, R11.reuse, R8, PT ;  /* 0x000000080b00720c */ /* 0x040fe40003fc4070 */
[C---:B------:R-:W-:Y:S02]  /*10f30*/  ISETP.GT.U32.AND P4, PT, R11.reuse, R64, PT ;  /* 0x000000400b00720c */ /* 0x040fe40003f84070 */
[C---:B------:R-:W-:Y:S02]  /*10f40*/  ISETP.GT.U32.AND P5, PT, R11.reuse, R61, PT ;  /* 0x0000003d0b00720c */ /* 0x040fe40003fa4070 */
[C---:B------:R-:W-:Y:S02]  /*10f50*/  ISETP.GT.U32.AND P3, PT, R11.reuse, R68, PT ;  /* 0x000000440b00720c */ /* 0x040fe40003f64070 */
[----:B---3--:R-:W-:-:S05]  /*10f60*/  ISETP.GT.U32.AND P0, PT, R11, R63, PT ;  /* 0x0000003f0b00720c */ /* 0x008fca0003f04070 */
[--C-:B------:R-:W-:Y:S01]  /*10f70*/  @!P6 IMAD.IADD R8, R8, 0x1, -R11.reuse ;  /* 0x000000010808e824 */ /* 0x100fe200078e0a0b */
[C---:B------:R-:W-:Y:S01]  /*10f80*/  ISETP.GT.U32.AND P6, PT, R11.reuse, R62, PT ;  /* 0x0000003e0b00720c */ /* 0x040fe20003fc4070 */
[--C-:B------:R-:W-:Y:S01]  /*10f90*/  @!P4 IMAD.IADD R64, R64, 0x1, -R11.reuse ;  /* 0x000000014040c824 */ /* 0x100fe200078e0a0b */
[----:B------:R-:W-:Y:S01]  /*10fa0*/  ISETP.GT.U32.AND P4, PT, R11, R12, PT ;  /* 0x0000000c0b00720c */ /* 0x000fe20003f84070 */
[--C-:B------:R-:W-:Y:S02]  /*10fb0*/  @!P1 IMAD.IADD R24, R24, 0x1, -R11.reuse ;  /* 0x0000000118189824 */ /* 0x100fe400078e0a0b */
[--C-:B------:R-:W-:Y:S01]  /*10fc0*/  @!P5 IMAD.IADD R61, R61, 0x1, -R11.reuse ;  /* 0x000000013d3dd824 */ /* 0x100fe200078e0a0b */
[C---:B------:R-:W-:Y:S01]  /*10fd0*/  ISETP.GT.U32.AND P5, PT, R11.reuse, R28, PT ;  /* 0x0000001c0b00720c */ /* 0x040fe20003fa4070 */
[--C-:B------:R-:W-:Y:S01]  /*10fe0*/  @!P3 IMAD.IADD R68, R68, 0x1, -R11.reuse ;  /* 0x000000014444b824 */ /* 0x100fe200078e0a0b */
[----:B------:R-:W-:Y:S01]  /*10ff0*/  ISETP.GT.U32.AND P3, PT, R11, R27, PT ;  /* 0x0000001b0b00720c */ /* 0x000fe20003f64070 */
[----:B------:R-:W-:Y:S01]  /*11000*/  @!P0 IMAD.IADD R63, R63, 0x1, -R11 ;  /* 0x000000013f3f8824 */ /* 0x000fe200078e0a0b */
[----:B------:R-:W-:-:S03]  /*11010*/  ISETP.GT.U32.AND P0, PT, R11, R24, PT ;  /* 0x000000180b00720c */ /* 0x000fc60003f04070 */
[--C-:B------:R-:W-:Y:S02]  /*11020*/  @!P6 IMAD.IADD R62, R62, 0x1, -R11.reuse ;  /* 0x000000013e3ee824 */ /* 0x100fe400078e0a0b */
[----:B------:R-:W-:-:S04]  /*11030*/  @!P4 IMAD.IADD R12, R12, 0x1, -R11 ;  /* 0x000000010c0cc824 */ /* 0x000fc800078e0a0b */
[--C-:B------:R-:W-:Y:S01]  /*11040*/  @!P5 IMAD.IADD R28, R28, 0x1, -R11.reuse ;  /* 0x000000011c1cd824 */ /* 0x100fe200078e0a0b */
[----:B------:R-:W-:Y:S01]  /*11050*/  STL [R1+0x184], R62 ;  /* 0x0001843e01007387 */ /* 0x000fe20000100800 */
[----:B------:R-:W-:-:S03]  /*11060*/  @!P3 IMAD.IADD R27, R27, 0x1, -R11 ;  /* 0x000000011b1bb824 */ /* 0x000fc600078e0a0b */
[----:B------:R-:W-:Y:S01]  /*11070*/  STL [R1+0x180], R12 ;  /* 0x0001800c01007387 */ /* 0x000fe20000100800 */
[----:B------:R-:W-:-:S03]  /*11080*/  @!P0 IMAD.IADD R24, R24, 0x1, -R11 ;  /* 0x0000000118188824 */ /* 0x000fc600078e0a0b */
[----:B------:R1:W-:Y:S04]  /*11090*/  STL [R1+0x17c], R28 ;  /* 0x00017c1c01007387 */ /* 0x0003e80000100800 */
[----:B-1----:R-:W2:Y:S04]  /*110a0*/  LDL.LU R28, [R1+0x138] ;  /* 0x00013800011c7983 */ /* 0x002ea80000300800 */
[----:B------:R1:W-:Y:S04]  /*110b0*/  STL [R1+0x178], R27 ;  /* 0x0001781b01007387 */ /* 0x0003e80000100800 */
[----:B-1----:R-:W3:Y:S04]  /*110c0*/  LDL.LU R27, [R1+0x134] ;  /* 0x00013400011b7983 */ /* 0x002ee80000300800 */
[----:B------:R1:W-:Y:S04]  /*110d0*/  STL [R1+0x174], R24 ;  /* 0x0001741801007387 */ /* 0x0003e80000100800 */
[----:B------:R-:W3:Y:S04]  /*110e0*/  LDL.LU R60, [R1+0x130] ;  /* 0x00013000013c7983 */ /* 0x000ee80000300800 */
[----:B------:R-:W3:Y:S04]  /*110f0*/  LDL.LU R62, [R1+0x12c] ;  /* 0x00012c00013e7983 */ /* 0x000ee80000300800 */
[----:B------:R-:W3:Y:S01]  /*11100*/  LDL.LU R12, [R1+0x128] ;  /* 0x00012800010c7983 */ /* 0x000ee20000300800 */
[----:B------:R-:W-:-:S02]  /*11110*/  ISETP.GT.U32.AND P2, PT, R11, R19, PT ;  /* 0x000000130b00720c */ /* 0x000fc40003f44070 */
[----:B------:R-:W-:-:S11]  /*11120*/  ISETP.GT.U32.AND P1, PT, R11, R58, PT ;  /* 0x0000003a0b00720c */ /* 0x000fd60003f24070 */
[--C-:B------:R-:W-:Y:S01]  /*11130*/  @!P2 IMAD.IADD R19, R19, 0x1, -R11.reuse ;  /* 0x000000011313a824 */ /* 0x100fe200078e0a0b */
[C---:B------:R-:W-:Y:S01]  /*11140*/  ISETP.GT.U32.AND P2, PT, R11.reuse, R25, PT ;  /* 0x000000190b00720c */ /* 0x040fe20003f44070 */
[----:B------:R-:W-:Y:S01]  /*11150*/  @!P1 IMAD.IADD R58, R58, 0x1, -R11 ;  /* 0x000000013a3a9824 */ /* 0x000fe200078e0a0b */
[C---:B------:R-:W-:Y:S02]  /*11160*/  ISETP.GT.U32.AND P4, PT, R11.reuse, R64, PT ;  /* 0x000000400b00720c */ /* 0x040fe40003f84070 */
[C---:B------:R-:W-:Y:S02]  /*11170*/  ISETP.GT.U32.AND P5, PT, R11.reuse, R61, PT ;  /* 0x0000003d0b00720c */ /* 0x040fe40003fa4070 */
[----:B------:R-:W-:-:S07]  /*11180*/  ISETP.GT.U32.AND P1, PT, R11, R19, PT ;  /* 0x000000130b00720c */ /* 0x000fce0003f24070 */
[--C-:B------:R-:W-:Y:S01]  /*11190*/  @!P2 IMAD.IADD R25, R25, 0x1, -R11.reuse ;  /* 0x000000011919a824 */ /* 0x100fe200078e0a0b */
[C---:B------:R-:W-:Y:S02]  /*111a0*/  ISETP.GT.U32.AND P2, PT, R11.reuse, R8, PT ;  /* 0x000000080b00720c */ /* 0x040fe40003f44070 */
[C---:B------:R-:W-:Y:S02]  /*111b0*/  ISETP.GT.U32.AND P3, PT, R11.reuse, R68, PT ;  /* 0x000000440b00720c */ /* 0x040fe40003f64070 */
[----:B------:R-:W-:Y:S01]  /*111c0*/  ISETP.GT.U32.AND P6, PT, R11, R25, PT ;  /* 0x000000190b00720c */ /* 0x000fe20003fc4070 */
[--C-:B------:R-:W-:Y:S02]  /*111d0*/  @!P4 IMAD.IADD R64, R64, 0x1, -R11.reuse ;  /* 0x000000014040c824 */ /* 0x100fe400078e0a0b */
[--C-:B------:R-:W-:Y:S02]  /*111e0*/  @!P5 IMAD.IADD R61, R61, 0x1, -R11.reuse ;  /* 0x000000013d3dd824 */ /* 0x100fe400078e0a0b */
[----:B------:R-:W-:-:S04]  /*111f0*/  @!P1 IMAD.IADD R19, R19, 0x1, -R11 ;  /* 0x0000000113139824 */ /* 0x000fc800078e0a0b */
[--C-:B------:R-:W-:Y:S01]  /*11200*/  @!P2 IMAD.IADD R8, R8, 0x1, -R11.reuse ;  /* 0x000000010808a824 */ /* 0x100fe200078e0a0b */
[----:B------:R-:W-:Y:S01]  /*11210*/  ISETP.GT.U32.AND P0, PT, R11, R63, PT ;  /* 0x0000003f0b00720c */ /* 0x000fe20003f04070 */
[----:B-1----:R-:W-:Y:S02]  /*11220*/  IMAD.MOV.U32 R24, RZ, RZ, R20 ;  /* 0x000000ffff187224 */ /* 0x002fe400078e0014 */
[----:B------:R-:W3:Y:S01]  /*11230*/  LDL.LU R20, [R1+0x124] ;  /* 0x0001240001147983 */ /* 0x000ee20000300800 */
[----:B------:R-:W-:-:S03]  /*11240*/  @!P3 IMAD.IADD R68, R68, 0x1, -R11 ;  /* 0x000000014444b824 */ /* 0x000fc600078e0a0b */
[----:B------:R1:W-:Y:S01]  /*11250*/  STL [R1+0x170], R19 ;  /* 0x0001701301007387 */ /* 0x0003e20000100800 */
[----:B------:R-:W-:Y:S01]  /*11260*/  @!P6 IMAD.IADD R25, R25, 0x1, -R11 ;  /* 0x000000011919e824 */ /* 0x000fe200078e0a0b */
[C---:B------:R-:W-:Y:S02]  /*11270*/  ISETP.GT.U32.AND P1, PT, R11.reuse, R58, PT ;  /* 0x0000003a0b00720c */ /* 0x040fe40003f24070 */
[----:B-1----:R-:W3:Y:S01]  /*11280*/  LDL.LU R19, [R1+0x120] ;  /* 0x0001200001137983 */ /* 0x002ee20000300800 */
        /* <DEDUP_REMOVED lines=10> */
[----:B------:R1:W-:Y:S01]  /*11330*/  STL [R1+0x16c], R8 ;  /* 0x00016c0801007387 */ /* 0x0003e20000100800 */
[----:B------:R-:W-:-:S03]  /*11340*/  @!P1 IMAD.IADD R58, R58, 0x1, -R11 ;  /* 0x000000013a3a9824 */ /* 0x000fc600078e0a0b */
[----:B-1----:R-:W4:Y:S07]  /*11350*/  LDL.LU R8, [R1+0x5440] ;  /* 0x0054400001087983 */ /* 0x002f2e0000300800 */
[----:B------:R-:W-:Y:S01]  /*11360*/  @!P0 IMAD.IADD R9, R9, 0x1, -R11 ;  /* 0x0000000109098824 */ /* 0x000fe200078e0a0b */
[----:B------:R-:W-:Y:S04]  /*11370*/  STL [R1+0x168], R64 ;  /* 0x0001684001007387 */ /* 0x000fe80000100800 */
[----:B------:R-:W-:Y:S04]  /*11380*/  STL [R1+0x164], R61 ;  /* 0x0001643d01007387 */ /* 0x000fe80000100800 */
[----:B------:R1:W-:Y:S04]  /*11390*/  STL [R1+0x160], R68 ;  /* 0x0001604401007387 */ /* 0x0003e80000100800 */
[----:B------:R1:W-:Y:S04]  /*113a0*/  STL [R1+0x15c], R63 ;  /* 0x00015c3f01007387 */ /* 0x0003e80000100800 */
[----:B------:R1:W-:Y:S04]  /*113b0*/  STL [R1+0x158], R58 ;  /* 0x0001583a01007387 */ /* 0x0003e80000100800 */
[----:B------:R1:W-:Y:S04]  /*113c0*/  STL [R1+0x154], R25 ;  /* 0x0001541901007387 */ /* 0x0003e80000100800 */
[----:B-1----:R-:W4:Y:S04]  /*113d0*/  LDL.LU R68, [R1+0x11c] ;  /* 0x00011c0001447983 */ /* 0x002f280000300800 */
[----:B------:R-:W4:Y:S01]  /*113e0*/  LDL.LU R63, [R1+0x118] ;  /* 0x00011800013f7983 */ /* 0x000f220000300800 */
[----:B------:R-:W-:-:S03]  /*113f0*/  IMAD.MOV.U32 R58, RZ, RZ, R24 ;  /* 0x000000ffff3a7224 */ /* 0x000fc600078e0018 */
[----:B------:R-:W4:Y:S04]  /*11400*/  LDL.LU R25, [R1+0x114] ;  /* 0x0001140001197983 */ /* 0x000f280000300800 */
[----:B------:R-:W4:Y:S01]  /*11410*/  LDL.LU R24, [R1+0x110] ;  /* 0x0001100001187983 */ /* 0x000f220000300800 */
[C---:B--2---:R-:W-:Y:S02]  /*11420*/  ISETP.GT.U32.AND P6, PT, R11.reuse, R28, PT ;  /* 0x0000001c0b00720c */ /* 0x044fe40003fc4070 */
[C---:B---3--:R-:W-:Y:S02]  /*11430*/  ISETP.GT.U32.AND P2, PT, R11.reuse, R27, PT ;  /* 0x0000001b0b00720c */ /* 0x048fe40003f44070 */
[C---:B------:R-:W-:Y:S02]  /*11440*/  ISETP.GT.U32.AND P4, PT, R11.reuse, R60, PT ;  /* 0x0000003c0b00720c */ /* 0x040fe40003f84070 */
[----:B------:R-:W-:-:S07]  /*11450*/  ISETP.GT.U32.AND P5, PT, R11, R62, PT ;  /* 0x0000003e0b00720c */ /* 0x000fce0003fa4070 */
[--C-:B------:R-:W-:Y:S01]  /*11460*/  @!P6 IMAD.IADD R28, R28, 0x1, -R11.reuse ;  /* 0x000000011c1ce824 */ /* 0x100fe200078e0a0b */
[----:B------:R-:W-:Y:S01]  /*11470*/  ISETP.GT.U32.AND P3, PT, R11, R12, PT ;  /* 0x0000000c0b00720c */ /* 0x000fe20003f64070 */
[--C-:B------:R-:W-:Y:S01]  /*11480*/  @!P2 IMAD.IADD R27, R27, 0x1, -R11.reuse ;  /* 0x000000011b1ba824 */ /* 0x100fe200078e0a0b */
[C---:B------:R-:W-:Y:S02]  /*11490*/  ISETP.GT.U32.AND P6, PT, R11.reuse, R23, PT ;  /* 0x000000170b00720c */ /* 0x040fe40003fc4070 */
[C---:B------:R-:W-:Y:S01]  /*114a0*/  ISETP.GT.U32.AND P2, PT, R11.reuse, R59, PT ;  /* 0x0000003b0b00720c */ /* 0x040fe20003f44070 */
[--C-:B------:R-:W-:Y:S01]  /*114b0*/  @!P4 IMAD.IADD R60, R60, 0x1, -R11.reuse ;  /* 0x000000013c3cc824 */ /* 0x100fe200078e0a0b */
[C---:B------:R-:W-:Y:S01]  /*114c0*/  ISETP.GT.U32.AND P4, PT, R11.reuse, R26, PT ;  /* 0x0000001a0b00720c */ /* 0x040fe20003f84070 */
[----:B------:R-:W-:Y:S01]  /*114d0*/  @!P5 IMAD.IADD R62, R62, 0x1, -R11 ;  /* 0x000000013e3ed824 */ /* 0x000fe200078e0a0b */
[----:B------:R-:W-:-:S05]  /*114e0*/  ISETP.GT.U32.AND P5, PT, R11, R22, PT ;  /* 0x000000160b00720c */ /* 0x000fca0003fa4070 */
[--C-:B------:R-:W-:Y:S01]  /*114f0*/  @!P3 IMAD.IADD R12, R12, 0x1, -R11.reuse ;  /* 0x000000010c0cb824 */ /* 0x100fe200078e0a0b */
[----:B------:R-:W-:Y:S01]  /*11500*/  ISETP.GT.U32.AND P3, PT, R11, R9, PT ;  /* 0x000000090b00720c */ /* 0x000fe20003f64070 */
[--C-:B------:R-:W-:Y:S02]  /*11510*/  @!P6 IMAD.IADD R23, R23, 0x1, -R11.reuse ;  /* 0x000000011717e824 */ /* 0x100fe400078e0a0b */
[--C-:B------:R-:W-:Y:S02]  /*11520*/  @!P2 IMAD.IADD R59, R59, 0x1, -R11.reuse ;  /* 0x000000013b3ba824 */ /* 0x100fe400078e0a0b */
[--C-:B------:R-:W-:Y:S01]  /*11530*/  @!P4 IMAD.IADD R26, R26, 0x1, -R11.reuse ;  /* 0x000000011a1ac824 */ /* 0x100fe200078e0a0b */
[----:B------:R1:W-:Y:S01]  /*11540*/  STL [R1+0x150], R23 ;  /* 0x0001501701007387 */ /* 0x0003e20000100800 */
[----:B------:R-:W-:-:S03]  /*11550*/  @!P5 IMAD.IADD R22, R22, 0x1, -R11 ;  /* 0x000000011616d824 */ /* 0x000fc600078e0a0b */
[----:B-1----:R-:W2:Y:S03]  /*11560*/  LDL.LU R23, [R1+0x10c] ;  /* 0x00010c0001177983 */ /* 0x002ea60000300800 */
[----:B------:R-:W-:Y:S01]  /*11570*/  @!P3 IMAD.IADD R9, R9, 0x1, -R11 ;  /* 0x000000010909b824 */ /* 0x000fe200078e0a0b */
[----:B------:R-:W-:Y:S04]  /*11580*/  STL [R1+0x14c], R59 ;  /* 0x00014c3b01007387 */ /* 0x000fe80000100800 */
[----:B------:R1:W-:Y:S04]  /*11590*/  STL [R1+0x148], R26 ;  /* 0x0001481a01007387 */ /* 0x0003e80000100800 */
[----:B------:R3:W-:Y:S04]  /*115a0*/  STL [R1+0x144], R22 ;  /* 0x0001441601007387 */ /* 0x0007e80000100800 */
[----:B-1----:R-:W2:Y:S04]  /*115b0*/  LDL.LU R26, [R1+0x104] ;  /* 0x00010400011a7983 */ /* 0x002ea80000300800 */
[----:B------:R-:W2:Y:S04]  /*115c0*/  LDL.LU R64, [R1+0x100] ;  /* 0x0001000001407983 */ /* 0x000ea80000300800 */
[----:B------:R-:W2:Y:S04]  /*115d0*/  LDL.LU R61, [R1+0xfc] ;  /* 0x0000fc00013d7983 */ /* 0x000ea80000300800 */
[----:B------:R-:W2:Y:S04]  /*115e0*/  LDL.LU R59, [R1+0xf8] ;  /* 0x0000f800013b7983 */ /* 0x000ea80000300800 */
[----:B------:R1:W-:Y:S04]  /*115f0*/  STL [R1+0x140], R9 ;  /* 0x0001400901007387 */ /* 0x0003e80000100800 */
[----:B---3--:R-:W3:Y:S01]  /*11600*/  LDL.LU R22, [R1+0xf4] ;  /* 0x0000f40001167983 */ /* 0x008ee20000300800 */
[----:B------:R-:W-:-:S02]  /*11610*/  ISETP.GT.U32.AND P1, PT, R11, R21, PT ;  /* 0x000000150b00720c */ /* 0x000fc40003f24070 */
[C---:B------:R-:W-:Y:S02]  /*11620*/  ISETP.GT.U32.AND P0, PT, R11.reuse, R20, PT ;  /* 0x000000140b00720c */ /* 0x040fe40003f04070 */
[----:B------:R-:W-:Y:S01]  /*11630*/  ISETP.GT.U32.AND P2, PT, R11, R27, PT ;  /* 0x0000001b0b00720c */ /* 0x000fe20003f44070 */
[----:B-1----:R-:W3:Y:S08]  /*11640*/  LDL.LU R9, [R1+0xf0] ;  /* 0x0000f00001097983 */ /* 0x002ef00000300800 */
[--C-:B------:R-:W-:Y:S01]  /*11650*/  @!P1 IMAD.IADD R21, R21, 0x1, -R11.reuse ;  /* 0x0000000115159824 */ /* 0x100fe200078e0a0b */
[C---:B------:R-:W-:Y:S01]  /*11660*/  ISETP.GT.U32.AND P1, PT, R11.reuse, R19, PT ;  /* 0x000000130b00720c */ /* 0x040fe20003f24070 */
[----:B------:R-:W-:Y:S01]  /*11670*/  @!P0 IMAD.IADD R20, R20, 0x1, -R11 ;  /* 0x0000000114148824 */ /* 0x000fe200078e0a0b */
[----:B------:R-:W-:-:S02]  /*11680*/  ISETP.GT.U32.AND P4, PT, R11, R60, PT ;  /* 0x0000003c0b00720c */ /* 0x000fc40003f84070 */
[C---:B------:R-:W-:Y:S02]  /*11690*/  ISETP.GT.U32.AND P0, PT, R11.reuse, R21, PT ;  /* 0x000000150b00720c */ /* 0x040fe40003f04070 */
[----:B------:R-:W-:-:S07]  /*116a0*/  ISETP.GT.U32.AND P5, PT, R11, R62, PT ;  /* 0x0000003e0b00720c */ /* 0x000fce0003fa4070 */
[--C-:B------:R-:W-:Y:S01]  /*116b0*/  @!P1 IMAD.IADD R19, R19, 0x1, -R11.reuse ;  /* 0x0000000113139824 */ /* 0x100fe200078e0a0b */
[----:B------:R-:W-:Y:S01]  /*116c0*/  ISETP.GT.U32.AND P1, PT, R11, R28, PT ;  /* 0x0000001c0b00720c */ /* 0x000fe20003f24070 */
[--C-:B------:R-:W-:Y:S01]  /*116d0*/  @!P2 IMAD.IADD R27, R27, 0x1, -R11.reuse ;  /* 0x000000011b1ba824 */ /* 0x100fe200078e0a0b */
[C---:B------:R-:W-:Y:S02]  /*116e0*/  ISETP.GT.U32.AND P3, PT, R11.reuse, R12, PT ;  /* 0x0000000c0b00720c */ /* 0x040fe40003f64070 */
[----:B------:R-:W-:Y:S01]  /*116f0*/  ISETP.GT.U32.AND P6, PT, R11, R19, PT ;  /* 0x000000130b00720c */ /* 0x000fe20003fc4070 */
[--C-:B------:R-:W-:Y:S02]  /*11700*/  @!P4 IMAD.IADD R60, R60, 0x1, -R11.reuse ;  /* 0x000000013c3cc824 */ /* 0x100fe400078e0a0b */
        /* <DEDUP_REMOVED lines=28> */
[----:B------:R-:W4:Y:S01]  /*118d0*/  LDL.LU R12, [R1+0xe0] ;  /* 0x0000e000010c7983 */ /* 0x000f220000300800 */
[----:B------:R-:W-:-:S03]  /*118e0*/  IMAD.MOV.U32 R19, RZ, RZ, R18 ;  /* 0x000000ffff137224 */ /* 0x000fc600078e0012 */
[----:B------:R-:W4:Y:S01]  /*118f0*/  LDL.LU R18, [R1+0xdc] ;  /* 0x0000dc0001127983 */ /* 0x000f220000300800 */
[C---:B--2---:R-:W-:Y:S02]  /*11900*/  ISETP.GT.U32.AND P3, PT, R11.reuse, R23, PT ;  /* 0x000000170b00720c */ /* 0x044fe40003f64070 */
[C---:B------:R-:W-:Y:S02]  /*11910*/  ISETP.GT.U32.AND P6, PT, R11.reuse, R26, PT ;  /* 0x0000001a0b00720c */ /* 0x040fe40003fc4070 */
[C---:B------:R-:W-:Y:S02]  /*11920*/  ISETP.GT.U32.AND P1, PT, R11.reuse, R64, PT ;  /* 0x000000400b00720c */ /* 0x040fe40003f24070 */
[C---:B------:R-:W-:Y:S02]  /*11930*/  ISETP.GT.U32.AND P2, PT, R11.reuse, R61, PT ;  /* 0x0000003d0b00720c */ /* 0x040fe40003f44070 */
[----:B------:R-:W-:-:S07]  /*11940*/  ISETP.GT.U32.AND P4, PT, R11, R59, PT ;  /* 0x0000003b0b00720c */ /* 0x000fce0003f84070 */
[--C-:B------:R-:W-:Y:S01]  /*11950*/  @!P6 IMAD.IADD R26, R26, 0x1, -R11.reuse ;  /* 0x000000011a1ae824 */ /* 0x100fe200078e0a0b */
[C---:B---3--:R-:W-:Y:S01]  /*11960*/  ISETP.GT.U32.AND P5, PT, R11.reuse, R22, PT ;  /* 0x000000160b00720c */ /* 0x048fe20003fa4070 */
[--C-:B------:R-:W-:Y:S01]  /*11970*/  @!P1 IMAD.IADD R64, R64, 0x1, -R11.reuse ;  /* 0x0000000140409824 */ /* 0x100fe200078e0a0b */
[----:B------:R-:W-:Y:S01]  /*11980*/  ISETP.GT.U32.AND P6, PT, R11, R68, PT ;  /* 0x000000440b00720c */ /* 0x000fe20003fc4070 */
[--C-:B------:R-:W-:Y:S01]  /*11990*/  @!P3 IMAD.IADD R23, R23, 0x1, -R11.reuse ;  /* 0x000000011717b824 */ /* 0x100fe200078e0a0b */
[----:B------:R-:W-:Y:S01]  /*119a0*/  ISETP.GT.U32.AND P1, PT, R11, R63, PT ;  /* 0x0000003f0b00720c */ /* 0x000fe20003f24070 */
[--C-:B------:R-:W-:Y:S01]  /*119b0*/  @!P2 IMAD.IADD R61, R61, 0x1, -R11.reuse ;  /* 0x000000013d3da824 */ /* 0x100fe200078e0a0b */
[----:B------:R-:W-:Y:S01]  /*119c0*/  ISETP.GT.U32.AND P2, PT, R11, R25, PT ;  /* 0x000000190b00720c */ /* 0x000fe20003f44070 */
[----:B------:R-:W-:Y:S01]  /*119d0*/  @!P4 IMAD.IADD R59, R59, 0x1, -R11 ;  /* 0x000000013b3bc824 */ /* 0x000fe200078e0a0b */
[----:B------:R-:W-:-:S05]  /*119e0*/  ISETP.GT.U32.AND P4, PT, R11, R24, PT ;  /* 0x000000180b00720c */ /* 0x000fca0003f84070 */
[--C-:B------:R-:W-:Y:S01]  /*119f0*/  @!P5 IMAD.IADD R22, R22, 0x1, -R11.reuse ;  /* 0x000000011616d824 */ /* 0x100fe200078e0a0b */
[----:B------:R-:W-:Y:S01]  /*11a00*/  ISETP.GT.U32.AND P5, PT, R11, R23, PT ;  /* 0x000000170b00720c */ /* 0x000fe20003fa4070 */
[--C-:B------:R-:W-:Y:S02]  /*11a10*/  @!P6 IMAD.IADD R68, R68, 0x1, -R11.reuse ;  /* 0x000000014444e824 */ /* 0x100fe400078e0a0b */
[--C-:B------:R-:W-:Y:S02]  /*11a20*/  @!P1 IMAD.IADD R63, R63, 0x1, -R11.reuse ;  /* 0x000000013f3f9824 */ /* 0x100fe400078e0a0b */
[--C-:B------:R-:W-:Y:S02]  /*11a30*/  @!P2 IMAD.IADD R25, R25, 0x1, -R11.reuse ;  /* 0x000000011919a824 */ /* 0x100fe400078e0a0b */
[--C-:B------:R-:W-:Y:S01]  /*11a40*/  @!P4 IMAD.IADD R24, R24, 0x1, -R11.reuse ;  /* 0x000000011818c824 */ /* 0x100fe200078e0a0b */
[----:B------:R-:W-:Y:S04]  /*11a50*/  STL [R1+0x11c], R68 ;  /* 0x00011c4401007387 */ /* 0x000fe80000100800 */
[----:B------:R-:W-:Y:S01]  /*11a60*/  STL [R1+0x118], R63 ;  /* 0x0001183f01007387 */ /* 0x000fe20000100800 */
[----:B------:R-:W-:-:S03]  /*11a70*/  @!P5 IMAD.IADD R23, R23, 0x1, -R11 ;  /* 0x000000011717d824 */ /* 0x000fc600078e0a0b */
[----:B------:R1:W-:Y:S04]  /*11a80*/  STL [R1+0x114], R25 ;  /* 0x0001141901007387 */ /* 0x0003e80000100800 */
[----:B------:R2:W-:Y:S04]  /*11a90*/  STL [R1+0x110], R24 ;  /* 0x0001101801007387 */ /* 0x0005e80000100800 */
[----:B-1----:R-:W3:Y:S04]  /*11aa0*/  LDL.LU R25, [R1+0xd0] ;  /* 0x0000d00001197983 */ /* 0x002ee80000300800 */
[----:B--2---:R-:W2:Y:S04]  /*11ab0*/  LDL.LU R24, [R1+0xcc] ;  /* 0x0000cc0001187983 */ /* 0x004ea80000300800 */
[----:B------:R1:W-:Y:S04]  /*11ac0*/  STL [R1+0x10c], R23 ;  /* 0x00010c1701007387 */ /* 0x0003e80000100800 */
[----:B-1----:R-:W2:Y:S04]  /*11ad0*/  LDL.LU R23, [R1+0xc8] ;  /* 0x0000c80001177983 */ /* 0x002ea80000300800 */
[----:B------:R-:W2:Y:S04]  /*11ae0*/  LDL.LU R60, [R1+0xc4] ;  /* 0x0000c400013c7983 */ /* 0x000ea80000300800 */
[----:B------:R-:W2:Y:S01]  /*11af0*/  LDL.LU R68, [R1+0xc0] ;  /* 0x0000c00001447983 */ /* 0x000ea20000300800 */
[----:B------:R-:W-:-:S02]  /*11b00*/  ISETP.GT.U32.AND P0, PT, R11, R58, PT ;  /* 0x0000003a0b00720c */ /* 0x000fc40003f04070 */
[C---:B------:R-:W-:Y:S01]  /*11b10*/  ISETP.GT.U32.AND P3, PT, R11.reuse, R9, PT ;  /* 0x000000090b00720c */ /* 0x040fe20003f64070 */
[----:B------:R-:W2:Y:S10]  /*11b20*/  LDL.LU R63, [R1+0xbc] ;  /* 0x0000bc00013f7983 */ /* 0x000eb40000300800 */
[--C-:B------:R-:W-:Y:S01]  /*11b30*/  @!P0 IMAD.IADD R58, R58, 0x1, -R11.reuse ;  /* 0x000000013a3a8824 */ /* 0x100fe200078e0a0b */
[----:B------:R-:W-:Y:S01]  /*11b40*/  ISETP.GT.U32.AND P0, PT, R11, R21, PT ;  /* 0x000000150b00720c */ /* 0x000fe20003f04070 */
[----:B------:R-:W-:Y:S01]  /*11b50*/  @!P3 IMAD.IADD R9, R9, 0x1, -R11 ;  /* 0x000000010909b824 */ /* 0x000fe200078e0a0b */
[----:B------:R-:W-:-:S02]  /*11b60*/  ISETP.GT.U32.AND P1, PT, R11, R64, PT ;  /* 0x000000400b00720c */ /* 0x000fc40003f24070 */
        /* <DEDUP_REMOVED lines=10> */
[----:B------:R1:W-:Y:S01]  /*11c10*/  STL [R1+0x108], R58 ;  /* 0x0001083a01007387 */ /* 0x0003e20000100800 */
[----:B------:R-:W-:Y:S01]  /*11c20*/  ISETP.GT.U32.AND P5, PT, R11, R22, PT ;  /* 0x000000160b00720c */ /* 0x000fe20003fa4070 */
[--C-:B------:R-:W-:Y:S02]  /*11c30*/  @!P4 IMAD.IADD R59, R59, 0x1, -R11.reuse ;  /* 0x000000013b3bc824 */ /* 0x100fe400078e0a0b */
[----:B------:R-:W-:Y:S01]  /*11c40*/  @!P6 IMAD.IADD R21, R21, 0x1, -R11 ;  /* 0x000000011515e824 */ /* 0x000fe200078e0a0b */
[----:B-1----:R-:W2:Y:S01]  /*11c50*/  LDL.LU R58, [R1+0xb8] ;  /* 0x0000b800013a7983 */ /* 0x002ea20000300800 */
[C---:B------:R-:W-:Y:S02]  /*11c60*/  ISETP.GT.U32.AND P3, PT, R11.reuse, R9, PT ;  /* 0x000000090b00720c */ /* 0x040fe40003f64070 */
[C---:B----4-:R-:W-:Y:S02]  /*11c70*/  ISETP.GT.U32.AND P0, PT, R11.reuse, R20, PT ;  /* 0x000000140b00720c */ /* 0x050fe40003f04070 */
[----:B------:R-:W-:-:S02]  /*11c80*/  ISETP.GT.U32.AND P1, PT, R11, R62, PT ;  /* 0x0000003e0b00720c */ /* 0x000fc40003f24070 */
        /* <DEDUP_REMOVED lines=11> */
[----:B------:R-:W-:Y:S04]  /*11d40*/  STL [R1+0x100], R64 ;  /* 0x0001004001007387 */ /* 0x000fe80000100800 */
[----:B------:R-:W-:Y:S04]  /*11d50*/  STL [R1+0xfc], R61 ;  /* 0x0000fc3d01007387 */ /* 0x000fe80000100800 */
[----:B------:R1:W-:Y:S01]  /*11d60*/  STL [R1+0xf8], R59 ;  /* 0x0000f83b01007387 */ /* 0x0003e20000100800 */
[----:B------:R-:W-:-:S03]  /*11d70*/  @!P5 IMAD.IADD R16, R16, 0x1, -R11 ;  /* 0x000000011010d824 */ /* 0x000fc600078e0a0b */
        /* <DEDUP_REMOVED lines=8> */
[C---:B--2---:R-:W-:Y:S02]  /*11e00*/  ISETP.GT.U32.AND P0, PT, R11.reuse, R24, PT ;  /* 0x000000180b00720c */ /* 0x044fe40003f04070 */
        /* <DEDUP_REMOVED lines=8> */
[C---:B------:R-:W-:Y:S01]  /*11e90*/  ISETP.GT.U32.AND P1, PT, R11.reuse, R12, PT ;  /* 0x0000000c0b00720c */ /* 0x040fe20003f24070 */
[----:B------:R-:W-:Y:S01]  /*11ea0*/  @!P2 IMAD.IADD R60, R60, 0x1, -R11 ;  /* 0x000000013c3ca824 */ /* 0x000fe200078e0a0b */
[----:B------:R-:W-:-:S05]  /*11eb0*/  ISETP.GT.U32.AND P2, PT, R11, R18, PT ;  /* 0x000000120b00720c */ /* 0x000fca0003f44070 */
[--C-:B------:R-:W-:Y:S02]  /*11ec0*/  @!P6 IMAD.IADD R20, R20, 0x1, -R11.reuse ;  /* 0x000000011414e824 */ /* 0x100fe400078e0a0b */
[--C-:B------:R-:W-:Y:S01]  /*11ed0*/  @!P4 IMAD.IADD R68, R68, 0x1, -R11.reuse ;  /* 0x000000014444c824 */ /* 0x100fe200078e0a0b */
[----:B------:R-:W-:Y:S01]  /*11ee0*/  ISETP.GT.U32.AND P4, PT, R11, R16, PT ;  /* 0x000000100b00720c */ /* 0x000fe20003f84070 */
[--C-:B------:R-:W-:Y:S01]  /*11ef0*/  @!P0 IMAD.IADD R62, R62, 0x1, -R11.reuse ;  /* 0x000000013e3e8824 */ /* 0x100fe200078e0a0b */
[----:B------:R1:W-:Y:S01]  /*11f00*/  STL [R1+0xe8], R20 ;  /* 0x0000e81401007387 */ /* 0x0003e20000100800 */
[--C-:B------:R-:W-:Y:S02]  /*11f10*/  @!P1 IMAD.IADD R12, R12, 0x1, -R11.reuse ;  /* 0x000000010c0c9824 */ /* 0x100fe400078e0a0b */
[--C-:B------:R-:W-:Y:S01]  /*11f20*/  @!P2 IMAD.IADD R18, R18, 0x1, -R11.reuse ;  /* 0x000000011212a824 */ /* 0x100fe200078e0a0b */
[----:B-1----:R-:W2:Y:S04]  /*11f30*/  LDL.LU R20, [R1+0xa4] ;  /* 0x0000a40001147983 */ /* 0x002ea80000300800 */
[----:B------:R-:W-:Y:S04]  /*11f40*/  STL [R1+0xe4], R62 ;  /* 0x0000e43e01007387 */ /* 0x000fe80000100800 */
[----:B------:R1:W-:Y:S04]  /*11f50*/  STL [R1+0xe0], R12 ;  /* 0x0000e00c01007387 */ /* 0x0003e80000100800 */
[----:B------:R3:W-:Y:S04]  /*11f60*/  STL [R1+0xdc], R18 ;  /* 0x0000dc1201007387 */ /* 0x0007e80000100800 */
[----:B------:R-:W2:Y:S04]  /*11f70*/  LDL.LU R64, [R1+0x9c] ;  /* 0x00009c0001407983 */ /* 0x000ea80000300800 */
[----:B------:R-:W2:Y:S01]  /*11f80*/  LDL.LU R61, [R1+0x98] ;  /* 0x00009800013d7983 */ /* 0x000ea20000300800 */
[----:B------:R-:W-:-:S03]  /*11f90*/  @!P4 IMAD.IADD R16, R16, 0x1, -R11 ;  /* 0x000000011010c824 */ /* 0x000fc600078e0a0b */
[----:B-1----:R-:W2:Y:S04]  /*11fa0*/  LDL.LU R12, [R1+0x94] ;  /* 0x00009400010c7983 */ /* 0x002ea80000300800 */
[----:B---3--:R-:W3:Y:S01]  /*11fb0*/  LDL.LU R18, [R1+0x90] ;  /* 0x0000900001127983 */ /* 0x008ee20000300800 */
[----:B------:R-:W-:-:S03]  /*11fc0*/  IMAD.MOV.U32 R62, RZ, RZ, R17 ;  /* 0x000000ffff3e7224 */ /* 0x000fc600078e0011 */
[----:B------:R1:W-:Y:S04]  /*11fd0*/  STL [R1+0xd8], R16 ;  /* 0x0000d81001007387 */ /* 0x0003e80000100800 */
[----:B------:R-:W3:Y:S04]  /*11fe0*/  LDL.LU R17, [R1+0x8c] ;  /* 0x00008c0001117983 */ /* 0x000ee80000300800 */
[----:B-1----:R-:W3:Y:S01]  /*11ff0*/  LDL.LU R16, [R1+0x88] ;  /* 0x0000880001107983 */ /* 0x002ee20000300800 */
[C---:B------:R-:W-:Y:S02]  /*12000*/  ISETP.GT.U32.AND P3, PT, R11.reuse, R15, PT ;  /* 0x0000000f0b00720c */ /* 0x040fe40003f64070 */
[----:B------:R-:W-:-:S11]  /*12010*/  ISETP.GT.U32.AND P5, PT, R11, R63, PT ;  /* 0x0000003f0b00720c */ /* 0x000fd60003fa4070 */
[--C-:B------:R-:W-:Y:S01]  /*12020*/  @!P3 IMAD.IADD R15, R15, 0x1, -R11.reuse ;  /* 0x000000010f0fb824 */ /* 0x100fe200078e0a0b */
[----:B------:R-:W-:Y:S01]  /*12030*/  ISETP.GT.U32.AND P3, PT, R11, R58, PT ;  /* 0x0000003a0b00720c */ /* 0x000fe20003f64070 */
        /* <DEDUP_REMOVED lines=12> */
[--C-:B------:R-:W-:Y:S01]  /*12100*/  @!P3 IMAD.IADD R25, R25, 0x1, -R11.reuse ;  /* 0x000000011919b824 */ /* 0x100fe200078e0a0b */
[----:B------:R1:W-:Y:S01]  /*12110*/  STL [R1+0xd4], R15 ;  /* 0x0000d40f01007387 */ /* 0x0003e20000100800 */
[--C-:B------:R-:W-:Y:S01]  /*12120*/  @!P2 IMAD.IADD R60, R60, 0x1, -R11.reuse ;  /* 0x000000013c3ca824 */ /* 0x100fe200078e0a0b */
[C---:B------:R-:W-:Y:S01]  /*12130*/  ISETP.GT.U32.AND P5, PT, R11.reuse, R63, PT ;  /* 0x0000003f0b00720c */ /* 0x040fe20003fa4070 */
[--C-:B------:R-:W-:Y:S02]  /*12140*/  @!P6 IMAD.IADD R58, R58, 0x1, -R11.reuse ;  /* 0x000000013a3ae824 */ /* 0x100fe400078e0a0b */
[----:B------:R-:W-:Y:S01]  /*12150*/  @!P4 IMAD.IADD R68, R68, 0x1, -R11 ;  /* 0x000000014444c824 */ /* 0x000fe200078e0a0b */
[----:B-1----:R-:W3:Y:S01]  /*12160*/  LDL.LU R15, [R1+0x84] ;  /* 0x00008400010f7983 */ /* 0x002ee20000300800 */
        /* <DEDUP_REMOVED lines=15> */
[----:B------:R1:W-:Y:S04]  /*12260*/  STL [R1+0xc8], R23 ;  /* 0x0000c81701007387 */ /* 0x0003e80000100800 */
[----:B-1----:R-:W4:Y:S04]  /*12270*/  LDL.LU R23, [R1+0x5428] ;  /* 0x0054280001177983 */ /* 0x002f280000300800 */
[----:B------:R-:W-:Y:S04]  /*12280*/  STL [R1+0xc4], R60 ;  /* 0x0000c43c01007387 */ /* 0x000fe80000100800 */
[----:B------:R1:W-:Y:S04]  /*12290*/  STL [R1+0xc0], R68 ;  /* 0x0000c04401007387 */ /* 0x0003e80000100800 */
[----:B------:R-:W-:Y:S04]  /*122a0*/  STL [R1+0xbc], R63 ;  /* 0x0000bc3f01007387 */ /* 0x000fe80000100800 */
[----:B------:R1:W-:Y:S02]  /*122b0*/  STL [R1+0xb8], R58 ;  /* 0x0000b83a01007387 */ /* 0x0003e40000100800 */
[----:B-1----:R-:W-:-:S02]  /*122c0*/  IMAD.MOV.U32 R68, RZ, RZ, R62 ;  /* 0x000000ffff447224 */ /* 0x002fc400078e003e */
[----:B------:R-:W-:Y:S02]  /*122d0*/  IMAD.MOV.U32 R62, RZ, RZ, R14 ;  /* 0x000000ffff3e7224 */ /* 0x000fe400078e000e */
[----:B------:R-:W4:Y:S04]  /*122e0*/  LDL.LU R14, [R1+0x80] ;  /* 0x00008000010e7983 */ /* 0x000f280000300800 */
[----:B------:R-:W4:Y:S01]  /*122f0*/  LDL.LU R60, [R1+0x7c] ;  /* 0x00007c00013c7983 */ /* 0x000f220000300800 */
[----:B------:R-:W-:-:S03]  /*12300*/  IMAD.MOV.U32 R58, RZ, RZ, R13 ;  /* 0x000000ffff3a7224 */ /* 0x000fc600078e000d */
[----:B------:R-:W4:Y:S01]  /*12310*/  LDL.LU R13, [R1+0x78] ;  /* 0x00007800010d7983 */ /* 0x000f220000300800 */
[----:B------:R-:W-:Y:S01]  /*12320*/  IMAD.MOV.U32 R63, RZ, RZ, R58 ;  /* 0x000000ffff3f7224 */ /* 0x000fe200078e003a */
[C---:B--2---:R-:W-:Y:S02]  /*12330*/  ISETP.GT.U32.AND P4, PT, R11.reuse, R20, PT ;  /* 0x000000140b00720c */ /* 0x044fe40003f84070 */
[C---:B------:R-:W-:Y:S02]  /*12340*/  ISETP.GT.U32.AND P6, PT, R11.reuse, R64, PT ;  /* 0x000000400b00720c */ /* 0x040fe40003fc4070 */
[C---:B------:R-:W-:Y:S02]  /*12350*/  ISETP.GT.U32.AND P3, PT, R11.reuse, R61, PT ;  /* 0x0000003d0b00720c */ /* 0x040fe40003f64070 */
[C---:B------:R-:W-:Y:S02]  /*12360*/  ISETP.GT.U32.AND P0, PT, R11.reuse, R12, PT ;  /* 0x0000000c0b00720c */ /* 0x040fe40003f04070 */
[----:B---3--:R-:W-:-:S07]  /*12370*/  ISETP.GT.U32.AND P1, PT, R11, R18, PT ;  /* 0x000000120b00720c */ /* 0x008fce0003f24070 */
[--C-:B------:R-:W-:Y:S01]  /*12380*/  @!P6 IMAD.IADD R64, R64, 0x1, -R11.reuse ;  /* 0x000000014040e824 */ /* 0x100fe200078e0a0b */
[----:B------:R-:W-:Y:S01]  /*12390*/  ISETP.GT.U32.AND P6, PT, R11, R59, PT ;  /* 0x0000003b0b00720c */ /* 0x000fe20003fc4070 */
[--C-:B------:R-:W-:Y:S02]  /*123a0*/  @!P4 IMAD.IADD R20, R20, 0x1, -R11.reuse ;  /* 0x000000011414c824 */ /* 0x100fe400078e0a0b */
[--C-:B------:R-:W-:Y:S01]  /*123b0*/  @!P3 IMAD.IADD R61, R61, 0x1, -R11.reuse ;  /* 0x000000013d3db824 */ /* 0x100fe200078e0a0b */
[C---:B------:R-:W-:Y:S01]  /*123c0*/  ISETP.GT.U32.AND P2, PT, R11.reuse, R17, PT ;  /* 0x000000110b00720c */ /* 0x040fe20003f44070 */
[--C-:B------:R-:W-:Y:S01]  /*123d0*/  @!P0 IMAD.IADD R12, R12, 0x1, -R11.reuse ;  /* 0x000000010c0c8824 */ /* 0x100fe200078e0a0b */
[C---:B------:R-:W-:Y:S02]  /*123e0*/  ISETP.GT.U32.AND P3, PT, R11.reuse, R22, PT ;  /* 0x000000160b00720c */ /* 0x040fe40003f64070 */
[C---:B------:R-:W-:Y:S02]  /*123f0*/  ISETP.GT.U32.AND P0, PT, R11.reuse, R9, PT ;  /* 0x000000090b00720c */ /* 0x040fe40003f04070 */
[C---:B------:R-:W-:Y:S01]  /*12400*/  ISETP.GT.U32.AND P4, PT, R11.reuse, R16, PT ;  /* 0x000000100b00720c */ /* 0x040fe20003f84070 */
[--C-:B------:R-:W-:Y:S01]  /*12410*/  @!P1 IMAD.IADD R18, R18, 0x1, -R11.reuse ;  /* 0x0000000112129824 */ /* 0x100fe200078e0a0b */
[----:B------:R-:W-:Y:S01]  /*12420*/  ISETP.GT.U32.AND P1, PT, R11, R21, PT ;  /* 0x000000150b00720c */ /* 0x000fe20003f24070 */
[----:B------:R-:W-:-:S04]  /*12430*/  @!P6 IMAD.IADD R59, R59, 0x1, -R11 ;  /* 0x000000013b3be824 */ /* 0x000fc800078e0a0b */
[--C-:B------:R-:W-:Y:S01]  /*12440*/  @!P2 IMAD.IADD R17, R17, 0x1, -R11.reuse ;  /* 0x000000011111a824 */ /* 0x100fe200078e0a0b */
[----:B------:R-:W-:Y:S01]  /*12450*/  ISETP.GT.U32.AND P2, PT, R11, R20, PT ;  /* 0x000000140b00720c */ /* 0x000fe20003f44070 */
[--C-:B------:R-:W-:Y:S02]  /*12460*/  @!P3 IMAD.IADD R22, R22, 0x1, -R11.reuse ;  /* 0x000000011616b824 */ /* 0x100fe400078e0a0b */
[--C-:B------:R-:W-:Y:S02]  /*12470*/  @!P0 IMAD.IADD R9, R9, 0x1, -R11.reuse ;  /* 0x0000000109098824 */ /* 0x100fe400078e0a0b */
[--C-:B------:R-:W-:Y:S01]  /*12480*/  @!P4 IMAD.IADD R16, R16, 0x1, -R11.reuse ;  /* 0x000000011010c824 */ /* 0x100fe200078e0a0b */
[----:B------:R-:W-:Y:S01]  /*12490*/  ISETP.GT.U32.AND P4, PT, R11, R19, PT ;  /* 0x000000130b00720c */ /* 0x000fe20003f84070 */
[----:B------:R-:W-:Y:S01]  /*124a0*/  STL [R1+0xb4], R59 ;  /* 0x0000b43b01007387 */ /* 0x000fe20000100800 */
[----:B------:R-:W-:-:S03]  /*124b0*/  @!P1 IMAD.IADD R21, R21, 0x1, -R11 ;  /* 0x0000000115159824 */ /* 0x000fc600078e0a0b */
[----:B------:R1:W-:Y:S02]  /*124c0*/  STL [R1+0xb0], R22 ;  /* 0x0000b01601007387 */ /* 0x0003e40000100800 */
[--C-:B------:R-:W-:Y:S02]  /*124d0*/  @!P2 IMAD.IADD R20, R20, 0x1, -R11.reuse ;  /* 0x000000011414a824 */ /* 0x100fe400078e0a0b */
[----:B-1----:R-:W2:Y:S04]  /*124e0*/  LDL.LU R22, [R1+0x68] ;  /* 0x0000680001167983 */ /* 0x002ea80000300800 */
[----:B------:R1:W-:Y:S01]  /*124f0*/  STL [R1+0xac], R9 ;  /* 0x0000ac0901007387 */ /* 0x0003e20000100800 */
[----:B------:R-:W-:-:S03]  /*12500*/  @!P4 IMAD.IADD R19, R19, 0x1, -R11 ;  /* 0x000000011313c824 */ /* 0x000fc600078e0a0b */
[----:B-1----:R-:W3:Y:S04]  /*12510*/  LDL.LU R9, [R1+0x64] ;  /* 0x0000640001097983 */ /* 0x002ee80000300800 */
[----:B------:R1:W-:Y:S04]  /*12520*/  STL [R1+0xa8], R21 ;  /* 0x0000a81501007387 */ /* 0x0003e80000100800 */
[----:B-1----:R-:W3:Y:S04]  /*12530*/  LDL.LU R21, [R1+0x60] ;  /* 0x0000600001157983 */ /* 0x002ee80000300800 */
[----:B------:R1:W-:Y:S04]  /*12540*/  STL [R1+0xa4], R20 ;  /* 0x0000a41401007387 */ /* 0x0003e80000100800 */
[----:B-1----:R-:W3:Y:S04]  /*12550*/  LDL.LU R20, [R1+0x5c] ;  /* 0x00005c0001147983 */ /* 0x002ee80000300800 */
[----:B------:R1:W-:Y:S04]  /*12560*/  STL [R1+0xa0], R19 ;  /* 0x0000a01301007387 */ /* 0x0003e80000100800 */
[----:B-1----:R-:W3:Y:S04]  /*12570*/  LDL.LU R19, [R1+0x58] ;  /* 0x0000580001137983 */ /* 0x002ee80000300800 */
[----:B------:R-:W3:Y:S01]  /*12580*/  LDL.LU R58, [R1+0x54] ;  /* 0x00005400013a7983 */ /* 0x000ee20000300800 */
[----:B------:R-:W-:-:S02]  /*12590*/  ISETP.GT.U32.AND P5, PT, R11, R15, PT ;  /* 0x0000000f0b00720c */ /* 0x000fc40003fa4070 */
[C---:B------:R-:W-:Y:S02]  /*125a0*/  ISETP.GT.U32.AND P3, PT, R11.reuse, R61, PT ;  /* 0x0000003d0b00720c */ /* 0x040fe40003f64070 */
[----:B------:R-:W-:-:S09]  /*125b0*/  ISETP.GT.U32.AND P0, PT, R11, R12, PT ;  /* 0x0000000c0b00720c */ /* 0x000fd20003f04070 */
[--C-:B------:R-:W-:Y:S01]  /*125c0*/  @!P5 IMAD.IADD R15, R15, 0x1, -R11.reuse ;  /* 0x000000010f0fd824 */ /* 0x100fe200078e0a0b */
[C---:B------:R-:W-:Y:S02]  /*125d0*/  ISETP.GT.U32.AND P5, PT, R11.reuse, R64, PT ;  /* 0x000000400b00720c */ /* 0x040fe40003fa4070 */
[C---:B------:R-:W-:Y:S02]  /*125e0*/  ISETP.GT.U32.AND P1, PT, R11.reuse, R18, PT ;  /* 0x000000120b00720c */ /* 0x040fe40003f24070 */
[----:B------:R-:W-:Y:S01]  /*125f0*/  ISETP.GT.U32.AND P6, PT, R11, R15, PT ;  /* 0x0000000f0b00720c */ /* 0x000fe20003fc4070 */
[----:B------:R-:W-:Y:S01]  /*12600*/  @!P3 IMAD.IADD R61, R61, 0x1, -R11 ;  /* 0x000000013d3db824 */ /* 0x000fe200078e0a0b */
[----:B------:R-:W-:-:S07]  /*12610*/  ISETP.GT.U32.AND P2, PT, R11, R17, PT ;  /* 0x000000110b00720c */ /* 0x000fce0003f44070 */
[--C-:B------:R-:W-:Y:S02]  /*12620*/  @!P5 IMAD.IADD R64, R64, 0x1, -R11.reuse ;  /* 0x000000014040d824 */ /* 0x100fe400078e0a0b */
[--C-:B------:R-:W-:Y:S02]  /*12630*/  @!P0 IMAD.IADD R12, R12, 0x1, -R11.reuse ;  /* 0x000000010c0c8824 */ /* 0x100fe400078e0a0b */
[----:B------:R-:W-:Y:S01]  /*12640*/  IMAD.MOV.U32 R59, RZ, RZ, R62 ;  /* 0x000000ffff3b7224 */ /* 0x000fe200078e003e */
[C---:B------:R-:W-:Y:S01]  /*12650*/  ISETP.GT.U32.AND P4, PT, R11.reuse, R16, PT ;  /* 0x000000100b00720c */ /* 0x040fe20003f84070 */
[----:B------:R-:W3:Y:S01]  /*12660*/  LDL.LU R62, [R1+0x50] ;  /* 0x00005000013e7983 */ /* 0x000ee20000300800 */
[--C-:B------:R-:W-:Y:S01]  /*12670*/  @!P1 IMAD.IADD R18, R18, 0x1, -R11.reuse ;  /* 0x0000000112129824 */ /* 0x100fe200078e0a0b */
[----:B------:R-:W-:Y:S01]  /*12680*/  ISETP.GT.U32.AND P1, PT, R11, R68, PT ;  /* 0x000000440b00720c */ /* 0x000fe20003f24070 */
[--C-:B------:R-:W-:Y:S02]  /*12690*/  @!P6 IMAD.IADD R15, R15, 0x1, -R11.reuse ;  /* 0x000000010f0fe824 */ /* 0x100fe400078e0a0b */
[----:B------:R-:W-:Y:S01]  /*126a0*/  @!P2 IMAD.IADD R17, R17, 0x1, -R11 ;  /* 0x000000011111a824 */ /* 0x000fe200078e0a0b */
[----:B------:R-:W-:-:S02]  /*126b0*/  ISETP.GT.U32.AND P2, PT, R11, R63, PT ;  /* 0x0000003f0b00720c */ /* 0x000fc40003f44070 */
[C---:B----4-:R-:W-:Y:S02]  /*126c0*/  ISETP.GT.U32.AND P5, PT, R11.reuse, R14, PT ;  /* 0x0000000e0b00720c */ /* 0x050fe40003fa4070 */
[C---:B------:R-:W-:Y:S02]  /*126d0*/  ISETP.GT.U32.AND P3, PT, R11.reuse, R60, PT ;  /* 0x0000003c0b00720c */ /* 0x040fe40003f64070 */
[----:B------:R-:W-:-:S09]  /*126e0*/  ISETP.GT.U32.AND P0, PT, R11, R13, PT ;  /* 0x0000000d0b00720c */ /* 0x000fd20003f04070 */
[--C-:B------:R-:W-:Y:S02]  /*126f0*/  @!P5 IMAD.IADD R14, R14, 0x1, -R11.reuse ;  /* 0x000000010e0ed824 */ /* 0x100fe400078e0a0b */
[--C-:B------:R-:W-:Y:S02]  /*12700*/  @!P3 IMAD.IADD R60, R60, 0x1, -R11.reuse ;  /* 0x000000013c3cb824 */ /* 0x100fe400078e0a0b */
[--C-:B------:R-:W-:Y:S02]  /*12710*/  @!P4 IMAD.IADD R16, R16, 0x1, -R11.reuse ;  /* 0x000000011010c824 */ /* 0x100fe400078e0a0b */
[--C-:B------:R-:W-:Y:S01]  /*12720*/  @!P0 IMAD.IADD R13, R13, 0x1, -R11.reuse ;  /* 0x000000010d0d8824 */ /* 0x100fe200078e0a0b */
[----:B------:R-:W-:Y:S01]  /*12730*/  ISETP.GT.U32.AND P4, PT, R11, R59, PT ;  /* 0x0000003b0b00720c */ /* 0x000fe20003f84070 */
[--C-:B------:R-:W-:Y:S02]  /*12740*/  @!P1 IMAD.IADD R68, R68, 0x1, -R11.reuse ;  /* 0x0000000144449824 */ /* 0x100fe400078e0a0b */
[--C-:B------:R-:W-:Y:S01]  /*12750*/  @!P2 IMAD.IADD R63, R63, 0x1, -R11.reuse ;  /* 0x000000013f3fa824 */ /* 0x100fe200078e0a0b */
[----:B------:R-:W-:Y:S04]  /*12760*/  STL [R1+0x9c], R64 ;  /* 0x00009c4001007387 */ /* 0x000fe80000100800 */
[----:B------:R-:W-:Y:S04]  /*12770*/  STL [R1+0x98], R61 ;  /* 0x0000983d01007387 */ /* 0x000fe80000100800 */
[----:B------:R-:W-:Y:S01]  /*12780*/  STL [R1+0x94], R12 ;  /* 0x0000940c01007387 */ /* 0x000fe20000100800 */
[----:B------:R-:W-:-:S03]  /*12790*/  @!P4 IMAD.IADD R59, R59, 0x1, -R11 ;  /* 0x000000013b3bc824 */ /* 0x000fc600078e0a0b */
[----:B------:R1:W-:Y:S04]  /*127a0*/  STL [R1+0x90], R18 ;  /* 0x0000901201007387 */ /* 0x0003e80000100800 */
[----:B------:R4:W-:Y:S04]  /*127b0*/  STL [R1+0x8c], R17 ;  /* 0x00008c1101007387 */ /* 0x0009e80000100800 */
[----:B------:R4:W-:Y:S04]  /*127c0*/  STL [R1+0x88], R16 ;  /* 0x0000881001007387 */ /* 0x0009e80000100800 */
[----:B-1----:R-:W3:Y:S04]  /*127d0*/  LDL.LU R18, [R1+0x4c] ;  /* 0x00004c0001127983 */ /* 0x002ee80000300800 */
[----:B----4-:R-:W4:Y:S01]  /*127e0*/  LDL.LU R17, [R1+0x48] ;  /* 0x0000480001117983 */ /* 0x010f220000300800 */
[----:B------:R-:W-:-:S03]  /*127f0*/  IMAD.MOV.U32 R12, RZ, RZ, R10 ;  /* 0x000000ffff0c7224 */ /* 0x000fc600078e000a */
[----:B------:R1:W-:Y:S04]  /*12800*/  STL [R1+0x84], R15 ;  /* 0x0000840f01007387 */ /* 0x0003e80000100800 */
[----:B------:R-:W4:Y:S04]  /*12810*/  LDL.LU R16, [R1+0x44] ;  /* 0x0000440001107983 */ /* 0x000f280000300800 */
[----:B-1----:R-:W4:Y:S04]  /*12820*/  LDL.LU R15, [R1+0x40] ;  /* 0x00004000010f7983 */ /* 0x002f280000300800 */
[----:B------:R-:W4:Y:S01]  /*12830*/  LDL.LU R10, [R1+0x3c] ;  /* 0x00003c00010a7983 */ /* 0x000f220000300800 */
[----:B--2---:R-:W-:-:S02]  /*12840*/  ISETP.GT.U32.AND P6, PT, R11, R22, PT ;  /* 0x000000160b00720c */ /* 0x004fc40003fc4070 */
[----:B---3--:R-:W-:-:S11]  /*12850*/  ISETP.GT.U32.AND P5, PT, R11, R9, PT ;  /* 0x000000090b00720c */ /* 0x008fd60003fa4070 */
[--C-:B------:R-:W-:Y:S01]  /*12860*/  @!P6 IMAD.IADD R22, R22, 0x1, -R11.reuse ;  /* 0x000000011616e824 */ /* 0x100fe200078e0a0b */
[C---:B------:R-:W-:Y:S02]  /*12870*/  ISETP.GT.U32.AND P6, PT, R11.reuse, R14, PT ;  /* 0x0000000e0b00720c */ /* 0x040fe40003fc4070 */
[----:B------:R-:W-:Y:S01]  /*12880*/  ISETP.GT.U32.AND P3, PT, R11, R21, PT ;  /* 0x000000150b00720c */ /* 0x000fe20003f64070 */
[----:B------:R-:W-:Y:S01]  /*12890*/  @!P5 IMAD.IADD R9, R9, 0x1, -R11 ;  /* 0x000000010909d824 */ /* 0x000fe200078e0a0b */
[C---:B------:R-:W-:Y:S02]  /*128a0*/  ISETP.GT.U32.AND P5, PT, R11.reuse, R60, PT ;  /* 0x0000003c0b00720c */ /* 0x040fe40003fa4070 */
[----:B------:R-:W-:-:S09]  /*128b0*/  ISETP.GT.U32.AND P0, PT, R11, R20, PT ;  /* 0x000000140b00720c */ /* 0x000fd20003f04070 */
[--C-:B------:R-:W-:Y:S01]  /*128c0*/  @!P3 IMAD.IADD R21, R21, 0x1, -R11.reuse ;  /* 0x000000011515b824 */ /* 0x100fe200078e0a0b */
[C---:B------:R-:W-:Y:S02]  /*128d0*/  ISETP.GT.U32.AND P3, PT, R11.reuse, R13, PT ;  /* 0x0000000d0b00720c */ /* 0x040fe40003f64070 */
[C---:B------:R-:W-:Y:S02]  /*128e0*/  ISETP.GT.U32.AND P1, PT, R11.reuse, R19, PT ;  /* 0x000000130b00720c */ /* 0x040fe40003f24070 */
[C---:B------:R-:W-:Y:S01]  /*128f0*/  ISETP.GT.U32.AND P2, PT, R11.reuse, R58, PT ;  /* 0x0000003a0b00720c */ /* 0x040fe20003f44070 */
[--C-:B------:R-:W-:Y:S01]  /*12900*/  @!P0 IMAD.IADD R20, R20, 0x1, -R11.reuse ;  /* 0x0000000114148824 */ /* 0x100fe200078e0a0b */
[----:B------:R-:W-:Y:S01]  /*12910*/  ISETP.GT.U32.AND P0, PT, R11, R68, PT ;  /* 0x000000440b00720c */ /* 0x000fe20003f04070 */
[--C-:B------:R-:W-:Y:S02]  /*12920*/  @!P6 IMAD.IADD R14, R14, 0x1, -R11.reuse ;  /* 0x000000010e0ee824 */ /* 0x100fe400078e0a0b */
[----:B------:R-:W-:-:S06]  /*12930*/  @!P5 IMAD.IADD R60, R60, 0x1, -R11 ;  /* 0x000000013c3cd824 */ /* 0x000fcc00078e0a0b */
[--C-:B------:R-:W-:Y:S01]  /*12940*/  @!P1 IMAD.IADD R19, R19, 0x1, -R11.reuse ;  /* 0x0000000113139824 */ /* 0x100fe200078e0a0b */
[----:B------:R-:W-:Y:S01]  /*12950*/  ISETP.GT.U32.AND P1, PT, R11, R63, PT ;  /* 0x0000003f0b00720c */ /* 0x000fe20003f24070 */
[--C-:B------:R-:W-:Y:S02]  /*12960*/  @!P3 IMAD.IADD R13, R13, 0x1, -R11.reuse ;  /* 0x000000010d0db824 */ /* 0x100fe400078e0a0b */
[--C-:B------:R-:W-:Y:S01]  /*12970*/  @!P2 IMAD.IADD R58, R58, 0x1, -R11.reuse ;  /* 0x000000013a3aa824 */ /* 0x100fe200078e0a0b */
[----:B------:R-:W-:Y:S01]  /*12980*/  ISETP.GT.U32.AND P2, PT, R11, R59, PT ;  /* 0x0000003b0b00720c */ /* 0x000fe20003f44070 */
[----:B------:R1:W-:Y:S01]  /*12990*/  STL [R1+0x80], R14 ;  /* 0x0000800e01007387 */ /* 0x0003e20000100800 */
[----:B------:R-:W-:-:S03]  /*129a0*/  @!P0 IMAD.IADD R68, R68, 0x1, -R11 ;  /* 0x0000000144448824 */ /* 0x000fc600078e0a0b */
[----:B-1----:R-:W2:Y:S04]  /*129b0*/  LDL.LU R14, [R1+0x38] ;  /* 0x00003800010e7983 */ /* 0x002ea80000300800 */
[----:B------:R-:W-:Y:S04]  /*129c0*/  STL [R1+0x7c], R60 ;  /* 0x00007c3c01007387 */ /* 0x000fe80000100800 */
[----:B------:R1:W-:Y:S01]  /*129d0*/  STL [R1+0x78], R13 ;  /* 0x0000780d01007387 */ /* 0x0003e20000100800 */
[--C-:B------:R-:W-:Y:S02]  /*129e0*/  @!P1 IMAD.IADD R63, R63, 0x1, -R11.reuse ;  /* 0x000000013f3f9824 */ /* 0x100fe400078e0a0b */
[----:B------:R-:W-:Y:S01]  /*129f0*/  @!P2 IMAD.IADD R59, R59, 0x1, -R11 ;  /* 0x000000013b3ba824 */ /* 0x000fe200078e0a0b */
[----:B-1----:R-:W3:Y:S04]  /*12a00*/  LDL.LU R13, [R1+0x34] ;  /* 0x00003400010d7983 */ /* 0x002ee80000300800 */
[----:B------:R-:W3:Y:S04]  /*12a10*/  LDL.LU R64, [R1+0x30] ;  /* 0x0000300001407983 */ /* 0x000ee80000300800 */
[----:B------:R-:W3:Y:S04]  /*12a20*/  LDL.LU R61, [R1+0x2c] ;  /* 0x00002c00013d7983 */ /* 0x000ee80000300800 */
[----:B------:R1:W-:Y:S04]  /*12a30*/  STL [R1+0x74], R68 ;  /* 0x0000744401007387 */ /* 0x0003e80000100800 */
[----:B------:R-:W3:Y:S04]  /*12a40*/  LDL.LU R60, [R1+0x28] ;  /* 0x00002800013c7983 */ /* 0x000ee80000300800 */
[----:B-1----:R-:W3:Y:S04]  /*12a50*/  LDL.LU R68, [R1+0x24] ;  /* 0x0000240001447983 */ /* 0x002ee80000300800 */
[----:B------:R1:W-:Y:S04]  /*12a60*/  STL [R1+0x70], R63 ;  /* 0x0000703f01007387 */ /* 0x0003e80000100800 */
[----:B-1----:R-:W3:Y:S04]  /*12a70*/  LDL.LU R63, [R1+0x20] ;  /* 0x00002000013f7983 */ /* 0x002ee80000300800 */
[----:B------:R1:W-:Y:S04]  /*12a80*/  STL [R1+0x6c], R59 ;  /* 0x00006c3b01007387 */ /* 0x0003e80000100800 */
[----:B-1----:R-:W3:Y:S01]  /*12a90*/  LDL.LU R59, [R1+0x1c] ;  /* 0x00001c00013b7983 */ /* 0x002ee20000300800 */
[----:B------:R-:W-:-:S02]  /*12aa0*/  ISETP.GT.U32.AND P4, PT, R11, R62, PT ;  /* 0x0000003e0b00720c */ /* 0x000fc40003f84070 */
[C---:B------:R-:W-:Y:S02]  /*12ab0*/  ISETP.GT.U32.AND P5, PT, R11.reuse, R9, PT ;  /* 0x000000090b00720c */ /* 0x040fe40003fa4070 */
[C---:B------:R-:W-:Y:S02]  /*12ac0*/  ISETP.GT.U32.AND P3, PT, R11.reuse, R21, PT ;  /* 0x000000150b00720c */ /* 0x040fe40003f64070 */
[----:B------:R-:W-:-:S07]  /*12ad0*/  ISETP.GT.U32.AND P0, PT, R11, R20, PT ;  /* 0x000000140b00720c */ /* 0x000fce0003f04070 */
        /* <DEDUP_REMOVED lines=8> */
[C---:B------:R-:W-:Y:S02]  /*12b60*/  ISETP.GT.U32.AND P4, PT, R11.reuse, R18, PT ;  /* 0x000000120b00720c */ /* 0x040fe40003f84070 */
[C---:B----4-:R-:W-:Y:S01]  /*12b70*/  ISETP.GT.U32.AND P5, PT, R11.reuse, R17, PT ;  /* 0x000000110b00720c */ /* 0x050fe20003fa4070 */
[--C-:B------:R-:W-:Y:S01]  /*12b80*/  @!P0 IMAD.IADD R20, R20, 0x1, -R11.reuse ;  /* 0x0000000114148824 */ /* 0x100fe200078e0a0b */
[----:B------:R-:W-:Y:S01]  /*12b90*/  ISETP.GT.U32.AND P3, PT, R11, R16, PT ;  /* 0x000000100b00720c */ /* 0x000fe20003f64070 */
[--C-:B------:R-:W-:Y:S02]  /*12ba0*/  @!P1 IMAD.IADD R19, R19, 0x1, -R11.reuse ;  /* 0x0000000113139824 */ /* 0x100fe400078e0a0b */
[--C-:B------:R-:W-:Y:S01]  /*12bb0*/  @!P2 IMAD.IADD R58, R58, 0x1, -R11.reuse ;  /* 0x000000013a3aa824 */ /* 0x100fe200078e0a0b */
[C---:B------:R-:W-:Y:S01]  /*12bc0*/  ISETP.GT.U32.AND P0, PT, R11.reuse, R15, PT ;  /* 0x0000000f0b00720c */ /* 0x040fe20003f04070 */
[----:B------:R-:W-:Y:S01]  /*12bd0*/  @!P6 IMAD.IADD R62, R62, 0x1, -R11 ;  /* 0x000000013e3ee824 */ /* 0x000fe200078e0a0b */
[----:B------:R-:W-:-:S03]  /*12be0*/  ISETP.GT.U32.AND P1, PT, R11, R10, PT ;  /* 0x0000000a0b00720c */ /* 0x000fc60003f24070 */
[--C-:B------:R-:W-:Y:S02]  /*12bf0*/  @!P4 IMAD.IADD R18, R18, 0x1, -R11.reuse ;  /* 0x000000011212c824 */ /* 0x100fe400078e0a0b */
[--C-:B------:R-:W-:Y:S02]  /*12c00*/  @!P5 IMAD.IADD R17, R17, 0x1, -R11.reuse ;  /* 0x000000011111d824 */ /* 0x100fe400078e0a0b */
[----:B------:R-:W-:-:S04]  /*12c10*/  @!P3 IMAD.IADD R16, R16, 0x1, -R11 ;  /* 0x000000011010b824 */ /* 0x000fc800078e0a0b */
[--C-:B------:R-:W-:Y:S02]  /*12c20*/  @!P0 IMAD.IADD R15, R15, 0x1, -R11.reuse ;  /* 0x000000010f0f8824 */ /* 0x100fe400078e0a0b */
[----:B------:R-:W-:Y:S01]  /*12c30*/  @!P1 IMAD.IADD R10, R10, 0x1, -R11 ;  /* 0x000000010a0a9824 */ /* 0x000fe200078e0a0b */
[----:B------:R1:W-:Y:S04]  /*12c40*/  STL [R1+0x68], R22 ;  /* 0x0000681601007387 */ /* 0x0003e80000100800 */
[----:B-1----:R-:W4:Y:S04]  /*12c50*/  LDL.LU R22, [R1+0x5424] ;  /* 0x0054240001167983 */ /* 0x002f280000300800 */
        /* <DEDUP_REMOVED lines=11> */
[----:B-1----:R-:W4:Y:S01]  /*12d10*/  LDL.LU R62, [R1+0x14] ;  /* 0x00001400013e7983 */ /* 0x002f220000300800 */
[----:B--2---:R-:W-:-:S02]  /*12d20*/  ISETP.GT.U32.AND P2, PT, R11, R14, PT ;  /* 0x0000000e0b00720c */ /* 0x004fc40003f44070 */
        /* <DEDUP_REMOVED lines=8> */
[----:B------:R-:W-:Y:S01]  /*12db0*/  ISETP.GT.U32.AND P6, PT, R11, R18, PT ;  /* 0x000000120b00720c */ /* 0x000fe20003fc4070 */
[----:B------:R-:W-:Y:S01]  /*12dc0*/  @!P5 IMAD.IADD R61, R61, 0x1, -R11 ;  /* 0x000000013d3dd824 */ /* 0x000fe200078e0a0b */
[C---:B------:R-:W-:Y:S02]  /*12dd0*/  ISETP.GT.U32.AND P4, PT, R11.reuse, R17, PT ;  /* 0x000000110b00720c */ /* 0x040fe40003f84070 */
[C---:B------:R-:W-:Y:S02]  /*12de0*/  ISETP.GT.U32.AND P5, PT, R11.reuse, R16, PT ;  /* 0x000000100b00720c */ /* 0x040fe40003fa4070 */
[----:B------:R-:W-:-:S03]  /*12df0*/  ISETP.GT.U32.AND P1, PT, R11, R63, PT ;  /* 0x0000003f0b00720c */ /* 0x000fc60003f24070 */
[--C-:B------:R-:W-:Y:S01]  /*12e00*/  @!P3 IMAD.IADD R60, R60, 0x1, -R11.reuse ;  /* 0x000000013c3cb824 */ /* 0x100fe200078e0a0b */
[C---:B------:R-:W-:Y:S01]  /*12e10*/  ISETP.GT.U32.AND P3, PT, R11.reuse, R15, PT ;  /* 0x0000000f0b00720c */ /* 0x040fe20003f64070 */
[----:B------:R-:W-:Y:S01]  /*12e20*/  @!P0 IMAD.IADD R68, R68, 0x1, -R11 ;  /* 0x0000000144448824 */ /* 0x000fe200078e0a0b */
[C---:B------:R-:W-:Y:S02]  /*12e30*/  ISETP.GT.U32.AND P0, PT, R11.reuse, R10, PT ;  /* 0x0000000a0b00720c */ /* 0x040fe40003f04070 */
[----:B------:R-:W-:-:S05]  /*12e40*/  ISETP.GT.U32.AND P2, PT, R11, R59, PT ;  /* 0x0000003b0b00720c */ /* 0x000fca0003f44070 */
[--C-:B------:R-:W-:Y:S01]  /*12e50*/  @!P1 IMAD.IADD R63, R63, 0x1, -R11.reuse ;  /* 0x000000013f3f9824 */ /* 0x100fe200078e0a0b */
[----:B------:R-:W-:Y:S01]  /*12e60*/  ISETP.GT.U32.AND P1, PT, R11, R14, PT ;  /* 0x0000000e0b00720c */ /* 0x000fe20003f24070 */
[--C-:B------:R-:W-:Y:S02]  /*12e70*/  @!P6 IMAD.IADD R18, R18, 0x1, -R11.reuse ;  /* 0x000000011212e824 */ /* 0x100fe400078e0a0b */
[--C-:B------:R-:W-:Y:S02]  /*12e80*/  @!P4 IMAD.IADD R17, R17, 0x1, -R11.reuse ;  /* 0x000000011111c824 */ /* 0x100fe400078e0a0b */
[--C-:B------:R-:W-:Y:S02]  /*12e90*/  @!P5 IMAD.IADD R16, R16, 0x1, -R11.reuse ;  /* 0x000000011010d824 */ /* 0x100fe400078e0a0b */
[--C-:B------:R-:W-:Y:S01]  /*12ea0*/  @!P2 IMAD.IADD R59, R59, 0x1, -R11.reuse ;  /* 0x000000013b3ba824 */ /* 0x100fe200078e0a0b */
[----:B------:R-:W-:Y:S01]  /*12eb0*/  ISETP.GT.U32.AND P2, PT, R11, R13, PT ;  /* 0x0000000d0b00720c */ /* 0x000fe20003f44070 */
[----:B------:R1:W-:Y:S01]  /*12ec0*/  STL [R1+0x4c], R18 ;  /* 0x00004c1201007387 */ /* 0x0003e20000100800 */
[----:B------:R-:W-:-:S02]  /*12ed0*/  @!P3 IMAD.IADD R15, R15, 0x1, -R11 ;  /* 0x000000010f0fb824 */ /* 0x000fc400078e0a0b */
[--C-:B------:R-:W-:Y:S02]  /*12ee0*/  @!P0 IMAD.IADD R10, R10, 0x1, -R11.reuse ;  /* 0x000000010a0a8824 */ /* 0x100fe400078e0a0b */
[--C-:B------:R-:W-:Y:S01]  /*12ef0*/  @!P1 IMAD.IADD R14, R14, 0x1, -R11.reuse ;  /* 0x000000010e0e9824 */ /* 0x100fe200078e0a0b */
[----:B-1----:R-:W2:Y:S04]  /*12f00*/  LDL.LU R18, [R1+0x5410] ;  /* 0x0054100001127983 */ /* 0x002ea80000300800 */
[----:B------:R1:W-:Y:S02]  /*12f10*/  STL [R1+0x48], R17 ;  /* 0x0000481101007387 */ /* 0x0003e40000100800 */
[----:B------:R-:W-:Y:S02]  /*12f20*/  @!P2 IMAD.IADD R13, R13, 0x1, -R11 ;  /* 0x000000010d0da824 */ /* 0x000fe400078e0a0b */
[----:B-1----:R-:W3:Y:S04]  /*12f30*/  LDL.LU R17, [R1+0x540c] ;  /* 0x00540c0001117983 */ /* 0x002ee80000300800 */
[----:B------:R1:W-:Y:S04]  /*12f40*/  STL [R1+0x44], R16 ;  /* 0x0000441001007387 */ /* 0x0003e80000100800 */
        /* <DEDUP_REMOVED lines=12> */
[C---:B------:R-:W-:Y:S02]  /*13010*/  ISETP.GT.U32.AND P3, PT, R11.reuse, R60, PT ;  /* 0x0000003c0b00720c */ /* 0x040fe40003f64070 */
[C---:B------:R-:W-:Y:S02]  /*13020*/  ISETP.GT.U32.AND P0, PT, R11.reuse, R68, PT ;  /* 0x000000440b00720c */ /* 0x040fe40003f04070 */
[----:B------:R-:W-:-:S03]  /*13030*/  ISETP.GT.U32.AND P1, PT, R11, R63, PT ;  /* 0x0000003f0b00720c */ /* 0x000fc60003f24070 */
[--C-:B------:R-:W-:Y:S02]  /*13040*/  @!P4 IMAD.IADD R64, R64, 0x1, -R11.reuse ;  /* 0x000000014040c824 */ /* 0x100fe400078e0a0b */
[--C-:B------:R-:W-:Y:S02]  /*13050*/  @!P6 IMAD.IADD R59, R59, 0x1, -R11.reuse ;  /* 0x000000013b3be824 */ /* 0x100fe400078e0a0b */
[--C-:B------:R-:W-:Y:S01]  /*13060*/  @!P5 IMAD.IADD R61, R61, 0x1, -R11.reuse ;  /* 0x000000013d3dd824 */ /* 0x100fe200078e0a0b */
[C---:B------:R-:W-:Y:S01]  /*13070*/  ISETP.GT.U32.AND P5, PT, R11.reuse, R12, PT ;  /* 0x0000000c0b00720c */ /* 0x040fe20003fa4070 */
[--C-:B------:R-:W-:Y:S01]  /*13080*/  @!P3 IMAD.IADD R60, R60, 0x1, -R11.reuse ;  /* 0x000000013c3cb824 */ /* 0x100fe200078e0a0b */
[----:B----4-:R-:W-:Y:S01]  /*13090*/  ISETP.GT.U32.AND P2, PT, R11, R58, PT ;  /* 0x0000003a0b00720c */ /* 0x010fe20003f44070 */
[--C-:B------:R-:W-:Y:S02]  /*130a0*/  @!P0 IMAD.IADD R68, R68, 0x1, -R11.reuse ;  /* 0x0000000144448824 */ /* 0x100fe400078e0a0b */
[----:B------:R-:W-:Y:S01]  /*130b0*/  @!P1 IMAD.IADD R63, R63, 0x1, -R11 ;  /* 0x000000013f3f9824 */ /* 0x000fe200078e0a0b */
[----:B------:R-:W-:-:S09]  /*130c0*/  ISETP.GT.U32.AND P4, PT, R11, R62, PT ;  /* 0x0000003e0b00720c */ /* 0x000fd20003f84070 */
[--C-:B------:R-:W-:Y:S02]  /*130d0*/  @!P2 IMAD.IADD R58, R58, 0x1, -R11.reuse ;  /* 0x000000013a3aa824 */ /* 0x100fe400078e0a0b */
[--C-:B------:R-:W-:Y:S02]  /*130e0*/  @!P5 IMAD.IADD R12, R12, 0x1, -R11.reuse ;  /* 0x000000010c0cd824 */ /* 0x100fe400078e0a0b */
[----:B------:R-:W-:Y:S01]  /*130f0*/  @!P4 IMAD.IADD R62, R62, 0x1, -R11 ;  /* 0x000000013e3ec824 */ /* 0x000fe200078e0a0b */
[----:B------:R-:W-:Y:S04]  /*13100*/  STL [R1+0x30], R64 ;  /* 0x0000304001007387 */ /* 0x000fe80000100800 */
[----:B------:R-:W-:Y:S04]  /*13110*/  STL [R1+0x2c], R61 ;  /* 0x00002c3d01007387 */ /* 0x000fe80000100800 */
[----:B------:R-:W-:Y:S04]  /*13120*/  STL [R1+0x28], R60 ;  /* 0x0000283c01007387 */ /* 0x000fe80000100800 */
[----:B------:R-:W-:Y:S04]  /*13130*/  STL [R1+0x24], R68 ;  /* 0x0000244401007387 */ /* 0x000fe80000100800 */
[----:B------:R-:W-:Y:S04]  /*13140*/  STL [R1+0x20], R63 ;  /* 0x0000203f01007387 */ /* 0x000fe80000100800 */
[----:B------:R-:W-:Y:S01]  /*13150*/  STL [R1+0x1c], R59 ;  /* 0x00001c3b01007387 */ /* 0x000fe20000100800 */
[----:B--2---:R-:W-:-:S02]  /*13160*/  ISETP.GT.U32.AND P5, PT, R11, R18, PT ;  /* 0x000000120b00720c */ /* 0x004fc40003fa4070 */
[C---:B---3--:R-:W-:Y:S02]  /*13170*/  ISETP.GT.U32.AND P4, PT, R11.reuse, R17, PT ;  /* 0x000000110b00720c */ /* 0x048fe40003f84070 */
[C---:B------:R-:W-:Y:S02]  /*13180*/  ISETP.GT.U32.AND P2, PT, R11.reuse, R16, PT ;  /* 0x000000100b00720c */ /* 0x040fe40003f44070 */
[C---:B------:R-:W-:Y:S02]  /*13190*/  ISETP.GT.U32.AND P6, PT, R11.reuse, R15, PT ;  /* 0x0000000f0b00720c */ /* 0x040fe40003fc4070 */
[----:B------:R-:W-:-:S11]  /*131a0*/  ISETP.GT.U32.AND P1, PT, R11, R10, PT ;  /* 0x0000000a0b00720c */ /* 0x000fd60003f24070 */
[----:B------:R-:W-:Y:S01]  /*131b0*/  @!P6 IMAD.IADD R15, R15, 0x1, -R11 ;  /* 0x000000010f0fe824 */ /* 0x000fe200078e0a0b */
[C---:B------:R-:W-:Y:S02]  /*131c0*/  ISETP.GT.U32.AND P6, PT, R11.reuse, R58, PT ;  /* 0x0000003a0b00720c */ /* 0x040fe40003fc4070 */
[C---:B------:R-:W-:Y:S02]  /*131d0*/  ISETP.GT.U32.AND P0, PT, R11.reuse, R14, PT ;  /* 0x0000000e0b00720c */ /* 0x040fe40003f04070 */
[----:B------:R-:W-:-:S11]  /*131e0*/  ISETP.GT.U32.AND P3, PT, R11, R13, PT ;  /* 0x0000000d0b00720c */ /* 0x000fd60003f64070 */
[--C-:B------:R-:W-:Y:S01]  /*131f0*/  @!P0 IMAD.IADD R14, R14, 0x1, -R11.reuse ;  /* 0x000000010e0e8824 */ /* 0x100fe200078e0a0b */
[C---:B------:R-:W-:Y:S01]  /*13200*/  ISETP.GT.U32.AND P0, PT, R11.reuse, R20, PT ;  /* 0x000000140b00720c */ /* 0x040fe20003f04070 */
[--C-:B------:R-:W-:Y:S01]  /*13210*/  @!P1 IMAD.IADD R10, R10, 0x1, -R11.reuse ;  /* 0x000000010a0a9824 */ /* 0x100fe200078e0a0b */
[C---:B------:R-:W-:Y:S01]  /*13220*/  ISETP.GT.U32.AND P1, PT, R11.reuse, R21, PT ;  /* 0x000000150b00720c */ /* 0x040fe20003f24070 */
[--C-:B------:R-:W-:Y:S01]  /*13230*/  @!P2 IMAD.IADD R16, R16, 0x1, -R11.reuse ;  /* 0x000000011010a824 */ /* 0x100fe200078e0a0b */
[----:B------:R-:W-:Y:S01]  /*13240*/  ISETP.GT.U32.AND P2, PT, R11, R62, PT ;  /* 0x0000003e0b00720c */ /* 0x000fe20003f44070 */
[--C-:B------:R-:W-:Y:S01]  /*13250*/  @!P3 IMAD.IADD R13, R13, 0x1, -R11.reuse ;  /* 0x000000010d0db824 */ /* 0x100fe200078e0a0b */
[----:B------:R-:W-:Y:S01]  /*13260*/  ISETP.GT.U32.AND P3, PT, R11, R19, PT ;  /* 0x000000130b00720c */ /* 0x000fe20003f64070 */
[--C-:B------:R-:W-:Y:S01]  /*13270*/  @!P4 IMAD.IADD R17, R17, 0x1, -R11.reuse ;  /* 0x000000011111c824 */ /* 0x100fe200078e0a0b */
[----:B------:R-:W-:Y:S01]  /*13280*/  ISETP.GT.U32.AND P4, PT, R11, R12, PT ;  /* 0x0000000c0b00720c */ /* 0x000fe20003f84070 */
[----:B------:R-:W-:-:S02]  /*13290*/  @!P6 IMAD.IADD R58, R58, 0x1, -R11 ;  /* 0x000000013a3ae824 */ /* 0x000fc400078e0a0b */
[--C-:B------:R-:W-:Y:S01]  /*132a0*/  @!P5 IMAD.IADD R18, R18, 0x1, -R11.reuse ;  /* 0x000000011212d824 */ /* 0x100fe200078e0a0b */
[C---:B------:R-:W-:Y:S02]  /*132b0*/  ISETP.GT.U32.AND P5, PT, R11.reuse, R13, PT ;  /* 0x0000000d0b00720c */ /* 0x040fe40003fa4070 */
[----:B------:R1:W-:Y:S01]  /*132c0*/  STL [R1+0x18], R58 ;  /* 0x0000183a01007387 */ /* 0x0003e20000100800 */
[----:B------:R-:W-:Y:S01]  /*132d0*/  @!P0 IMAD.IADD R20, R20, 0x1, -R11 ;  /* 0x0000000114148824 */ /* 0x000fe200078e0a0b */
[----:B------:R-:W-:-:S03]  /*132e0*/  ISETP.GT.U32.AND P0, PT, R11, R10, PT ;  /* 0x0000000a0b00720c */ /* 0x000fc60003f04070 */
[--C-:B------:R-:W-:Y:S01]  /*132f0*/  @!P3 IMAD.IADD R19, R19, 0x1, -R11.reuse ;  /* 0x000000011313b824 */ /* 0x100fe200078e0a0b */
[----:B------:R-:W-:Y:S01]  /*13300*/  ISETP.GT.U32.AND P3, PT, R11, R14, PT ;  /* 0x0000000e0b00720c */ /* 0x000fe20003f64070 */
[--C-:B------:R-:W-:Y:S01]  /*13310*/  @!P1 IMAD.IADD R21, R21, 0x1, -R11.reuse ;  /* 0x0000000115159824 */ /* 0x100fe200078e0a0b */
[----:B-1----:R-:W2:Y:S01]  /*13320*/  LDL.LU R58, [R1+0x420] ;  /* 0x00042000013a7983 */ /* 0x002ea20000300800 */
[C---:B------:R-:W-:Y:S01]  /*13330*/  ISETP.GT.U32.AND P1, PT, R11.reuse, R15, PT ;  /* 0x0000000f0b00720c */ /* 0x040fe20003f24070 */
[--C-:B------:R-:W-:Y:S01]  /*13340*/  @!P2 IMAD.IADD R62, R62, 0x1, -R11.reuse ;  /* 0x000000013e3ea824 */ /* 0x100fe200078e0a0b */
[C---:B------:R-:W-:Y:S01]  /*13350*/  ISETP.GT.U32.AND P2, PT, R11.reuse, R16, PT ;  /* 0x000000100b00720c */ /* 0x040fe20003f44070 */
[--C-:B------:R-:W-:Y:S01]  /*13360*/  @!P4 IMAD.IADD R12, R12, 0x1, -R11.reuse ;  /* 0x000000010c0cc824 */ /* 0x100fe200078e0a0b */
[----:B------:R-:W-:Y:S01]  /*13370*/  ISETP.GT.U32.AND P4, PT, R11, R17, PT ;  /* 0x000000110b00720c */ /* 0x000fe20003f84070 */
[----:B------:R-:W-:Y:S01]  /*13380*/  @!P5 IMAD.IADD R13, R13, 0x1, -R11 ;  /* 0x000000010d0dd824 */ /* 0x000fe200078e0a0b */
[----:B------:R1:W-:Y:S01]  /*13390*/  STL [R1+0x14], R62 ;  /* 0x0000143e01007387 */ /* 0x0003e20000100800 */
[----:B------:R-:W-:-:S03]  /*133a0*/  ISETP.GT.U32.AND P5, PT, R11, R18, PT ;  /* 0x000000120b00720c */ /* 0x000fc60003fa4070 */
[--C-:B------:R-:W-:Y:S02]  /*133b0*/  @!P3 IMAD.IADD R14, R14, 0x1, -R11.reuse ;  /* 0x000000010e0eb824 */ /* 0x100fe400078e0a0b */
[--C-:B------:R-:W-:Y:S01]  /*133c0*/  @!P0 IMAD.IADD R10, R10, 0x1, -R11.reuse ;  /* 0x000000010a0a8824 */ /* 0x100fe200078e0a0b */
[----:B-1----:R-:W3:Y:S04]  /*133d0*/  LDL.LU R62, [R1+0x424] ;  /* 0x00042400013e7983 */ /* 0x002ee80000300800 */
[----:B------:R1:W-:Y:S01]  /*133e0*/  STL [R1], R12 ;  /* 0x0000000c01007387 */ /* 0x0003e20000100800 */
[----:B------:R-:W-:Y:S01]  /*133f0*/  ISETP.GT.U32.AND P3, PT, R11, R19, PT ;  /* 0x000000130b00720c */ /* 0x000fe20003f64070 */
[--C-:B------:R-:W-:Y:S01]  /*13400*/  @!P1 IMAD.IADD R15, R15, 0x1, -R11.reuse ;  /* 0x000000010f0f9824 */ /* 0x100fe200078e0a0b */
[C---:B------:R-:W-:Y:S01]  /*13410*/  ISETP.GT.U32.AND P0, PT, R11.reuse, R20, PT ;  /* 0x000000140b00720c */ /* 0x040fe20003f04070 */
[--C-:B------:R-:W-:Y:S01]  /*13420*/  @!P2 IMAD.IADD R16, R16, 0x1, -R11.reuse ;  /* 0x000000011010a824 */ /* 0x100fe200078e0a0b */
[----:B-1----:R-:W4:Y:S04]  /*13430*/  LDL.LU R12, [R1+0x410] ;  /* 0x00041000010c7983 */ /* 0x002f280000300800 */
[----:B------:R-:W4:Y:S04]  /*13440*/  LDL.LU R64, [R1+0x400] ;  /* 0x0004000001407983 */ /* 0x000f280000300800 */
[----:B------:R-:W4:Y:S04]  /*13450*/  LDL.LU R61, [R1+0x3f4] ;  /* 0x0003f400013d7983 */ /* 0x000f280000300800 */
[----:B------:R1:W-:Y:S01]  /*13460*/  STL [R1+0x53a8], R13 ;  /* 0x0053a80d01007387 */ /* 0x0003e20000100800 */
[----:B------:R-:W-:Y:S01]  /*13470*/  ISETP.GT.U32.AND P6, PT, R11, R21, PT ;  /* 0x000000150b00720c */ /* 0x000fe20003fc4070 */
[----:B------:R-:W-:-:S02]  /*13480*/  @!P4 IMAD.IADD R17, R17, 0x1, -R11 ;  /* 0x000000011111c824 */ /* 0x000fc400078e0a0b */
[--C-:B------:R-:W-:Y:S01]  /*13490*/  @!P5 IMAD.IADD R18, R18, 0x1, -R11.reuse ;  /* 0x000000011212d824 */ /* 0x100fe200078e0a0b */
[----:B-1----:R-:W4:Y:S04]  /*134a0*/  LDL.LU R13, [R1+0x3fc] ;  /* 0x0003fc00010d7983 */ /* 0x002f280000300800 */
[----:B------:R1:W-:Y:S04]  /*134b0*/  STL [R1+0x53ac], R14 ;  /* 0x0053ac0e01007387 */ /* 0x0003e80000100800 */
[----:B-1----:R-:W4:Y:S04]  /*134c0*/  LDL.LU R14, [R1+0x3f8] ;  /* 0x0003f800010e7983 */ /* 0x002f280000300800 */
[----:B------:R1:W-:Y:S01]  /*134d0*/  STL [R1+0x53b0], R10 ;  /* 0x0053b00a01007387 */ /* 0x0003e20000100800 */
[----:B------:R-:W-:-:S03]  /*134e0*/  @!P3 IMAD.IADD R19, R19, 0x1, -R11 ;  /* 0x000000011313b824 */ /* 0x000fc600078e0a0b */
[----:B-1----:R-:W4:Y:S04]  /*134f0*/  LDL.LU R10, [R1+0x404] ;  /* 0x00040400010a7983 */ /* 0x002f280000300800 */
[----:B------:R1:W-:Y:S01]  /*13500*/  STL [R1+0x53b4], R15 ;  /* 0x0053b40f01007387 */ /* 0x0003e20000100800 */
[----:B------:R-:W-:-:S03]  /*13510*/  @!P0 IMAD.IADD R20, R20, 0x1, -R11 ;  /* 0x0000000114148824 */ /* 0x000fc600078e0a0b */
[----:B-1----:R-:W4:Y:S04]  /*13520*/  LDL.LU R15, [R1+0x40c] ;  /* 0x00040c00010f7983 */ /* 0x002f280000300800 */
[----:B------:R1:W-:Y:S01]  /*13530*/  STL [R1+0x53b8], R16 ;  /* 0x0053b81001007387 */ /* 0x0003e20000100800 */
[----:B------:R-:W-:-:S03]  /*13540*/  @!P6 IMAD.IADD R21, R21, 0x1, -R11 ;  /* 0x000000011515e824 */ /* 0x000fc600078e0a0b */
[----:B-1----:R-:W4:Y:S04]  /*13550*/  LDL.LU R16, [R1+0x418] ;  /* 0x0004180001107983 */ /* 0x002f280000300800 */
[----:B------:R1:W-:Y:S04]  /*13560*/  STL [R1+0x53bc], R17 ;  /* 0x0053bc1101007387 */ /* 0x0003e80000100800 */
[----:B-1----:R-:W4:Y:S04]  /*13570*/  LDL.LU R17, [R1+0x41c] ;  /* 0x00041c0001117983 */ /* 0x002f280000300800 */
[----:B------:R1:W-:Y:S04]  /*13580*/  STL [R1+0x53c0], R18 ;  /* 0x0053c01201007387 */ /* 0x0003e80000100800 */
[----:B-1----:R-:W4:Y:S04]  /*13590*/  LDL.LU R18, [R1+0x428] ;  /* 0x0004280001127983 */ /* 0x002f280000300800 */
[----:B------:R-:W-:Y:S04]  /*135a0*/  STL [R1+0x53c4], R19 ;  /* 0x0053c41301007387 */ /* 0x000fe80000100800 */
[----:B------:R1:W-:Y:S04]  /*135b0*/  STL [R1+0x53c8], R20 ;  /* 0x0053c81401007387 */ /* 0x0003e80000100800 */
[----:B-1----:R-:W4:Y:S04]  /*135c0*/  LDL.LU R20, [R1+0x408] ;  /* 0x0004080001147983 */ /* 0x002f280000300800 */
[----:B------:R1:W-:Y:S04]  /*135d0*/  STL [R1+0x53cc], R21 ;  /* 0x0053cc1501007387 */ /* 0x0003e80000100800 */
[----:B-1----:R-:W4:Y:S01]  /*135e0*/  LDL.LU R21, [R1+0x414] ;  /* 0x0004140001157983 */ /* 0x002f220000300800 */
[----:B------:R-:W-:-:S02]  /*135f0*/  ISETP.GT.U32.AND P5, PT, R11, R24, PT ;  /* 0x000000180b00720c */ /* 0x000fc40003fa4070 */
[C---:B------:R-:W-:Y:S02]  /*13600*/  ISETP.GT.U32.AND P3, PT, R11.reuse, R25, PT ;  /* 0x000000190b00720c */ /* 0x040fe40003f64070 */
[C---:B------:R-:W-:Y:S02]  /*13610*/  ISETP.GT.U32.AND P1, PT, R11.reuse, R9, PT ;  /* 0x000000090b00720c */ /* 0x040fe40003f24070 */
[C---:B------:R-:W-:Y:S02]  /*13620*/  ISETP.GT.U32.AND P0, PT, R11.reuse, R26, PT ;  /* 0x0000001a0b00720c */ /* 0x040fe40003f04070 */
[----:B------:R-:W-:-:S05]  /*13630*/  ISETP.GT.U32.AND P2, PT, R11, R22, PT ;  /* 0x000000160b00720c */ /* 0x000fca0003f44070 */
[--C-:B------:R-:W-:Y:S01]  /*13640*/  @!P5 IMAD.IADD R24, R24, 0x1, -R11.reuse ;  /* 0x000000011818d824 */ /* 0x100fe200078e0a0b */
[----:B------:R-:W-:Y:S01]  /*13650*/  ISETP.GT.U32.AND P5, PT, R11, R30, PT ;  /* 0x0000001e0b00720c */ /* 0x000fe20003fa4070 */
[--C-:B------:R-:W-:Y:S01]  /*13660*/  @!P3 IMAD.IADD R25, R25, 0x1, -R11.reuse ;  /* 0x000000011919b824 */ /* 0x100fe200078e0a0b */
[----:B------:R-:W-:Y:S01]  /*13670*/  ISETP.GT.U32.AND P3, PT, R11, R31, PT ;  /* 0x0000001f0b00720c */ /* 0x000fe20003f64070 */
[--C-:B------:R-:W-:Y:S01]  /*13680*/  @!P1 IMAD.IADD R9, R9, 0x1, -R11.reuse ;  /* 0x0000000109099824 */ /* 0x100fe200078e0a0b */
[C---:B------:R-:W-:Y:S02]  /*13690*/  ISETP.GT.U32.AND P6, PT, R11.reuse, R27, PT ;  /* 0x0000001b0b00720c */ /* 0x040fe40003fc4070 */
[C---:B------:R-:W-:Y:S01]  /*136a0*/  ISETP.GT.U32.AND P1, PT, R11.reuse, R28, PT ;  /* 0x0000001c0b00720c */ /* 0x040fe20003f24070 */
[--C-:B------:R-:W-:Y:S01]  /*136b0*/  @!P0 IMAD.IADD R26, R26, 0x1, -R11.reuse ;  /* 0x000000011a1a8824 */ /* 0x100fe200078e0a0b */
[C---:B------:R-:W-:Y:S02]  /*136c0*/  ISETP.GT.U32.AND P0, PT, R11.reuse, R32, PT ;  /* 0x000000200b00720c */ /* 0x040fe40003f04070 */
[----:B------:R-:W-:Y:S01]  /*136d0*/  ISETP.GT.U32.AND P4, PT, R11, R23, PT ;  /* 0x000000170b00720c */ /* 0x000fe20003f84070 */
[----:B------:R-:W-:-:S02]  /*136e0*/  @!P2 IMAD.IADD R22, R22, 0x1, -R11 ;  /* 0x000000011616a824 */ /* 0x000fc400078e0a0b */
[--C-:B------:R-:W-:Y:S01]  /*136f0*/  @!P5 IMAD.IADD R30, R30, 0x1, -R11.reuse ;  /* 0x000000011e1ed824 */ /* 0x100fe200078e0a0b */
[----:B------:R-:W-:Y:S01]  /*13700*/  ISETP.GT.U32.AND P5, PT, R11, R25, PT ;  /* 0x000000190b00720c */ /* 0x000fe20003fa4070 */
[--C-:B------:R-:W-:Y:S01]  /*13710*/  @!P3 IMAD.IADD R31, R31, 0x1, -R11.reuse ;  /* 0x000000011f1fb824 */ /* 0x100fe200078e0a0b */
[C---:B------:R-:W-:Y:S02]  /*13720*/  ISETP.GT.U32.AND P2, PT, R11.reuse, R8, PT ;  /* 0x000000080b00720c */ /* 0x040fe40003f44070 */
[----:B------:R-:W-:Y:S01]  /*13730*/  ISETP.GT.U32.AND P3, PT, R11, R26, PT ;  /* 0x0000001a0b00720c */ /* 0x000fe20003f64070 */
[--C-:B------:R-:W-:Y:S02]  /*13740*/  @!P6 IMAD.IADD R27, R27, 0x1, -R11.reuse ;  /* 0x000000011b1be824 */ /* 0x100fe400078e0a0b */
[--C-:B------:R-:W-:Y:S01]  /*13750*/  @!P1 IMAD.IADD R28, R28, 0x1, -R11.reuse ;  /* 0x000000011c1c9824 */ /* 0x100fe200078e0a0b */
[C---:B------:R-:W-:Y:S01]  /*13760*/  ISETP.GT.U32.AND P1, PT, R11.reuse, R22, PT ;  /* 0x000000160b00720c */ /* 0x040fe20003f24070 */
[--C-:B------:R-:W-:Y:S01]  /*13770*/  @!P0 IMAD.IADD R32, R32, 0x1, -R11.reuse ;  /* 0x0000000120208824 */ /* 0x100fe200078e0a0b */
[----:B------:R-:W-:Y:S01]  /*13780*/  ISETP.GT.U32.AND P0, PT, R11, R27, PT ;  /* 0x0000001b0b00720c */ /* 0x000fe20003f04070 */
[----:B------:R-:W-:Y:S01]  /*13790*/  @!P4 IMAD.IADD R23, R23, 0x1, -R11 ;  /* 0x000000011717c824 */ /* 0x000fe200078e0a0b */
[----:B------:R-:W-:-:S02]  /*137a0*/  ISETP.GT.U32.AND P4, PT, R11, R29, PT ;  /* 0x0000001d0b00720c */ /* 0x000fc40003f84070 */
[----:B------:R-:W-:Y:S01]  /*137b0*/  ISETP.GT.U32.AND P6, PT, R11, R9, PT ;  /* 0x000000090b00720c */ /* 0x000fe20003fc4070 */
[--C-:B------:R-:W-:Y:S01]  /*137c0*/  @!P5 IMAD.IADD R25, R25, 0x1, -R11.reuse ;  /* 0x000000011919d824 */ /* 0x100fe200078e0a0b */
[C---:B------:R-:W-:Y:S01]  /*137d0*/  ISETP.GT.U32.AND P5, PT, R11.reuse, R30, PT ;  /* 0x0000001e0b00720c */ /* 0x040fe20003fa4070 */
        /* <DEDUP_REMOVED lines=10> */
[--C-:B------:R-:W-:Y:S01]  /*13880*/  @!P6 IMAD.IADD R9, R9, 0x1, -R11.reuse ;  /* 0x000000010909e824 */ /* 0x100fe200078e0a0b */
[C---:B------:R-:W-:Y:S01]  /*13890*/  ISETP.GT.U32.AND P6, PT, R11.reuse, R32, PT ;  /* 0x000000200b00720c */ /* 0x040fe20003fc4070 */
        /* <DEDUP_REMOVED lines=19> */
[C---:B------:R-:W-:Y:S01]  /*139d0*/  ISETP.GT.U32.AND P3, PT, R11.reuse, R43, PT ;  /* 0x0000002b0b00720c */ /* 0x040fe20003f64070 */
[--C-:B------:R-:W-:Y:S01]  /*139e0*/  @!P1 IMAD.IADD R34, R34, 0x1, -R11.reuse ;  /* 0x0000000122229824 */ /* 0x100fe200078e0a0b */
[----:B------:R-:W-:Y:S01]  /*139f0*/  ISETP.GT.U32.AND P1, PT, R11, R40, PT ;  /* 0x000000280b00720c */ /* 0x000fe20003f24070 */
[----:B------:R-:W-:-:S02]  /*13a00*/  @!P0 IMAD.IADD R39, R39, 0x1, -R11 ;  /* 0x0000000127278824 */ /* 0x000fc400078e0a0b */
        /* <DEDUP_REMOVED lines=10> */
[----:B------:R-:W-:Y:S01]  /*13ab0*/  @!P1 IMAD.IADD R40, R40, 0x1, -R11 ;  /* 0x0000000128289824 */ /* 0x000fe200078e0a0b */
[----:B------:R-:W-:-:S03]  /*13ac0*/  ISETP.GT.U32.AND P1, PT, R11, R35, PT ;  /* 0x000000230b00720c */ /* 0x000fc60003f24070 */
        /* <DEDUP_REMOVED lines=10> */
[----:B------:R-:W-:Y:S01]  /*13b70*/  @!P1 IMAD.IADD R35, R35, 0x1, -R11 ;  /* 0x0000000123239824 */ /* 0x000fe200078e0a0b */
[----:B------:R-:W-:-:S03]  /*13b80*/  ISETP.GT.U32.AND P1, PT, R11, R40, PT ;  /* 0x000000280b00720c */ /* 0x000fc60003f24070 */
        /* <DEDUP_REMOVED lines=16> */
[--C-:B------:R-:W-:Y:S02]  /*13c90*/  @!P5 IMAD.IADD R49, R49, 0x1, -R11.reuse ;  /* 0x000000013131d824 */ /* 0x100fe400078e0a0b */
[--C-:B------:R-:W-:Y:S01]  /*13ca0*/  @!P2 IMAD.IADD R41, R41, 0x1, -R11.reuse ;  /* 0x000000012929a824 */ /* 0x100fe200078e0a0b */
[C---:B--2---:R-:W-:Y:S01]  /*13cb0*/  ISETP.GT.U32.AND P5, PT, R11.reuse, R58, PT ;  /* 0x0000003a0b00720c */ /* 0x044fe20003fa4070 */
[--C-:B------:R-:W-:Y:S01]  /*13cc0*/  @!P3 IMAD.IADD R50, R50, 0x1, -R11.reuse ;  /* 0x000000013232b824 */ /* 0x100fe200078e0a0b */
[C---:B------:R-:W-:Y:S02]  /*13cd0*/  ISETP.GT.U32.AND P2, PT, R11.reuse, R47, PT ;  /* 0x0000002f0b00720c */ /* 0x040fe40003f44070 */
[C---:B------:R-:W-:Y:S01]  /*13ce0*/  ISETP.GT.U32.AND P3, PT, R11.reuse, R45, PT ;  /* 0x0000002d0b00720c */ /* 0x040fe20003f64070 */
[--C-:B------:R-:W-:Y:S01]  /*13cf0*/  @!P1 IMAD.IADD R46, R46, 0x1, -R11.reuse ;  /* 0x000000012e2e9824 */ /* 0x100fe200078e0a0b */
[----:B------:R-:W-:Y:S01]  /*13d00*/  ISETP.GT.U32.AND P1, PT, R11, R52, PT ;  /* 0x000000340b00720c */ /* 0x000fe20003f24070 */
[----:B------:R-:W-:-:S02]  /*13d10*/  @!P0 IMAD.IADD R51, R51, 0x1, -R11 ;  /* 0x0000000133338824 */ /* 0x000fc400078e0a0b */
[--C-:B------:R-:W-:Y:S01]  /*13d20*/  @!P6 IMAD.IADD R5, R5, 0x1, -R11.reuse ;  /* 0x000000010505e824 */ /* 0x100fe200078e0a0b */
[C---:B------:R-:W-:Y:S02]  /*13d30*/  ISETP.GT.U32.AND P0, PT, R11.reuse, R46, PT ;  /* 0x0000002e0b00720c */ /* 0x040fe40003f04070 */
[C---:B------:R-:W-:Y:S01]  /*13d40*/  ISETP.GT.U32.AND P6, PT, R11.reuse, R44, PT ;  /* 0x0000002c0b00720c */ /* 0x040fe20003fc4070 */
[--C-:B------:R-:W-:Y:S01]  /*13d50*/  @!P5 IMAD.IADD R58, R58, 0x1, -R11.reuse ;  /* 0x000000013a3ad824 */ /* 0x100fe200078e0a0b */
[----:B------:R-:W-:Y:S01]  /*13d60*/  ISETP.GT.U32.AND P5, PT, R11, R5, PT ;  /* 0x000000050b00720c */ /* 0x000fe20003fa4070 */
[--C-:B------:R-:W-:Y:S02]  /*13d70*/  @!P2 IMAD.IADD R47, R47, 0x1, -R11.reuse ;  /* 0x000000012f2fa824 */ /* 0x100fe400078e0a0b */
[--C-:B------:R-:W-:Y:S01]  /*13d80*/  @!P3 IMAD.IADD R45, R45, 0x1, -R11.reuse ;  /* 0x000000012d2db824 */ /* 0x100fe200078e0a0b */
[C---:B------:R-:W-:Y:S01]  /*13d90*/  ISETP.GT.U32.AND P3, PT, R11.reuse, R50, PT ;  /* 0x000000320b00720c */ /* 0x040fe20003f64070 */
[----:B------:R-:W-:Y:S01]  /*13da0*/  @!P1 IMAD.IADD R52, R52, 0x1, -R11 ;  /* 0x0000000134349824 */ /* 0x000fe200078e0a0b */
[----:B------:R-:W-:-:S03]  /*13db0*/  ISETP.GT.U32.AND P1, PT, R11, R47, PT ;  /* 0x0000002f0b00720c */ /* 0x000fc60003f24070 */
[--C-:B------:R-:W-:Y:S01]  /*13dc0*/  @!P0 IMAD.IADD R46, R46, 0x1, -R11.reuse ;  /* 0x000000012e2e8824 */ /* 0x100fe200078e0a0b */
[C---:B------:R-:W-:Y:S01]  /*13dd0*/  ISETP.GT.U32.AND P0, PT, R11.reuse, R51, PT ;  /* 0x000000330b00720c */ /* 0x040fe20003f04070 */
[--C-:B------:R-:W-:Y:S01]  /*13de0*/  @!P6 IMAD.IADD R44, R44, 0x1, -R11.reuse ;  /* 0x000000012c2ce824 */ /* 0x100fe200078e0a0b */
[----:B------:R-:W-:Y:S01]  /*13df0*/  ISETP.GT.U32.AND P6, PT, R11, R58, PT ;  /* 0x0000003a0b00720c */ /* 0x000fe20003fc4070 */
[----:B------:R-:W-:Y:S01]  /*13e00*/  @!P5 IMAD.IADD R5, R5, 0x1, -R11 ;  /* 0x000000010505d824 */ /* 0x000fe200078e0a0b */
[----:B---3--:R-:W-:-:S03]  /*13e10*/  ISETP.GT.U32.AND P5, PT, R11, R62, PT ;  /* 0x0000003e0b00720c */ /* 0x008fc60003fa4070 */
[--C-:B------:R-:W-:Y:S02]  /*13e20*/  @!P3 IMAD.IADD R50, R50, 0x1, -R11.reuse ;  /* 0x000000013232b824 */ /* 0x100fe400078e0a0b */
[----:B------:R-:W-:Y:S01]  /*13e30*/  @!P1 IMAD.IADD R47, R47, 0x1, -R11 ;  /* 0x000000012f2f9824 */ /* 0x000fe200078e0a0b */
[----:B------:R-:W-:-:S03]  /*13e40*/  ISETP.GT.U32.AND P1, PT, R11, R52, PT ;  /* 0x000000340b00720c */ /* 0x000fc60003f24070 */
[--C-:B------:R-:W-:Y:S02]  /*13e50*/  @!P0 IMAD.IADD R51, R51, 0x1, -R11.reuse ;  /* 0x0000000133338824 */ /* 0x100fe400078e0a0b */
[--C-:B------:R-:W-:Y:S02]  /*13e60*/  @!P6 IMAD.IADD R58, R58, 0x1, -R11.reuse ;  /* 0x000000013a3ae824 */ /* 0x100fe400078e0a0b */
[----:B------:R-:W-:-:S06]  /*13e70*/  @!P5 IMAD.IADD R62, R62, 0x1, -R11 ;  /* 0x000000013e3ed824 */ /* 0x000fcc00078e0a0b */
[----:B------:R-:W-:Y:S01]  /*13e80*/  @!P1 IMAD.IADD R52, R52, 0x1, -R11 ;  /* 0x0000000134349824 */ /* 0x000fe200078e0a0b */
[----:B------:R-:W-:Y:S04]  /*13e90*/  STL [R1+0x53d0], R9 ;  /* 0x0053d00901007387 */ /* 0x000fe80000100800 */
[----:B------:R-:W2:Y:S04]  /*13ea0*/  LDL.LU R60, [R1+0x3f0] ;  /* 0x0003f000013c7983 */ /* 0x000ea80000300800 */
[----:B------:R-:W3:Y:S04]  /*13eb0*/  LDL.LU R68, [R1+0x3e4] ;  /* 0x0003e40001447983 */ /* 0x000ee80000300800 */
[----:B------:R-:W2:Y:S04]  /*13ec0*/  LDL.LU R63, [R1+0x3e8] ;  /* 0x0003e800013f7983 */ /* 0x000ea80000300800 */
[----:B------:R1:W-:Y:S04]  /*13ed0*/  STL [R1+0x420], R58 ;  /* 0x0004203a01007387 */ /* 0x0003e80000100800 */
[----:B------:R-:W2:Y:S04]  /*13ee0*/  LDL.LU R59, [R1+0x3ec] ;  /* 0x0003ec00013b7983 */ /* 0x000ea80000300800 */
[----:B-1----:R-:W2:Y:S01]  /*13ef0*/  LDL.LU R58, [R1+0x3e0] ;  /* 0x0003e000013a7983 */ /* 0x002ea20000300800 */
[----:B----4-:R-:W-:-:S02]  /*13f00*/  ISETP.GT.U32.AND P1, PT, R11, R16, PT ;  /* 0x000000100b00720c */ /* 0x010fc40003f24070 */
[C---:B------:R-:W-:Y:S02]  /*13f10*/  ISETP.GT.U32.AND P0, PT, R11.reuse, R17, PT ;  /* 0x000000110b00720c */ /* 0x040fe40003f04070 */
[----:B------:R-:W-:-:S11]  /*13f20*/  ISETP.GT.U32.AND P3, PT, R11, R18, PT ;  /* 0x000000120b00720c */ /* 0x000fd60003f64070 */
[--C-:B------:R-:W-:Y:S01]  /*13f30*/  @!P0 IMAD.IADD R17, R17, 0x1, -R11.reuse ;  /* 0x0000000111118824 */ /* 0x100fe200078e0a0b */
[C---:B------:R-:W-:Y:S01]  /*13f40*/  ISETP.GT.U32.AND P0, PT, R11.reuse, R14, PT ;  /* 0x0000000e0b00720c */ /* 0x040fe20003f04070 */
[----:B------:R-:W-:Y:S01]  /*13f50*/  @!P3 IMAD.IADD R18, R18, 0x1, -R11 ;  /* 0x000000011212b824 */ /* 0x000fe200078e0a0b */
[C---:B------:R-:W-:Y:S02]  /*13f60*/  ISETP.GT.U32.AND P3, PT, R11.reuse, R10, PT ;  /* 0x0000000a0b00720c */ /* 0x040fe40003f64070 */
[C---:B------:R-:W-:Y:S02]  /*13f70*/  ISETP.GT.U32.AND P5, PT, R11.reuse, R20, PT ;  /* 0x000000140b00720c */ /* 0x040fe40003fa4070 */
[----:B------:R-:W-:-:S11]  /*13f80*/  ISETP.GT.U32.AND P6, PT, R11, R21, PT ;  /* 0x000000150b00720c */ /* 0x000fd60003fc4070 */
[--C-:B------:R-:W-:Y:S01]  /*13f90*/  @!P5 IMAD.IADD R20, R20, 0x1, -R11.reuse ;  /* 0x000000011414d824 */ /* 0x100fe200078e0a0b */
[C---:B------:R-:W-:Y:S01]  /*13fa0*/  ISETP.GT.U32.AND P5, PT, R11.reuse, R18, PT ;  /* 0x000000120b00720c */ /* 0x040fe20003fa4070 */
[--C-:B------:R-:W-:Y:S01]  /*13fb0*/  @!P3 IMAD.IADD R10, R10, 0x1, -R11.reuse ;  /* 0x000000010a0ab824 */ /* 0x100fe200078e0a0b */
[----:B------:R-:W-:Y:S01]  /*13fc0*/  ISETP.GT.U32.AND P3, PT, R11, R17, PT ;  /* 0x000000110b00720c */ /* 0x000fe20003f64070 */
[--C-:B------:R-:W-:Y:S02]  /*13fd0*/  @!P1 IMAD.IADD R16, R16, 0x1, -R11.reuse ;  /* 0x0000000110109824 */ /* 0x100fe400078e0a0b */
[--C-:B------:R-:W-:Y:S01]  /*13fe0*/  @!P6 IMAD.IADD R21, R21, 0x1, -R11.reuse ;  /* 0x000000011515e824 */ /* 0x100fe200078e0a0b */
[C---:B------:R-:W-:Y:S01]  /*13ff0*/  ISETP.GT.U32.AND P6, PT, R11.reuse, R62, PT ;  /* 0x0000003e0b00720c */ /* 0x040fe20003fc4070 */
[----:B------:R-:W-:Y:S01]  /*14000*/  @!P0 IMAD.IADD R14, R14, 0x1, -R11 ;  /* 0x000000010e0e8824 */ /* 0x000fe200078e0a0b */
[----:B------:R-:W-:-:S05]  /*14010*/  ISETP.GT.U32.AND P0, PT, R11, R16, PT ;  /* 0x000000100b00720c */ /* 0x000fca0003f04070 */
[--C-:B------:R-:W-:Y:S02]  /*14020*/  @!P5 IMAD.IADD R18, R18, 0x1, -R11.reuse ;  /* 0x000000011212d824 */ /* 0x100fe400078e0a0b */
[----:B------:R-:W-:-:S04]  /*14030*/  @!P3 IMAD.IADD R17, R17, 0x1, -R11 ;  /* 0x000000011111b824 */ /* 0x000fc800078e0a0b */
[----:B------:R-:W-:-:S05]  /*14040*/  @!P6 IMAD.IADD R62, R62, 0x1, -R11 ;  /* 0x000000013e3ee824 */ /* 0x000fca00078e0a0b */
[----:B------:R1:W-:Y:S01]  /*14050*/  STL [R1+0x424], R62 ;  /* 0x0004243e01007387 */ /* 0x0003e20000100800 */
[----:B------:R-:W-:-:S03]  /*14060*/  @!P0 IMAD.IADD R16, R16, 0x1, -R11 ;  /* 0x0000000110108824 */ /* 0x000fc600078e0a0b */
[----:B-1----:R-:W4:Y:S04]  /*14070*/  LDL.LU R62, [R1+0x3dc] ;  /* 0x0003dc00013e7983 */ /* 0x002f280000300800 */
[----:B------:R-:W4:Y:S04]  /*14080*/  LDL.LU R19, [R1+0x3d0] ;  /* 0x0003d00001137983 */ /* 0x000f280000300800 */
[----:B------:R1:W-:Y:S04]  /*14090*/  STL [R1+0x428], R18 ;  /* 0x0004281201007387 */ /* 0x0003e80000100800 */
[----:B------:R1:W-:Y:S04]  /*140a0*/  STL [R1+0x41c], R17 ;  /* 0x00041c1101007387 */ /* 0x0003e80000100800 */
[----:B-1----:R-:W4:Y:S04]  /*140b0*/  LDL.LU R18, [R1+0x3d4] ;  /* 0x0003d40001127983 */ /* 0x002f280000300800 */
[----:B------:R-:W4:Y:S04]  /*140c0*/  LDL.LU R17, [R1+0x3d8] ;  /* 0x0003d80001117983 */ /* 0x000f280000300800 */
[----:B------:R1:W-:Y:S04]  /*140d0*/  STL [R1+0x418], R16 ;  /* 0x0004181001007387 */ /* 0x0003e80000100800 */
[----:B-1----:R-:W4:Y:S01]  /*140e0*/  LDL.LU R16, [R1+0x3c4] ;  /* 0x0003c40001107983 */ /* 0x002f220000300800 */
[----:B------:R-:W-:-:S13]  /*140f0*/  ISETP.GT.U32.AND P4, PT, R11, R42, PT ;  /* 0x0000002a0b00720c */ /* 0x000fda0003f84070 */
[----:B------:R-:W-:Y:S01]  /*14100*/  @!P4 IMAD.IADD R42, R42, 0x1, -R11 ;  /* 0x000000012a2ac824 */ /* 0x000fe200078e0a0b */
[----:B------:R-:W-:-:S13]  /*14110*/  ISETP.GT.U32.AND P4, PT, R11, R36, PT ;  /* 0x000000240b00720c */ /* 0x000fda0003f84070 */
[----:B------:R-:W-:Y:S01]  /*14120*/  @!P4 IMAD.IADD R36, R36, 0x1, -R11 ;  /* 0x000000012424c824 */ /* 0x000fe200078e0a0b */
[----:B------:R-:W-:-:S13]  /*14130*/  ISETP.GT.U32.AND P4, PT, R11, R42, PT ;  /* 0x0000002a0b00720c */ /* 0x000fda0003f84070 */
[----:B------:R-:W-:Y:S01]  /*14140*/  @!P4 IMAD.IADD R42, R42, 0x1, -R11 ;  /* 0x000000012a2ac824 */ /* 0x000fe200078e0a0b */
[C---:B------:R-:W-:Y:S02]  /*14150*/  ISETP.GT.U32.AND P4, PT, R11.reuse, R48, PT ;  /* 0x000000300b00720c */ /* 0x040fe40003f84070 */
[----:B------:R-:W-:-:S11]  /*14160*/  ISETP.GT.U32.AND P2, PT, R11, R53, PT ;  /* 0x000000350b00720c */ /* 0x000fd60003f44070 */
[--C-:B------:R-:W-:Y:S01]  /*14170*/  @!P4 IMAD.IADD R48, R48, 0x1, -R11.reuse ;  /* 0x000000013030c824 */ /* 0x100fe200078e0a0b */
[----:B------:R-:W-:Y:S01]  /*14180*/  ISETP.GT.U32.AND P4, PT, R11, R54, PT ;  /* 0x000000360b00720c */ /* 0x000fe20003f84070 */
[----:B------:R-:W-:-:S03]  /*14190*/  @!P2 IMAD.IADD R53, R53, 0x1, -R11 ;  /* 0x000000013535a824 */ /* 0x000fc600078e0a0b */
[----:B------:R-:W-:-:S09]  /*141a0*/  ISETP.GT.U32.AND P2, PT, R11, R48, PT ;  /* 0x000000300b00720c */ /* 0x000fd20003f44070 */
[----:B------:R-:W-:Y:S01]  /*141b0*/  @!P4 IMAD.IADD R54, R54, 0x1, -R11 ;  /* 0x000000013636c824 */ /* 0x000fe200078e0a0b */
[----:B------:R-:W-:-:S03]  /*141c0*/  ISETP.GT.U32.AND P4, PT, R11, R49, PT ;  /* 0x000000310b00720c */ /* 0x000fc60003f84070 */
[----:B------:R-:W-:Y:S01]  /*141d0*/  @!P2 IMAD.IADD R48, R48, 0x1, -R11 ;  /* 0x000000013030a824 */ /* 0x000fe200078e0a0b */
[----:B------:R-:W-:-:S09]  /*141e0*/  ISETP.GT.U32.AND P2, PT, R11, R53, PT ;  /* 0x000000350b00720c */ /* 0x000fd20003f44070 */
[----:B------:R-:W-:Y:S01]  /*141f0*/  @!P4 IMAD.IADD R49, R49, 0x1, -R11 ;  /* 0x000000013131c824 */ /* 0x000fe200078e0a0b */
[----:B------:R-:W-:-:S03]  /*14200*/  ISETP.GT.U32.AND P4, PT, R11, R54, PT ;  /* 0x000000360b00720c */ /* 0x000fc60003f84070 */
[----:B------:R-:W-:Y:S01]  /*14210*/  @!P2 IMAD.IADD R53, R53, 0x1, -R11 ;  /* 0x000000013535a824 */ /* 0x000fe200078e0a0b */
[----:B------:R-:W-:-:S09]  /*14220*/  ISETP.GT.U32.AND P2, PT, R11, R15, PT ;  /* 0x0000000f0b00720c */ /* 0x000fd20003f44070 */
[--C-:B------:R-:W-:Y:S01]  /*14230*/  @!P4 IMAD.IADD R54, R54, 0x1, -R11.reuse ;  /* 0x000000013636c824 */ /* 0x100fe200078e0a0b */
[C---:B------:R-:W-:Y:S02]  /*14240*/  ISETP.GT.U32.AND P4, PT, R11.reuse, R12, PT ;  /* 0x0000000c0b00720c */ /* 0x040fe40003f84070 */
[----:B------:R-:W-:Y:S01]  /*14250*/  ISETP.GT.U32.AND P1, PT, R11, R13, PT ;  /* 0x0000000d0b00720c */ /* 0x000fe20003f24070 */
[----:B------:R-:W-:Y:S01]  /*14260*/  @!P2 IMAD.IADD R15, R15, 0x1, -R11 ;  /* 0x000000010f0fa824 */ /* 0x000fe200078e0a0b */
[----:B------:R-:W-:-:S09]  /*14270*/  ISETP.GT.U32.AND P2, PT, R11, R64, PT ;  /* 0x000000400b00720c */ /* 0x000fd20003f44070 */
[--C-:B------:R-:W-:Y:S01]  /*14280*/  @!P4 IMAD.IADD R12, R12, 0x1, -R11.reuse ;  /* 0x000000010c0cc824 */ /* 0x100fe200078e0a0b */
[----:B------:R-:W-:Y:S01]  /*14290*/  ISETP.GT.U32.AND P4, PT, R11, R61, PT ;  /* 0x0000003d0b00720c */ /* 0x000fe20003f84070 */
[--C-:B------:R-:W-:Y:S01]  /*142a0*/  @!P1 IMAD.IADD R13, R13, 0x1, -R11.reuse ;  /* 0x000000010d0d9824 */ /* 0x100fe200078e0a0b */
[C---:B------:R-:W-:Y:S01]  /*142b0*/  ISETP.GT.U32.AND P1, PT, R11.reuse, R15, PT ;  /* 0x0000000f0b00720c */ /* 0x040fe20003f24070 */
[----:B------:R-:W-:Y:S01]  /*142c0*/  @!P2 IMAD.IADD R64, R64, 0x1, -R11 ;  /* 0x000000014040a824 */ /* 0x000fe200078e0a0b */
[C---:B------:R-:W-:Y:S02]  /*142d0*/  ISETP.GT.U32.AND P5, PT, R11.reuse, R20, PT ;  /* 0x000000140b00720c */ /* 0x040fe40003fa4070 */
[C---:B------:R-:W-:Y:S02]  /*142e0*/  ISETP.GT.U32.AND P2, PT, R11.reuse, R12, PT ;  /* 0x0000000c0b00720c */ /* 0x040fe40003f44070 */
[----:B------:R-:W-:-:S05]  /*142f0*/  ISETP.GT.U32.AND P6, PT, R11, R10, PT ;  /* 0x0000000a0b00720c */ /* 0x000fca0003fc4070 */
[--C-:B------:R-:W-:Y:S01]  /*14300*/  @!P4 IMAD.IADD R61, R61, 0x1, -R11.reuse ;  /* 0x000000013d3dc824 */ /* 0x100fe200078e0a0b */
[C---:B------:R-:W-:Y:S02]  /*14310*/  ISETP.GT.U32.AND P4, PT, R11.reuse, R21, PT ;  /* 0x000000150b00720c */ /* 0x040fe40003f84070 */
[C---:B------:R-:W-:Y:S02]  /*14320*/  ISETP.GT.U32.AND P0, PT, R11.reuse, R14, PT ;  /* 0x0000000e0b00720c */ /* 0x040fe40003f04070 */
[----:B------:R-:W-:Y:S01]  /*14330*/  ISETP.GT.U32.AND P3, PT, R11, R61, PT ;  /* 0x0000003d0b00720c */ /* 0x000fe20003f64070 */
[--C-:B------:R-:W-:Y:S02]  /*14340*/  @!P1 IMAD.IADD R15, R15, 0x1, -R11.reuse ;  /* 0x000000010f0f9824 */ /* 0x100fe400078e0a0b */
[--C-:B------:R-:W-:Y:S01]  /*14350*/  @!P5 IMAD.IADD R20, R20, 0x1, -R11.reuse ;  /* 0x000000011414d824 */ /* 0x100fe200078e0a0b */
[----:B---3--:R-:W-:Y:S01]  /*14360*/  ISETP.GT.U32.AND P5, PT, R11, R68, PT ;  /* 0x000000440b00720c */ /* 0x008fe20003fa4070 */
[----:B------:R-:W-:-:S04]  /*14370*/  @!P2 IMAD.IADD R12, R12, 0x1, -R11 ;  /* 0x000000010c0ca824 */ /* 0x000fc800078e0a0b */
[--C-:B------:R-:W-:Y:S01]  /*14380*/  @!P4 IMAD.IADD R21, R21, 0x1, -R11.reuse ;  /* 0x000000011515c824 */ /* 0x100fe200078e0a0b */
[C---:B--2---:R-:W-:Y:S01]  /*14390*/  ISETP.GT.U32.AND P4, PT, R11.reuse, R60, PT ;  /* 0x0000003c0b00720c */ /* 0x044fe20003f84070 */
[--C-:B------:R-:W-:Y:S01]  /*143a0*/  @!P6 IMAD.IADD R10, R10, 0x1, -R11.reuse ;  /* 0x000000010a0ae824 */ /* 0x100fe200078e0a0b */
[C---:B------:R-:W-:Y:S01]  /*143b0*/  ISETP.GT.U32.AND P1, PT, R11.reuse, R13, PT ;  /* 0x0000000d0b00720c */ /* 0x040fe20003f24070 */
[----:B------:R1:W-:Y:S01]  /*143c0*/  STL [R1+0x40c], R15 ;  /* 0x00040c0f01007387 */ /* 0x0003e20000100800 */
[C---:B------:R-:W-:Y:S01]  /*143d0*/  ISETP.GT.U32.AND P6, PT, R11.reuse, R63, PT ;  /* 0x0000003f0b00720c */ /* 0x040fe20003fc4070 */
[--C-:B------:R-:W-:Y:S01]  /*143e0*/  @!P0 IMAD.IADD R14, R14, 0x1, -R11.reuse ;  /* 0x000000010e0e8824 */ /* 0x100fe200078e0a0b */
[----:B------:R-:W-:Y:S01]  /*143f0*/  ISETP.GT.U32.AND P0, PT, R11, R59, PT ;  /* 0x0000003b0b00720c */ /* 0x000fe20003f04070 */
[--C-:B------:R-:W-:Y:S01]  /*14400*/  @!P3 IMAD.IADD R61, R61, 0x1, -R11.reuse ;  /* 0x000000013d3db824 */ /* 0x100fe200078e0a0b */
[----:B-1----:R-:W2:Y:S04]  /*14410*/  LDL.LU R15, [R1+0x3c8] ;  /* 0x0003c800010f7983 */ /* 0x002ea80000300800 */
[----:B------:R1:W-:Y:S01]  /*14420*/  STL [R1+0x410], R12 ;  /* 0x0004100c01007387 */ /* 0x0003e20000100800 */
[----:B------:R-:W-:-:S02]  /*14430*/  @!P4 IMAD.IADD R60, R60, 0x1, -R11 ;  /* 0x000000013c3cc824 */ /* 0x000fc400078e0a0b */
[--C-:B------:R-:W-:Y:S01]  /*14440*/  @!P5 IMAD.IADD R68, R68, 0x1, -R11.reuse ;  /* 0x000000014444d824 */ /* 0x100fe200078e0a0b */
[----:B-1----:R-:W3:Y:S01]  /*14450*/  LDL.LU R12, [R1+0x3cc] ;  /* 0x0003cc00010c7983 */ /* 0x002ee20000300800 */
[--C-:B------:R-:W-:Y:S01]  /*14460*/  @!P1 IMAD.IADD R13, R13, 0x1, -R11.reuse ;  /* 0x000000010d0d9824 */ /* 0x100fe200078e0a0b */
[----:B------:R-:W-:Y:S01]  /*14470*/  ISETP.GT.U32.AND P2, PT, R11, R64, PT ;  /* 0x000000400b00720c */ /* 0x000fe20003f44070 */
[--C-:B------:R-:W-:Y:S01]  /*14480*/  @!P6 IMAD.IADD R63, R63, 0x1, -R11.reuse ;  /* 0x000000013f3fe824 */ /* 0x100fe200078e0a0b */
[C---:B------:R-:W-:Y:S02]  /*14490*/  ISETP.GT.U32.AND P1, PT, R11.reuse, R58, PT ;  /* 0x0000003a0b00720c */ /* 0x040fe40003f24070 */
[----:B------:R-:W-:Y:S01]  /*144a0*/  ISETP.GT.U32.AND P6, PT, R11, R251, PT ;  /* 0x000000fb0b00720c */ /* 0x000fe20003fc4070 */
[--C-:B------:R-:W-:Y:S01]  /*144b0*/  @!P0 IMAD.IADD R59, R59, 0x1, -R11.reuse ;  /* 0x000000013b3b8824 */ /* 0x100fe200078e0a0b */
[----:B------:R-:W-:Y:S04]  /*144c0*/  STL [R1+0x414], R21 ;  /* 0x0004141501007387 */ /* 0x000fe80000100800 */
[----:B------:R-:W-:Y:S03]  /*144d0*/  STL [R1+0x408], R20 ;  /* 0x0004081401007387 */ /* 0x000fe60000100800 */
[--C-:B------:R-:W-:Y:S01]  /*144e0*/  @!P2 IMAD.IADD R64, R64, 0x1, -R11.reuse ;  /* 0x000000014040a824 */ /* 0x100fe200078e0a0b */
[----:B------:R1:W-:Y:S01]  /*144f0*/  STL [R1+0x404], R10 ;  /* 0x0004040a01007387 */ /* 0x0003e20000100800 */
[----:B------:R-:W-:-:S02]  /*14500*/  @!P1 IMAD.IADD R58, R58, 0x1, -R11 ;  /* 0x000000013a3a9824 */ /* 0x000fc400078e0a0b */
[--C-:B------:R-:W-:Y:S01]  /*14510*/  @!P6 IMAD.IADD R251, R251, 0x1, -R11.reuse ;  /* 0x00000001fbfbe824 */ /* 0x100fe200078e0a0b */
[----:B------:R-:W-:Y:S01]  /*14520*/  ISETP.GT.U32.AND P6, PT, R11, R59, PT ;  /* 0x0000003b0b00720c */ /* 0x000fe20003fc4070 */
[----:B------:R1:W-:Y:S04]  /*14530*/  STL [R1+0x3f8], R14 ;  /* 0x0003f80e01007387 */ /* 0x0003e80000100800 */
[----:B------:R-:W-:Y:S04]  /*14540*/  STL [R1+0x3fc], R13 ;  /* 0x0003fc0d01007387 */ /* 0x000fe80000100800 */
[----:B-1----:R-:W3:Y:S04]  /*14550*/  LDL.LU R10, [R1+0x3c0] ;  /* 0x0003c000010a7983 */ /* 0x002ee80000300800 */
[----:B------:R1:W-:Y:S04]  /*14560*/  STL [R1+0x400], R64 ;  /* 0x0004004001007387 */ /* 0x0003e80000100800 */
[----:B------:R-:W3:Y:S04]  /*14570*/  LDL.LU R14, [R1+0x3bc] ;  /* 0x0003bc00010e7983 */ /* 0x000ee80000300800 */
[----:B-1----:R-:W3:Y:S04]  /*14580*/  LDL.LU R64, [R1+0x3b0] ;  /* 0x0003b00001407983 */ /* 0x002ee80000300800 */
[----:B------:R1:W-:Y:S01]  /*14590*/  STL [R1+0x3f4], R61 ;  /* 0x0003f43d01007387 */ /* 0x0003e20000100800 */
[----:B------:R-:W-:-:S03]  /*145a0*/  @!P6 IMAD.IADD R59, R59, 0x1, -R11 ;  /* 0x000000013b3be824 */ /* 0x000fc600078e0a0b */
[----:B-1----:R-:W3:Y:S01]  /*145b0*/  LDL.LU R61, [R1+0x3b4] ;  /* 0x0003b400013d7983 */ /* 0x002ee20000300800 */
[C---:B----4-:R-:W-:Y:S02]  /*145c0*/  ISETP.GT.U32.AND P3, PT, R11.reuse, R19, PT ;  /* 0x000000130b00720c */ /* 0x050fe40003f64070 */
[C---:B------:R-:W-:Y:S02]  /*145d0*/  ISETP.GT.U32.AND P4, PT, R11.reuse, R18, PT ;  /* 0x000000120b00720c */ /* 0x040fe40003f84070 */
[----:B------:R-:W-:-:S09]  /*145e0*/  ISETP.GT.U32.AND P5, PT, R11, R17, PT ;  /* 0x000000110b00720c */ /* 0x000fd20003fa4070 */
[--C-:B------:R-:W-:Y:S01]  /*145f0*/  @!P3 IMAD.IADD R19, R19, 0x1, -R11.reuse ;  /* 0x000000011313b824 */ /* 0x100fe200078e0a0b */
[C---:B------:R-:W-:Y:S01]  /*14600*/  ISETP.GT.U32.AND P3, PT, R11.reuse, R60, PT ;  /* 0x0000003c0b00720c */ /* 0x040fe20003f64070 */
[--C-:B------:R-:W-:Y:S01]  /*14610*/  @!P4 IMAD.IADD R18, R18, 0x1, -R11.reuse ;  /* 0x000000011212c824 */ /* 0x100fe200078e0a0b */
[----:B------:R-:W-:Y:S01]  /*14620*/  ISETP.GT.U32.AND P0, PT, R11, R16, PT ;  /* 0x000000100b00720c */ /* 0x000fe20003f04070 */
[----:B------:R-:W-:Y:S01]  /*14630*/  @!P5 IMAD.IADD R17, R17, 0x1, -R11 ;  /* 0x000000011111d824 */ /* 0x000fe200078e0a0b */
[C---:B------:R-:W-:Y:S02]  /*14640*/  ISETP.GT.U32.AND P4, PT, R11.reuse, R68, PT ;  /* 0x000000440b00720c */ /* 0x040fe40003f84070 */
[----:B------:R-:W-:-:S07]  /*14650*/  ISETP.GT.U32.AND P5, PT, R11, R63, PT ;  /* 0x0000003f0b00720c */ /* 0x000fce0003fa4070 */
[--C-:B------:R-:W-:Y:S02]  /*14660*/  @!P3 IMAD.IADD R60, R60, 0x1, -R11.reuse ;  /* 0x000000013c3cb824 */ /* 0x100fe400078e0a0b */
[--C-:B------:R-:W-:Y:S01]  /*14670*/  @!P0 IMAD.IADD R16, R16, 0x1, -R11.reuse ;  /* 0x0000000110108824 */ /* 0x100fe200078e0a0b */
[----:B------:R-:W-:Y:S01]  /*14680*/  ISETP.GT.U32.AND P0, PT, R11, R58, PT ;  /* 0x0000003a0b00720c */ /* 0x000fe20003f04070 */
[--C-:B------:R-:W-:Y:S01]  /*14690*/  @!P4 IMAD.IADD R68, R68, 0x1, -R11.reuse ;  /* 0x000000014444c824 */ /* 0x100fe200078e0a0b */
[----:B------:R1:W-:Y:S01]  /*146a0*/  STL [R1+0x3f0], R60 ;  /* 0x0003f03c01007387 */ /* 0x0003e20000100800 */
[----:B------:R-:W-:-:S03]  /*146b0*/  @!P5 IMAD.IADD R63, R63, 0x1, -R11 ;  /* 0x000000013f3fd824 */ /* 0x000fc600078e0a0b */
[----:B-1----:R-:W4:Y:S04]  /*146c0*/  LDL.LU R60, [R1+0x3b8] ;  /* 0x0003b800013c7983 */ /* 0x002f280000300800 */
[----:B------:R-:W4:Y:S03]  /*146d0*/  LDL.LU R13, [R1+0x3ac] ;  /* 0x0003ac00010d7983 */ /* 0x000f260000300800 */
[----:B------:R-:W-:Y:S01]  /*146e0*/  @!P0 IMAD.IADD R58, R58, 0x1, -R11 ;  /* 0x000000013a3a8824 */ /* 0x000fe200078e0a0b */
[----:B------:R1:W-:Y:S04]  /*146f0*/  STL [R1+0x3e4], R68 ;  /* 0x0003e44401007387 */ /* 0x0003e80000100800 */
[----:B------:R-:W4:Y:S04]  /*14700*/  LDL.LU R9, [R1+0x3a8] ;  /* 0x0003a80001097983 */ /* 0x000f280000300800 */
[----:B------:R1:W-:Y:S04]  /*14710*/  STL [R1+0x3e8], R63 ;  /* 0x0003e83f01007387 */ /* 0x0003e80000100800 */
[----:B------:R-:W4:Y:S04]  /*14720*/  LDL.LU R21, [R1+0x39c] ;  /* 0x00039c0001157983 */ /* 0x000f280000300800 */
[----:B------:R1:W-:Y:S04]  /*14730*/  STL [R1+0x3ec], R59 ;  /* 0x0003ec3b01007387 */ /* 0x0003e80000100800 */
[----:B-1----:R-:W4:Y:S04]  /*14740*/  LDL.LU R68, [R1+0x3a0] ;  /* 0x0003a00001447983 */ /* 0x002f280000300800 */
[----:B------:R-:W4:Y:S04]  /*14750*/  LDL.LU R63, [R1+0x3a4] ;  /* 0x0003a400013f7983 */ /* 0x000f280000300800 */
[----:B------:R1:W-:Y:S04]  /*14760*/  STL [R1+0x3e0], R58 ;  /* 0x0003e03a01007387 */ /* 0x0003e80000100800 */
[----:B------:R-:W4:Y:S01]  /*14770*/  LDL.LU R59, [R1+0x398] ;  /* 0x00039800013b7983 */ /* 0x000f220000300800 */
[----:B------:R-:W-:-:S02]  /*14780*/  ISETP.GT.U32.AND P2, PT, R11, R62, PT ;  /* 0x0000003e0b00720c */ /* 0x000fc40003f44070 */
[C---:B------:R-:W-:Y:S02]  /*14790*/  ISETP.GT.U32.AND P3, PT, R11.reuse, R18, PT ;  /* 0x000000120b00720c */ /* 0x040fe40003f64070 */
[C---:B------:R-:W-:Y:S01]  /*147a0*/  ISETP.GT.U32.AND P4, PT, R11.reuse, R17, PT ;  /* 0x000000110b00720c */ /* 0x040fe20003f84070 */
[----:B-1----:R-:W4:Y:S08]  /*147b0*/  LDL.LU R58, [R1+0x394] ;  /* 0x00039400013a7983 */ /* 0x002f300000300800 */
[--C-:B------:R-:W-:Y:S01]  /*147c0*/  @!P2 IMAD.IADD R62, R62, 0x1, -R11.reuse ;  /* 0x000000013e3ea824 */ /* 0x100fe200078e0a0b */
[C---:B------:R-:W-:Y:S01]  /*147d0*/  ISETP.GT.U32.AND P5, PT, R11.reuse, R251, PT ;  /* 0x000000fb0b00720c */ /* 0x040fe20003fa4070 */
[--C-:B------:R-:W-:Y:S01]  /*147e0*/  @!P3 IMAD.IADD R18, R18, 0x1, -R11.reuse ;  /* 0x000000011212b824 */ /* 0x100fe200078e0a0b */
[----:B------:R-:W-:Y:S01]  /*147f0*/  ISETP.GT.U32.AND P0, PT, R11, R16, PT ;  /* 0x000000100b00720c */ /* 0x000fe20003f04070 */
[----:B------:R-:W-:-:S10]  /*14800*/  @!P4 IMAD.IADD R17, R17, 0x1, -R11 ;  /* 0x000000011111c824 */ /* 0x000fd400078e0a0b */
[--C-:B------:R-:W-:Y:S02]  /*14810*/  @!P5 IMAD.IADD R251, R251, 0x1, -R11.reuse ;  /* 0x00000001fbfbd824 */ /* 0x100fe400078e0a0b */
[----:B------:R-:W-:Y:S01]  /*14820*/  @!P0 IMAD.IADD R16, R16, 0x1, -R11 ;  /* 0x0000000110108824 */ /* 0x000fe200078e0a0b */
[C---:B--2---:R-:W-:Y:S02]  /*14830*/  ISETP.GT.U32.AND P1, PT, R11.reuse, R15, PT ;  /* 0x0000000f0b00720c */ /* 0x044fe40003f24070 */
[----:B---3--:R-:W-:-:S11]  /*14840*/  ISETP.GT.U32.AND P2, PT, R11, R12, PT ;  /* 0x0000000c0b00720c */ /* 0x008fd60003f44070 */
[--C-:B------:R-:W-:Y:S01]  /*14850*/  @!P1 IMAD.IADD R15, R15, 0x1, -R11.reuse ;  /* 0x000000010f0f9824 */ /* 0x100fe200078e0a0b */
[C---:B------:R-:W-:Y:S01]  /*14860*/  ISETP.GT.U32.AND P1, PT, R11.reuse, R62, PT ;  /* 0x0000003e0b00720c */ /* 0x040fe20003f24070 */
[----:B------:R-:W-:Y:S01]  /*14870*/  @!P2 IMAD.IADD R12, R12, 0x1, -R11 ;  /* 0x000000010c0ca824 */ /* 0x000fe200078e0a0b */
[----:B------:R-:W-:-:S11]  /*14880*/  ISETP.GT.U32.AND P2, PT, R11, R19, PT ;  /* 0x000000130b00720c */ /* 0x000fd60003f44070 */
[--C-:B------:R-:W-:Y:S01]  /*14890*/  @!P1 IMAD.IADD R62, R62, 0x1, -R11.reuse ;  /* 0x000000013e3e9824 */ /* 0x100fe200078e0a0b */
[----:B------:R-:W-:Y:S01]  /*148a0*/  ISETP.GT.U32.AND P1, PT, R11, R12, PT ;  /* 0x0000000c0b00720c */ /* 0x000fe20003f24070 */
[----:B------:R-:W-:Y:S01]  /*148b0*/  @!P2 IMAD.IADD R19, R19, 0x1, -R11 ;  /* 0x000000011313a824 */ /* 0x000fe200078e0a0b */
[C---:B------:R-:W-:Y:S02]  /*148c0*/  ISETP.GT.U32.AND P2, PT, R11.reuse, R10, PT ;  /* 0x0000000a0b00720c */ /* 0x040fe40003f44070 */
[C---:B------:R-:W-:Y:S02]  /*148d0*/  ISETP.GT.U32.AND P3, PT, R11.reuse, R14, PT ;  /* 0x0000000e0b00720c */ /* 0x040fe40003f64070 */
[----:B------:R-:W-:-:S07]  /*148e0*/  ISETP.GT.U32.AND P4, PT, R11, R64, PT ;  /* 0x000000400b00720c */ /* 0x000fce0003f84070 */
[--C-:B------:R-:W-:Y:S02]  /*148f0*/  @!P1 IMAD.IADD R12, R12, 0x1, -R11.reuse ;  /* 0x000000010c0c9824 */ /* 0x100fe400078e0a0b */
[--C-:B------:R-:W-:Y:S01]  /*14900*/  @!P2 IMAD.IADD R10, R10, 0x1, -R11.reuse ;  /* 0x000000010a0aa824 */ /* 0x100fe200078e0a0b */
[----:B------:R1:W-:Y:S01]  /*14910*/  STL [R1+0x3dc], R62 ;  /* 0x0003dc3e01007387 */ /* 0x0003e20000100800 */
[C---:B------:R-:W-:Y:S01]  /*14920*/  ISETP.GT.U32.AND P5, PT, R11.reuse, R61, PT ;  /* 0x0000003d0b00720c */ /* 0x040fe20003fa4070 */
[--C-:B------:R-:W-:Y:S02]  /*14930*/  @!P3 IMAD.IADD R14, R14, 0x1, -R11.reuse ;  /* 0x000000010e0eb824 */ /* 0x100fe400078e0a0b */
[----:B-1----:R-:W2:Y:S01]  /*14940*/  LDL.LU R62, [R1+0x388] ;  /* 0x00038800013e7983 */ /* 0x002ea20000300800 */
[----:B------:R-:W-:Y:S01]  /*14950*/  @!P4 IMAD.IADD R64, R64, 0x1, -R11 ;  /* 0x000000014040c824 */ /* 0x000fe200078e0a0b */
[----:B------:R-:W-:-:S08]  /*14960*/  ISETP.GT.U32.AND P6, PT, R11, R15, PT ;  /* 0x0000000f0b00720c */ /* 0x000fd00003fc4070 */
[--C-:B------:R-:W-:Y:S01]  /*14970*/  @!P5 IMAD.IADD R61, R61, 0x1, -R11.reuse ;  /* 0x000000013d3dd824 */ /* 0x100fe200078e0a0b */
[----:B------:R-:W-:Y:S04]  /*14980*/  STL [R1+0x3d0], R19 ;  /* 0x0003d01301007387 */ /* 0x000fe80000100800 */
[----:B------:R-:W-:Y:S01]  /*14990*/  @!P6 IMAD.IADD R15, R15, 0x1, -R11 ;  /* 0x000000010f0fe824 */ /* 0x000fe200078e0a0b */
[----:B------:R-:W-:Y:S04]  /*149a0*/  STL [R1+0x3d4], R18 ;  /* 0x0003d41201007387 */ /* 0x000fe80000100800 */
[----:B------:R-:W-:Y:S04]  /*149b0*/  STL [R1+0x3d8], R17 ;  /* 0x0003d81101007387 */ /* 0x000fe80000100800 */
[----:B------:R-:W-:Y:S04]  /*149c0*/  STL [R1+0x3c4], R16 ;  /* 0x0003c41001007387 */ /* 0x000fe80000100800 */
[----:B------:R1:W-:Y:S04]  /*149d0*/  STL [R1+0x3cc], R12 ;  /* 0x0003cc0c01007387 */ /* 0x0003e80000100800 */
[----:B------:R-:W-:Y:S04]  /*149e0*/  STL [R1+0x3c8], R15 ;  /* 0x0003c80f01007387 */ /* 0x000fe80000100800 */
[----:B-1----:R-:W3:Y:S04]  /*149f0*/  LDL.LU R12, [R1+0x38c] ;  /* 0x00038c00010c7983 */ /* 0x002ee80000300800 */
[----:B------:R-:W3:Y:S04]  /*14a00*/  LDL.LU R20, [R1+0x390] ;  /* 0x0003900001147983 */ /* 0x000ee80000300800 */
[----:B------:R-:W3:Y:S04]  /*14a10*/  LDL.LU R19, [R1+0x384] ;  /* 0x0003840001137983 */ /* 0x000ee80000300800 */
[----:B------:R-:W3:Y:S04]  /*14a20*/  LDL.LU R18, [R1+0x380] ;  /* 0x0003800001127983 */ /* 0x000ee80000300800 */
[----:B------:R-:W3:Y:S04]  /*14a30*/  LDL.LU R17, [R1+0x374] ;  /* 0x0003740001117983 */ /* 0x000ee80000300800 */
[----:B------:R-:W3:Y:S01]  /*14a40*/  LDL.LU R16, [R1+0x378] ;  /* 0x0003780001107983 */ /* 0x000ee20000300800 */
[----:B----4-:R-:W-:-:S02]  /*14a50*/  ISETP.GT.U32.AND P0, PT, R11, R60, PT ;  /* 0x0000003c0b00720c */ /* 0x010fc40003f04070 */
[C---:B------:R-:W-:Y:S02]  /*14a60*/  ISETP.GT.U32.AND P1, PT, R11.reuse, R9, PT ;  /* 0x000000090b00720c */ /* 0x040fe40003f24070 */
[C---:B------:R-:W-:Y:S02]  /*14a70*/  ISETP.GT.U32.AND P2, PT, R11.reuse, R21, PT ;  /* 0x000000150b00720c */ /* 0x040fe40003f44070 */
        /* <DEDUP_REMOVED lines=16> */
[--C-:B------:R-:W-:Y:S01]  /*14b80*/  @!P3 IMAD.IADD R64, R64, 0x1, -R11.reuse ;  /* 0x000000014040b824 */ /* 0x100fe200078e0a0b */
[----:B------:R-:W-:Y:S01]  /*14b90*/  STL [R1+0x3c0], R10 ;  /* 0x0003c00a01007387 */ /* 0x000fe20000100800 */
[----:B------:R-:W-:-:S03]  /*14ba0*/  @!P4 IMAD.IADD R61, R61, 0x1, -R11 ;  /* 0x000000013d3dc824 */ /* 0x000fc600078e0a0b */
[----:B------:R-:W-:Y:S03]  /*14bb0*/  STL [R1+0x3bc], R14 ;  /* 0x0003bc0e01007387 */ /* 0x000fe60000100800 */
[----:B------:R-:W-:Y:S01]  /*14bc0*/  @!P5 IMAD.IADD R60, R60, 0x1, -R11 ;  /* 0x000000013c3cd824 */ /* 0x000fe200078e0a0b */
[----:B------:R1:W-:Y:S04]  /*14bd0*/  STL [R1+0x3b0], R64 ;  /* 0x0003b04001007387 */ /* 0x0003e80000100800 */
[----:B-1----:R-:W4:Y:S04]  /*14be0*/  LDL.LU R64, [R1+0x37c] ;  /* 0x00037c0001407983 */ /* 0x002f280000300800 */
[----:B------:R1:W-:Y:S04]  /*14bf0*/  STL [R1+0x3b4], R61 ;  /* 0x0003b43d01007387 */ /* 0x0003e80000100800 */
[----:B-1----:R-:W4:Y:S04]  /*14c00*/  LDL.LU R61, [R1+0x370] ;  /* 0x00037000013d7983 */ /* 0x002f280000300800 */
[----:B------:R1:W-:Y:S04]  /*14c10*/  STL [R1+0x3b8], R60 ;  /* 0x0003b83c01007387 */ /* 0x0003e80000100800 */
[----:B-1----:R-:W4:Y:S04]  /*14c20*/  LDL.LU R60, [R1+0x36c] ;  /* 0x00036c00013c7983 */ /* 0x002f280000300800 */
[----:B------:R-:W4:Y:S04]  /*14c30*/  LDL.LU R15, [R1+0x360] ;  /* 0x00036000010f7983 */ /* 0x000f280000300800 */
[----:B------:R-:W4:Y:S01]  /*14c40*/  LDL.LU R10, [R1+0x364] ;  /* 0x00036400010a7983 */ /* 0x000f220000300800 */
[----:B------:R-:W-:-:S02]  /*14c50*/  ISETP.GT.U32.AND P6, PT, R11, R13, PT ;  /* 0x0000000d0b00720c */ /* 0x000fc40003fc4070 */
[C---:B------:R-:W-:Y:S01]  /*14c60*/  ISETP.GT.U32.AND P0, PT, R11.reuse, R58, PT ;  /* 0x0000003a0b00720c */ /* 0x040fe20003f04070 */
[----:B------:R-:W4:Y:S01]  /*14c70*/  LDL.LU R14, [R1+0x368] ;  /* 0x00036800010e7983 */ /* 0x000f220000300800 */
[----:B------:R-:W-:-:S09]  /*14c80*/  ISETP.GT.U32.AND P1, PT, R11, R9, PT ;  /* 0x000000090b00720c */ /* 0x000fd20003f24070 */
[--C-:B------:R-:W-:Y:S01]  /*14c90*/  @!P6 IMAD.IADD R13, R13, 0x1, -R11.reuse ;  /* 0x000000010d0de824 */ /* 0x100fe200078e0a0b */
[C---:B------:R-:W-:Y:S01]  /*14ca0*/  ISETP.GT.U32.AND P2, PT, R11.reuse, R21, PT ;  /* 0x000000150b00720c */ /* 0x040fe20003f44070 */
[--C-:B------:R-:W-:Y:S01]  /*14cb0*/  @!P0 IMAD.IADD R58, R58, 0x1, -R11.reuse ;  /* 0x000000013a3a8824 */ /* 0x100fe200078e0a0b */
[C---:B------:R-:W-:Y:S02]  /*14cc0*/  ISETP.GT.U32.AND P3, PT, R11.reuse, R68, PT ;  /* 0x000000440b00720c */ /* 0x040fe40003f64070 */
[C---:B------:R-:W-:Y:S02]  /*14cd0*/  ISETP.GT.U32.AND P0, PT, R11.reuse, R13, PT ;  /* 0x0000000d0b00720c */ /* 0x040fe40003f04070 */
[----:B------:R-:W-:Y:S01]  /*14ce0*/  ISETP.GT.U32.AND P4, PT, R11, R63, PT ;  /* 0x0000003f0b00720c */ /* 0x000fe20003f84070 */
[----:B------:R-:W-:Y:S01]  /*14cf0*/  @!P1 IMAD.IADD R9, R9, 0x1, -R11 ;  /* 0x0000000109099824 */ /* 0x000fe200078e0a0b */
[----:B------:R-:W-:-:S05]  /*14d00*/  ISETP.GT.U32.AND P5, PT, R11, R59, PT ;  /* 0x0000003b0b00720c */ /* 0x000fca0003fa4070 */
[--C-:B------:R-:W-:Y:S02]  /*14d10*/  @!P2 IMAD.IADD R21, R21, 0x1, -R11.reuse ;  /* 0x000000011515a824 */ /* 0x100fe400078e0a0b */
[--C-:B------:R-:W-:Y:S02]  /*14d20*/  @!P3 IMAD.IADD R68, R68, 0x1, -R11.reuse ;  /* 0x000000014444b824 */ /* 0x100fe400078e0a0b */
[--C-:B------:R-:W-:Y:S02]  /*14d30*/  @!P0 IMAD.IADD R13, R13, 0x1, -R11.reuse ;  /* 0x000000010d0d8824 */ /* 0x100fe400078e0a0b */
[----:B------:R-:W-:-:S03]  /*14d40*/  @!P4 IMAD.IADD R63, R63, 0x1, -R11 ;  /* 0x000000013f3fc824 */ /* 0x000fc600078e0a0b */
[----:B------:R1:W-:Y:S04]  /*14d50*/  STL [R1+0x3ac], R13 ;  /* 0x0003ac0d01007387 */ /* 0x0003e80000100800 */
[----:B-1----:R-:W4:Y:S01]  /*14d60*/  LDL.LU R13, [R1+0x35c] ;  /* 0x00035c00010d7983 */ /* 0x002f220000300800 */
[----:B------:R-:W-:Y:S01]  /*14d70*/  @!P5 IMAD.IADD R59, R59, 0x1, -R11 ;  /* 0x000000013b3bd824 */ /* 0x000fe200078e0a0b */
[C---:B------:R-:W-:Y:S02]  /*14d80*/  ISETP.GT.U32.AND P0, PT, R11.reuse, R58, PT ;  /* 0x0000003a0b00720c */ /* 0x040fe40003f04070 */
[----:B--2---:R-:W-:-:S13]  /*14d90*/  ISETP.GT.U32.AND P6, PT, R11, R62, PT ;  /* 0x0000003e0b00720c */ /* 0x004fda0003fc4070 */
[----:B------:R-:W-:-:S05]  /*14da0*/  @!P6 IMAD.IADD R62, R62, 0x1, -R11 ;  /* 0x000000013e3ee824 */ /* 0x000fca00078e0a0b */
[C---:B------:R-:W-:Y:S02]  /*14db0*/  ISETP.GT.U32.AND P6, PT, R11.reuse, R62, PT ;  /* 0x0000003e0b00720c */ /* 0x040fe40003fc4070 */
[C---:B---3--:R-:W-:Y:S02]  /*14dc0*/  ISETP.GT.U32.AND P1, PT, R11.reuse, R12, PT ;  /* 0x0000000c0b00720c */ /* 0x048fe40003f24070 */
[C---:B------:R-:W-:Y:S02]  /*14dd0*/  ISETP.GT.U32.AND P2, PT, R11.reuse, R20, PT ;  /* 0x000000140b00720c */ /* 0x040fe40003f44070 */
[----:B------:R-:W-:-:S07]  /*14de0*/  ISETP.GT.U32.AND P3, PT, R11, R19, PT ;  /* 0x000000130b00720c */ /* 0x000fce0003f64070 */
[--C-:B------:R-:W-:Y:S01]  /*14df0*/  @!P6 IMAD.IADD R62, R62, 0x1, -R11.reuse ;  /* 0x000000013e3ee824 */ /* 0x100fe200078e0a0b */
[C---:B------:R-:W-:Y:S01]  /*14e00*/  ISETP.GT.U32.AND P4, PT, R11.reuse, R18, PT ;  /* 0x000000120b00720c */ /* 0x040fe20003f84070 */
[--C-:B------:R-:W-:Y:S02]  /*14e10*/  @!P1 IMAD.IADD R12, R12, 0x1, -R11.reuse ;  /* 0x000000010c0c9824 */ /* 0x100fe400078e0a0b */
[--C-:B------:R-:W-:Y:S01]  /*14e20*/  @!P2 IMAD.IADD R20, R20, 0x1, -R11.reuse ;  /* 0x000000011414a824 */ /* 0x100fe200078e0a0b */
[----:B------:R-:W-:Y:S01]  /*14e30*/  ISETP.GT.U32.AND P5, PT, R11, R17, PT ;  /* 0x000000110b00720c */ /* 0x000fe20003fa4070 */
[----:B------:R-:W-:-:S08]  /*14e40*/  @!P3 IMAD.IADD R19, R19, 0x1, -R11 ;  /* 0x000000011313b824 */ /* 0x000fd000078e0a0b */
[--C-:B------:R-:W-:Y:S01]  /*14e50*/  @!P4 IMAD.IADD R18, R18, 0x1, -R11.reuse ;  /* 0x000000011212c824 */ /* 0x100fe200078e0a0b */
[----:B------:R-:W-:Y:S01]  /*14e60*/  STL [R1+0x3a8], R9 ;  /* 0x0003a80901007387 */ /* 0x000fe20000100800 */
[----:B------:R-:W-:-:S03]  /*14e70*/  @!P0 IMAD.IADD R58, R58, 0x1, -R11 ;  /* 0x000000013a3a8824 */ /* 0x000fc600078e0a0b */
[----:B------:R-:W-:Y:S01]  /*14e80*/  STL [R1+0x39c], R21 ;  /* 0x00039c1501007387 */ /* 0x000fe20000100800 */
[----:B------:R-:W-:-:S03]  /*14e90*/  @!P5 IMAD.IADD R17, R17, 0x1, -R11 ;  /* 0x000000011111d824 */ /* 0x000fc600078e0a0b */
[----:B------:R1:W-:Y:S04]  /*14ea0*/  STL [R1+0x3a0], R68 ;  /* 0x0003a04401007387 */ /* 0x0003e80000100800 */
[----:B------:R2:W-:Y:S04]  /*14eb0*/  STL [R1+0x3a4], R63 ;  /* 0x0003a43f01007387 */ /* 0x0005e80000100800 */
[----:B------:R3:W-:Y:S04]  /*14ec0*/  STL [R1+0x398], R59 ;  /* 0x0003983b01007387 */ /* 0x0007e80000100800 */
[----:B-1----:R-:W4:Y:S04]  /*14ed0*/  LDL.LU R68, [R1+0x358] ;  /* 0x0003580001447983 */ /* 0x002f280000300800 */
[----:B------:R1:W-:Y:S04]  /*14ee0*/  STL [R1+0x394], R58 ;  /* 0x0003943a01007387 */ /* 0x0003e80000100800 */
[----:B--2---:R-:W2:Y:S04]  /*14ef0*/  LDL.LU R63, [R1+0x34c] ;  /* 0x00034c00013f7983 */ /* 0x004ea80000300800 */
[----:B---3--:R-:W3:Y:S04]  /*14f00*/  LDL.LU R59, [R1+0x350] ;  /* 0x00035000013b7983 */ /* 0x008ee80000300800 */
[----:B------:R1:W-:Y:S04]  /*14f10*/  STL [R1+0x388], R62 ;  /* 0x0003883e01007387 */ /* 0x0003e80000100800 */
[----:B-1----:R-:W3:Y:S04]  /*14f20*/  LDL.LU R58, [R1+0x354] ;  /* 0x00035400013a7983 */ /* 0x002ee80000300800 */
[----:B------:R-:W3:Y:S01]  /*14f30*/  LDL.LU R62, [R1+0x348] ;  /* 0x00034800013e7983 */ /* 0x000ee20000300800 */
[----:B----4-:R-:W-:-:S02]  /*14f40*/  ISETP.GT.U32.AND P6, PT, R11, R64, PT ;  /* 0x000000400b00720c */ /* 0x010fc40003fc4070 */
[----:B------:R-:W-:-:S11]  /*14f50*/  ISETP.GT.U32.AND P1, PT, R11, R61, PT ;  /* 0x0000003d0b00720c */ /* 0x000fd60003f24070 */
        /* <DEDUP_REMOVED lines=17> */
[----:B------:R-:W-:-:S03]  /*15070*/  @!P3 IMAD.IADD R18, R18, 0x1, -R11 ;  /* 0x000000011212b824 */ /* 0x000fc600078e0a0b */
[----:B-1----:R-:W4:Y:S01]  /*15080*/  LDL.LU R12, [R1+0x344] ;  /* 0x00034400010c7983 */ /* 0x002f220000300800 */
[----:B------:R-:W-:-:S03]  /*15090*/  @!P4 IMAD.IADD R17, R17, 0x1, -R11 ;  /* 0x000000011111c824 */ /* 0x000fc600078e0a0b */
        /* <DEDUP_REMOVED lines=8> */
[----:B------:R-:W4:Y:S04]  /*15120*/  LDL.LU R18, [R1+0x330] ;  /* 0x0003300001127983 */ /* 0x000f280000300800 */
[----:B-1----:R-:W4:Y:S01]  /*15130*/  LDL.LU R17, [R1+0x324] ;  /* 0x0003240001117983 */ /* 0x002f220000300800 */
[----:B------:R-:W-:-:S02]  /*15140*/  ISETP.GT.U32.AND P0, PT, R11, R16, PT ;  /* 0x000000100b00720c */ /* 0x000fc40003f04070 */
[----:B------:R-:W-:-:S11]  /*15150*/  ISETP.GT.U32.AND P5, PT, R11, R14, PT ;  /* 0x0000000e0b00720c */ /* 0x000fd60003fa4070 */
[--C-:B------:R-:W-:Y:S01]  /*15160*/  @!P0 IMAD.IADD R16, R16, 0x1, -R11.reuse ;  /* 0x0000000110108824 */ /* 0x100fe200078e0a0b */
[----:B------:R-:W-:Y:S01]  /*15170*/  ISETP.GT.U32.AND P0, PT, R11, R13, PT ;  /* 0x0000000d0b00720c */ /* 0x000fe20003f04070 */
[----:B------:R-:W-:-:S03]  /*15180*/  @!P5 IMAD.IADD R14, R14, 0x1, -R11 ;  /* 0x000000010e0ed824 */ /* 0x000fc600078e0a0b */
[C---:B------:R-:W-:Y:S02]  /*15190*/  ISETP.GT.U32.AND P5, PT, R11.reuse, R16, PT ;  /* 0x000000100b00720c */ /* 0x040fe40003fa4070 */
[C---:B------:R-:W-:Y:S02]  /*151a0*/  ISETP.GT.U32.AND P1, PT, R11.reuse, R61, PT ;  /* 0x0000003d0b00720c */ /* 0x040fe40003f24070 */
[----:B------:R-:W-:-:S05]  /*151b0*/  ISETP.GT.U32.AND P2, PT, R11, R60, PT ;  /* 0x0000003c0b00720c */ /* 0x000fca0003f44070 */
[--C-:B------:R-:W-:Y:S01]  /*151c0*/  @!P0 IMAD.IADD R13, R13, 0x1, -R11.reuse ;  /* 0x000000010d0d8824 */ /* 0x100fe200078e0a0b */
[C---:B------:R-:W-:Y:S02]  /*151d0*/  ISETP.GT.U32.AND P0, PT, R11.reuse, R64, PT ;  /* 0x000000400b00720c */ /* 0x040fe40003f04070 */
[C---:B------:R-:W-:Y:S02]  /*151e0*/  ISETP.GT.U32.AND P3, PT, R11.reuse, R15, PT ;  /* 0x0000000f0b00720c */ /* 0x040fe40003f64070 */
        /* <DEDUP_REMOVED lines=8> */
[--C-:B------:R-:W-:Y:S02]  /*15270*/  @!P4 IMAD.IADD R10, R10, 0x1, -R11.reuse ;  /* 0x000000010a0ac824 */ /* 0x100fe400078e0a0b */
[--C-:B------:R-:W-:Y:S02]  /*15280*/  @!P5 IMAD.IADD R13, R13, 0x1, -R11.reuse ;  /* 0x000000010d0dd824 */ /* 0x100fe400078e0a0b */
[----:B------:R-:W-:Y:S01]  /*15290*/  @!P6 IMAD.IADD R14, R14, 0x1, -R11 ;  /* 0x000000010e0ee824 */ /* 0x000fe200078e0a0b */
[----:B------:R1:W-:Y:S04]  /*152a0*/  STL [R1+0x378], R16 ;  /* 0x0003781001007387 */ /* 0x0003e80000100800 */
[----:B-1----:R-:W4:Y:S04]  /*152b0*/  LDL.LU R16, [R1+0x328] ;  /* 0x0003280001107983 */ /* 0x002f280000300800 */
[----:B------:R1:W-:Y:S04]  /*152c0*/  STL [R1+0x37c], R64 ;  /* 0x00037c4001007387 */ /* 0x0003e80000100800 */
[----:B-1----:R-:W4:Y:S01]  /*152d0*/  LDL.LU R64, [R1+0x53f4] ;  /* 0x0053f40001407983 */ /* 0x002f220000300800 */
[----:B------:R-:W-:-:S02]  /*152e0*/  ISETP.GT.U32.AND P0, PT, R11, R68, PT ;  /* 0x000000440b00720c */ /* 0x000fc40003f04070 */
[C---:B--2---:R-:W-:Y:S02]  /*152f0*/  ISETP.GT.U32.AND P1, PT, R11.reuse, R63, PT ;  /* 0x0000003f0b00720c */ /* 0x044fe40003f24070 */
[----:B---3--:R-:W-:-:S09]  /*15300*/  ISETP.GT.U32.AND P2, PT, R11, R59, PT ;  /* 0x0000003b0b00720c */ /* 0x008fd20003f44070 */
[--C-:B------:R-:W-:Y:S01]  /*15310*/  @!P0 IMAD.IADD R68, R68, 0x1, -R11.reuse ;  /* 0x0000000144448824 */ /* 0x100fe200078e0a0b */
[C---:B------:R-:W-:Y:S02]  /*15320*/  ISETP.GT.U32.AND P3, PT, R11.reuse, R58, PT ;  /* 0x0000003a0b00720c */ /* 0x040fe40003f64070 */
[----:B------:R-:W-:Y:S01]  /*15330*/  ISETP.GT.U32.AND P4, PT, R11, R62, PT ;  /* 0x0000003e0b00720c */ /* 0x000fe20003f84070 */
[--C-:B------:R-:W-:Y:S02]  /*15340*/  @!P1 IMAD.IADD R63, R63, 0x1, -R11.reuse ;  /* 0x000000013f3f9824 */ /* 0x100fe400078e0a0b */
[----:B------:R-:W-:-:S08]  /*15350*/  @!P2 IMAD.IADD R59, R59, 0x1, -R11 ;  /* 0x000000013b3ba824 */ /* 0x000fd000078e0a0b */
[--C-:B------:R-:W-:Y:S02]  /*15360*/  @!P3 IMAD.IADD R58, R58, 0x1, -R11.reuse ;  /* 0x000000013a3ab824 */ /* 0x100fe400078e0a0b */
[----:B------:R-:W-:Y:S01]  /*15370*/  @!P4 IMAD.IADD R62, R62, 0x1, -R11 ;  /* 0x000000013e3ec824 */ /* 0x000fe200078e0a0b */
[----:B------:R1:W-:Y:S04]  /*15380*/  STL [R1+0x370], R61 ;  /* 0x0003703d01007387 */ /* 0x0003e80000100800 */
[----:B-1----:R-:W2:Y:S04]  /*15390*/  LDL.LU R61, [R1+0x53f0] ;  /* 0x0053f000013d7983 */ /* 0x002ea80000300800 */
[----:B------:R1:W-:Y:S04]  /*153a0*/  STL [R1+0x36c], R60 ;  /* 0x00036c3c01007387 */ /* 0x0003e80000100800 */
[----:B-1----:R-:W3:Y:S04]  /*153b0*/  LDL.LU R60, [R1+0x53ec] ;  /* 0x0053ec00013c7983 */ /* 0x002ee80000300800 */
[----:B------:R1:W-:Y:S04]  /*153c0*/  STL [R1+0x360], R15 ;  /* 0x0003600f01007387 */ /* 0x0003e80000100800 */
[----:B------:R1:W-:Y:S04]  /*153d0*/  STL [R1+0x364], R10 ;  /* 0x0003640a01007387 */ /* 0x0003e80000100800 */
[----:B-1----:R-:W2:Y:S04]  /*153e0*/  LDL.LU R15, [R1+0x32c] ;  /* 0x00032c00010f7983 */ /* 0x002ea80000300800 */
[----:B------:R1:W-:Y:S04]  /*153f0*/  STL [R1+0x368], R14 ;  /* 0x0003680e01007387 */ /* 0x0003e80000100800 */
[----:B------:R-:W2:Y:S04]  /*15400*/  LDL.LU R10, [R1+0x320] ;  /* 0x00032000010a7983 */ /* 0x000ea80000300800 */
[----:B-1----:R-:W3:Y:S04]  /*15410*/  LDL.LU R14, [R1+0x31c] ;  /* 0x00031c00010e7983 */ /* 0x002ee80000300800 */
[----:B------:R1:W-:Y:S04]  /*15420*/  STL [R1+0x35c], R13 ;  /* 0x00035c0d01007387 */ /* 0x0003e80000100800 */
[----:B-1----:R-:W3:Y:S01]  /*15430*/  LDL.LU R13, [R1+0x318] ;  /* 0x00031800010d7983 */ /* 0x002ee20000300800 */
[----:B----4-:R-:W-:-:S02]  /*15440*/  ISETP.GT.U32.AND P6, PT, R11, R12, PT ;  /* 0x0000000c0b00720c */ /* 0x010fc40003fc4070 */
[C---:B------:R-:W-:Y:S02]  /*15450*/  ISETP.GT.U32.AND P5, PT, R11.reuse, R9, PT ;  /* 0x000000090b00720c */ /* 0x040fe40003fa4070 */
[C---:B------:R-:W-:Y:S02]  /*15460*/  ISETP.GT.U32.AND P0, PT, R11.reuse, R21, PT ;  /* 0x000000150b00720c */ /* 0x040fe40003f04070 */
        /* <DEDUP_REMOVED lines=16> */
[--C-:B------:R-:W-:Y:S01]  /*15570*/  @!P4 IMAD.IADD R17, R17, 0x1, -R11.reuse ;  /* 0x000000011111c824 */ /* 0x100fe200078e0a0b */
[----:B------:R-:W-:Y:S01]  /*15580*/  ISETP.GT.U32.AND P4, PT, R11, R12, PT ;  /* 0x0000000c0b00720c */ /* 0x000fe20003f84070 */
[--C-:B------:R-:W-:Y:S01]  /*15590*/  @!P0 IMAD.IADD R63, R63, 0x1, -R11.reuse ;  /* 0x000000013f3f8824 */ /* 0x100fe200078e0a0b */
[----:B------:R1:W-:Y:S01]  /*155a0*/  STL [R1+0x358], R68 ;  /* 0x0003584401007387 */ /* 0x0003e20000100800 */
[--C-:B------:R-:W-:Y:S02]  /*155b0*/  @!P1 IMAD.IADD R59, R59, 0x1, -R11.reuse ;  /* 0x000000013b3b9824 */ /* 0x100fe400078e0a0b */
[----:B------:R-:W-:-:S04]  /*155c0*/  @!P2 IMAD.IADD R58, R58, 0x1, -R11 ;  /* 0x000000013a3aa824 */ /* 0x000fc800078e0a0b */
[--C-:B------:R-:W-:Y:S01]  /*155d0*/  @!P3 IMAD.IADD R62, R62, 0x1, -R11.reuse ;  /* 0x000000013e3eb824 */ /* 0x100fe200078e0a0b */
[----:B-1----:R-:W4:Y:S03]  /*155e0*/  LDL.LU R68, [R1+0x53e8] ;  /* 0x0053e80001447983 */ /* 0x002f260000300800 */
        /* <DEDUP_REMOVED lines=15> */
[C---:B------:R-:W-:Y:S02]  /*156e0*/  ISETP.GT.U32.AND P3, PT, R11.reuse, R18, PT ;  /* 0x000000120b00720c */ /* 0x040fe40003f64070 */
[----:B------:R-:W-:-:S03]  /*156f0*/  ISETP.GT.U32.AND P4, PT, R11, R17, PT ;  /* 0x000000110b00720c */ /* 0x000fc60003f84070 */
[--C-:B------:R-:W-:Y:S01]  /*15700*/  @!P0 IMAD.IADD R21, R21, 0x1, -R11.reuse ;  /* 0x0000000115158824 */ /* 0x100fe200078e0a0b */
[----:B------:R-:W-:Y:S01]  /*15710*/  ISETP.GT.U32.AND P2, PT, R11, R19, PT ;  /* 0x000000130b00720c */ /* 0x000fe20003f44070 */
[--C-:B------:R-:W-:Y:S02]  /*15720*/  @!P6 IMAD.IADD R16, R16, 0x1, -R11.reuse ;  /* 0x000000011010e824 */ /* 0x100fe400078e0a0b */
[--C-:B------:R-:W-:Y:S02]  /*15730*/  @!P5 IMAD.IADD R9, R9, 0x1, -R11.reuse ;  /* 0x000000010909d824 */ /* 0x100fe400078e0a0b */
[--C-:B------:R-:W-:Y:S01]  /*15740*/  @!P1 IMAD.IADD R20, R20, 0x1, -R11.reuse ;  /* 0x0000000114149824 */ /* 0x100fe200078e0a0b */
[----:B------:R-:W-:Y:S01]  /*15750*/  ISETP.GT.U32.AND P6, PT, R11, R16, PT ;  /* 0x000000100b00720c */ /* 0x000fe20003fc4070 */
[--C-:B------:R-:W-:Y:S02]  /*15760*/  @!P3 IMAD.IADD R18, R18, 0x1, -R11.reuse ;  /* 0x000000011212b824 */ /* 0x100fe400078e0a0b */
[----:B------:R-:W-:-:S04]  /*15770*/  @!P4 IMAD.IADD R17, R17, 0x1, -R11 ;  /* 0x000000011111c824 */ /* 0x000fc800078e0a0b */
[----:B------:R-:W-:-:S06]  /*15780*/  @!P2 IMAD.IADD R19, R19, 0x1, -R11 ;  /* 0x000000011313a824 */ /* 0x000fcc00078e0a0b */
[----:B------:R-:W-:Y:S01]  /*15790*/  @!P6 IMAD.IADD R16, R16, 0x1, -R11 ;  /* 0x000000011010e824 */ /* 0x000fe200078e0a0b */
[C---:B--2---:R-:W-:Y:S02]  /*157a0*/  ISETP.GT.U32.AND P0, PT, R11.reuse, R10, PT ;  /* 0x0000000a0b00720c */ /* 0x044fe40003f04070 */
[C---:B------:R-:W-:Y:S02]  /*157b0*/  ISETP.GT.U32.AND P5, PT, R11.reuse, R15, PT ;  /* 0x0000000f0b00720c */ /* 0x040fe40003fa4070 */
[----:B---3--:R-:W-:-:S09]  /*157c0*/  ISETP.GT.U32.AND P1, PT, R11, R14, PT ;  /* 0x0000000e0b00720c */ /* 0x008fd20003f24070 */
[--C-:B------:R-:W-:Y:S02]  /*157d0*/  @!P0 IMAD.IADD R10, R10, 0x1, -R11.reuse ;  /* 0x000000010a0a8824 */ /* 0x100fe400078e0a0b */
[--C-:B------:R-:W-:Y:S01]  /*157e0*/  @!P5 IMAD.IADD R15, R15, 0x1, -R11.reuse ;  /* 0x000000010f0fd824 */ /* 0x100fe200078e0a0b */
[----:B------:R-:W-:Y:S01]  /*157f0*/  ISETP.GT.U32.AND P2, PT, R11, R13, PT ;  /* 0x0000000d0b00720c */ /* 0x000fe20003f44070 */
[----:B------:R-:W-:-:S12]  /*15800*/  @!P1 IMAD.IADD R14, R14, 0x1, -R11 ;  /* 0x000000010e0e9824 */ /* 0x000fd800078e0a0b */
[----:B------:R-:W-:Y:S01]  /*15810*/  @!P2 IMAD.IADD R13, R13, 0x1, -R11 ;  /* 0x000000010d0da824 */ /* 0x000fe200078e0a0b */
[----:B------:R-:W-:-:S13]  /*15820*/  ISETP.GT.U32.AND P2, PT, R11, R60, PT ;  /* 0x0000003c0b00720c */ /* 0x000fda0003f44070 */
[----:B------:R-:W-:Y:S01]  /*15830*/  @!P2 IMAD.IADD R60, R60, 0x1, -R11 ;  /* 0x000000013c3ca824 */ /* 0x000fe200078e0a0b */
[C---:B----4-:R-:W-:Y:S02]  /*15840*/  ISETP.GT.U32.AND P1, PT, R11.reuse, R68, PT ;  /* 0x000000440b00720c */ /* 0x050fe40003f24070 */
[----:B------:R-:W-:-:S11]  /*15850*/  ISETP.GT.U32.AND P0, PT, R11, R63, PT ;  /* 0x0000003f0b00720c */ /* 0x000fd60003f04070 */
[--C-:B------:R-:W-:Y:S01]  /*15860*/  @!P1 IMAD.IADD R68, R68, 0x1, -R11.reuse ;  /* 0x0000000144449824 */ /* 0x100fe200078e0a0b */
[----:B------:R-:W-:Y:S01]  /*15870*/  ISETP.GT.U32.AND P5, PT, R11, R59, PT ;  /* 0x0000003b0b00720c */ /* 0x000fe20003fa4070 */
[----:B------:R-:W-:Y:S01]  /*15880*/  @!P0 IMAD.IADD R63, R63, 0x1, -R11 ;  /* 0x000000013f3f8824 */ /* 0x000fe200078e0a0b */
[C---:B------:R-:W-:Y:S02]  /*15890*/  ISETP.GT.U32.AND P0, PT, R11.reuse, R14, PT ;  /* 0x0000000e0b00720c */ /* 0x040fe40003f04070 */
        /* <DEDUP_REMOVED lines=9> */
[----:B------:R-:W-:Y:S01]  /*15930*/  @!P5 IMAD.IADD R59, R59, 0x1, -R11 ;  /* 0x000000013b3bd824 */ /* 0x000fe200078e0a0b */
[----:B------:R-:W-:-:S07]  /*15940*/  ISETP.GT.U32.AND P5, PT, R11, R10, PT ;  /* 0x0000000a0b00720c */ /* 0x000fce0003fa4070 */
[--C-:B------:R-:W-:Y:S01]  /*15950*/  @!P4 IMAD.IADD R64, R64, 0x1, -R11.reuse ;  /* 0x000000014040c824 */ /* 0x100fe200078e0a0b */
[C---:B------:R-:W-:Y:S01]  /*15960*/  ISETP.GT.U32.AND P4, PT, R11.reuse, R58, PT ;  /* 0x0000003a0b00720c */ /* 0x040fe20003f84070 */
[--C-:B------:R-:W-:Y:S01]  /*15970*/  @!P0 IMAD.IADD R14, R14, 0x1, -R11.reuse ;  /* 0x000000010e0e8824 */ /* 0x100fe200078e0a0b */
[----:B------:R-:W-:Y:S01]  /*15980*/  ISETP.GT.U32.AND P0, PT, R11, R63, PT ;  /* 0x0000003f0b00720c */ /* 0x000fe20003f04070 */
[--C-:B------:R-:W-:Y:S01]  /*15990*/  @!P3 IMAD.IADD R61, R61, 0x1, -R11.reuse ;  /* 0x000000013d3db824 */ /* 0x100fe200078e0a0b */
[C---:B------:R-:W-:Y:S02]  /*159a0*/  ISETP.GT.U32.AND P3, PT, R11.reuse, R62, PT ;  /* 0x0000003e0b00720c */ /* 0x040fe40003f64070 */
[C---:B------:R-:W-:Y:S01]  /*159b0*/  ISETP.GT.U32.AND P2, PT, R11.reuse, R12, PT ;  /* 0x0000000c0b00720c */ /* 0x040fe20003f44070 */
[--C-:B------:R-:W-:Y:S01]  /*159c0*/  @!P5 IMAD.IADD R10, R10, 0x1, -R11.reuse ;  /* 0x000000010a0ad824 */ /* 0x100fe200078e0a0b */
[----:B------:R-:W-:Y:S01]  /*159d0*/  ISETP.GT.U32.AND P5, PT, R11, R59, PT ;  /* 0x0000003b0b00720c */ /* 0x000fe20003fa4070 */
[----:B------:R-:W-:Y:S01]  /*159e0*/  @!P1 IMAD.IADD R13, R13, 0x1, -R11 ;  /* 0x000000010d0d9824 */ /* 0x000fe200078e0a0b */
[----:B------:R-:W-:-:S03]  /*159f0*/  ISETP.GT.U32.AND P1, PT, R11, R68, PT ;  /* 0x000000440b00720c */ /* 0x000fc60003f24070 */
[--C-:B------:R-:W-:Y:S01]  /*15a00*/  @!P4 IMAD.IADD R58, R58, 0x1, -R11.reuse ;  /* 0x000000013a3ac824 */ /* 0x100fe200078e0a0b */
[----:B------:R-:W-:Y:S01]  /*15a10*/  ISETP.GT.U32.AND P4, PT, R11, R65, PT ;  /* 0x000000410b00720c */ /* 0x000fe20003f84070 */
[--C-:B------:R-:W-:Y:S02]  /*15a20*/  @!P0 IMAD.IADD R63, R63, 0x1, -R11.reuse ;  /* 0x000000013f3f8824 */ /* 0x100fe400078e0a0b */
[--C-:B------:R-:W-:Y:S01]  /*15a30*/  @!P3 IMAD.IADD R62, R62, 0x1, -R11.reuse ;  /* 0x000000013e3eb824 */ /* 0x100fe200078e0a0b */
[C---:B------:R-:W-:Y:S02]  /*15a40*/  ISETP.GT.U32.AND P3, PT, R11.reuse, R64, PT ;  /* 0x000000400b00720c */ /* 0x040fe40003f64070 */
[C---:B------:R-:W-:Y:S02]  /*15a50*/  ISETP.GT.U32.AND P0, PT, R11.reuse, R74, PT ;  /* 0x0000004a0b00720c */ /* 0x040fe40003f04070 */
[C---:B------:R-:W-:Y:S01]  /*15a60*/  ISETP.GT.U32.AND P6, PT, R11.reuse, R15, PT ;  /* 0x0000000f0b00720c */ /* 0x040fe20003fc4070 */
        /* <DEDUP_REMOVED lines=42> */
[----:B------:R-:W-:-:S03]  /*15d10*/  @!P2 IMAD.IADD R76, R76, 0x1, -R11 ;  /* 0x000000014c4ca824 */ /* 0x000fc600078e0a0b */
        /* <DEDUP_REMOVED lines=94> */
[----:B------:R-:W-:Y:S01]  /*16300*/  @!P2 IMAD.IADD R96, R96, 0x1, -R11 ;  /* 0x000000016060a824 */ /* 0x000fe200078e0a0b */
[----:B------:R-:W-:-:S02]  /*16310*/  ISETP.GT.U32.AND P6, PT, R11, R110, PT ;  /* 0x0000006e0b00720c */ /* 0x000fc40003fc4070 */
        /* <DEDUP_REMOVED lines=11> */
[----:B------:R-:W-:-:S02]  /*163d0*/  @!P6 IMAD.IADD R110, R110, 0x1, -R11 ;  /* 0x000000016e6ee824 */ /* 0x000fc400078e0a0b */
[--C-:B------:R-:W-:Y:S01]  /*163e0*/  @!P2 IMAD.IADD R90, R90, 0x1, -R11.reuse ;  /* 0x000000015a5aa824 */ /* 0x100fe200078e0a0b */
[----:B------:R-:W-:Y:S01]  /*163f0*/  ISETP.GT.U32.AND P2, PT, R11, R96, PT ;  /* 0x000000600b00720c */ /* 0x000fe20003f44070 */
        /* <DEDUP_REMOVED lines=40> */
[----:B------:R-:W-:Y:S01]  /*16680*/  @!P5 IMAD.IADD R122, R122, 0x1, -R11 ;  /* 0x000000017a7ad824 */ /* 0x000fe200078e0a0b */
[----:B------:R-:W-:-:S02]  /*16690*/  ISETP.GT.U32.AND P6, PT, R11, R102, PT ;  /* 0x000000660b00720c */ /* 0x000fc40003fc4070 */
        /* <DEDUP_REMOVED lines=71> */
[C---:B------:R-:W-:Y:S02]  /*16b10*/  ISETP.GT.U32.AND P1, PT, R11.reuse, R135, PT ;  /* 0x000000870b00720c */ /* 0x040fe40003f24070 */
        /* <DEDUP_REMOVED lines=185> */
[----:B------:R-:W-:Y:S01]  /*176b0*/  STL [R1+0x338], R9 ;  /* 0x0003380901007387 */ /* 0x000fe20000100800 */
[--C-:B------:R-:W-:Y:S01]  /*176c0*/  @!P5 IMAD.IADD R179, R179, 0x1, -R11.reuse ;  /* 0x00000001b3b3d824 */ /* 0x100fe200078e0a0b */
[----:B------:R-:W-:Y:S01]  /*176d0*/  ISETP.GT.U32.AND P5, PT, R11, R173, PT ;  /* 0x000000ad0b00720c */ /* 0x000fe20003fa4070 */
[--C-:B------:R-:W-:Y:S01]  /*176e0*/  @!P1 IMAD.IADD R176, R176, 0x1, -R11.reuse ;  /* 0x00000001b0b09824 */ /* 0x100fe200078e0a0b */
[----:B------:R-:W-:Y:S01]  /*176f0*/  STL [R1+0x33c], R21 ;  /* 0x00033c1501007387 */ /* 0x000fe20000100800 */
[--C-:B------:R-:W-:Y:S01]  /*17700*/  @!P3 IMAD.IADD R169, R169, 0x1, -R11.reuse ;  /* 0x00000001a9a9b824 */ /* 0x100fe200078e0a0b */
[C---:B------:R-:W-:Y:S02]  /*17710*/  ISETP.GT.U32.AND P1, PT, R11.reuse, R182, PT ;  /* 0x000000b60b00720c */ /* 0x040fe40003f24070 */
[C---:B------:R-:W-:Y:S01]  /*17720*/  ISETP.GT.U32.AND P3, PT, R11.reuse, R175, PT ;  /* 0x000000af0b00720c */ /* 0x040fe20003f64070 */
[----:B------:R-:W-:Y:S01]  /*17730*/  STL [R1+0x340], R20 ;  /* 0x0003401401007387 */ /* 0x000fe20000100800 */
[--C-:B------:R-:W-:Y:S01]  /*17740*/  @!P4 IMAD.IADD R172, R172, 0x1, -R11.reuse ;  /* 0x00000001acacc824 */ /* 0x100fe200078e0a0b */
[----:B------:R-:W-:Y:S01]  /*17750*/  ISETP.GT.U32.AND P4, PT, R11, R178, PT ;  /* 0x000000b20b00720c */ /* 0x000fe20003f84070 */
[----:B------:R-:W-:Y:S01]  /*17760*/  @!P0 IMAD.IADD R177, R177, 0x1, -R11 ;  /* 0x00000001b1b18824 */ /* 0x000fe200078e0a0b */
[----:B------:R1:W-:Y:S01]  /*17770*/  STL [R1+0x334], R19 ;  /* 0x0003341301007387 */ /* 0x0003e20000100800 */
[----:B------:R-:W-:-:S03]  /*17780*/  ISETP.GT.U32.AND P0, PT, R11, R183, PT ;  /* 0x000000b70b00720c */ /* 0x000fc60003f04070 */
[----:B------:R2:W-:Y:S04]  /*17790*/  STL [R1+0x330], R18 ;  /* 0x0003301201007387 */ /* 0x0005e80000100800 */
[----:B------:R-:W-:Y:S01]  /*177a0*/  STL [R1+0x324], R17 ;  /* 0x0003241101007387 */ /* 0x000fe20000100800 */
[--C-:B------:R-:W-:Y:S01]  /*177b0*/  @!P6 IMAD.IADD R0, R0, 0x1, -R11.reuse ;  /* 0x000000010000e824 */ /* 0x100fe200078e0a0b */
[----:B-1----:R-:W1:Y:S02]  /*177c0*/  LDC R19, c[0x0][0x3ac] ;  /* 0x0000eb00ff137b82 */ /* 0x002e640000000800 */
[----:B------:R-:W-:Y:S01]  /*177d0*/  STL [R1+0x328], R16 ;  /* 0x0003281001007387 */ /* 0x000fe20000100800 */
[----:B------:R-:W-:-:S03]  /*177e0*/  @!P2 IMAD.IADD R168, R168, 0x1, -R11 ;  /* 0x00000001a8a8a824 */ /* 0x000fc600078e0a0b */
[----:B------:R-:W-:Y:S01]  /*177f0*/  STL [R1+0x32c], R15 ;  /* 0x00032c0f01007387 */ /* 0x000fe20000100800 */
[----:B------:R-:W-:-:S03]  /*17800*/  ISETP.GT.U32.AND P2, PT, R11, R174, PT ;  /* 0x000000ae0b00720c */ /* 0x000fc60003f44070 */
[----:B------:R-:W-:Y:S04]  /*17810*/  STL [R1+0x320], R10 ;  /* 0x0003200a01007387 */ /* 0x000fe80000100800 */
[----:B------:R-:W3:Y:S04]  /*17820*/  LDL.LU R9, [R1+0x42c] ;  /* 0x00042c0001097983 */ /* 0x000ee80000300800 */
[----:B------:R-:W-:Y:S01]  /*17830*/  STL [R1+0x31c], R14 ;  /* 0x00031c0e01007387 */ /* 0x000fe20000100800 */
[----:B------:R-:W-:-:S03]  /*17840*/  @!P5 IMAD.IADD R173, R173, 0x1, -R11 ;  /* 0x00000001adadd824 */ /* 0x000fc600078e0a0b */
[----:B------:R-:W4:Y:S01]  /*17850*/  LDL R21, [R1+0x10] ;  /* 0x0000100001157983 */ /* 0x000f220000100800 */
[----:B------:R-:W-:-:S03]  /*17860*/  @!P1 IMAD.IADD R182, R182, 0x1, -R11 ;  /* 0x00000001b6b69824 */ /* 0x000fc600078e0a0b */
[----:B------:R-:W3:Y:S01]  /*17870*/  LDL R20, [R1+0x4b1c] ;  /* 0x004b1c0001147983 */ /* 0x000ee20000100800 */
[----:B------:R-:W-:-:S03]  /*17880*/  @!P3 IMAD.IADD R175, R175, 0x1, -R11 ;  /* 0x00000001afafb824 */ /* 0x000fc600078e0a0b */
[----:B------:R1:W-:Y:S01]  /*17890*/  STL [R1+0x318], R13 ;  /* 0x0003180d01007387 */ /* 0x0003e20000100800 */
[----:B------:R-:W-:-:S03]  /*178a0*/  ISETP.GT.U32.AND P5, PT, R11, R179, PT ;  /* 0x000000b30b00720c */ /* 0x000fc60003fa4070 */
[----:B--2---:R-:W2:Y:S01]  /*178b0*/  LDL.LU R18, [R1+0xc] ;  /* 0x00000c0001127983 */ /* 0x004ea20000300800 */
        /* <DEDUP_REMOVED lines=10> */
[----:B-1----:R-:W1:Y:S01]  /*17960*/  S2R R13, SR_TID.X ;  /* 0x00000000000d7919 */ /* 0x002e620000002100 */
        /* <DEDUP_REMOVED lines=16> */
[----:B------:R-:W4:Y:S01]  /*17a70*/  LDL.LU R17, [R1+0x8] ;  /* 0x0000080001117983 */ /* 0x000f220000300800 */
        /* <DEDUP_REMOVED lines=12> */
[----:B------:R-:W4:Y:S01]  /*17b40*/  LDL.LU R16, [R1+0x4] ;  /* 0x0000040001107983 */ /* 0x000f220000300800 */
        /* <DEDUP_REMOVED lines=40> */
[----:B-1----:R-:W-:Y:S01]  /*17dd0*/  LOP3.LUT R13, R13, 0x3f, RZ, 0xc0, !PT ;  /* 0x0000003f0d0d7812 */ /* 0x002fe200078ec0ff */
        /* <DEDUP_REMOVED lines=12> */
[----:B------:R-:W4:Y:S01]  /*17ea0*/  LDL R10, [R1+0x4b18] ;  /* 0x004b1800010a7983 */ /* 0x000f220000100800 */
        /* <DEDUP_REMOVED lines=12> */
[----:B------:R-:W4:Y:S01]  /*17f70*/  LDL R15, [R1+0x4b14] ;  /* 0x004b1400010f7983 */ /* 0x000f220000100800 */
        /* <DEDUP_REMOVED lines=8> */
[----:B------:R-:W4:Y:S01]  /*18000*/  LDL R14, [R1+0x4b10] ;  /* 0x004b1000010e7983 */ /* 0x000f220000100800 */
        /* <DEDUP_REMOVED lines=118> */
[--C-:B------:R-:W-:Y:S02]  /*18770*/  @!P1 IMAD.IADD R232, R232, 0x1, -R11.reuse ;  /* 0x00000001e8e89824 */ /* 0x100fe400078e0a0b */
[--C-:B------:R-:W-:Y:S01]  /*18780*/  @!P3 IMAD.IADD R235, R235, 0x1, -R11.reuse ;  /* 0x00000001ebebb824 */ /* 0x100fe200078e0a0b */
[C---:B------:R-:W-:Y:S01]  /*18790*/  ISETP.GT.U32.AND P3, PT, R11.reuse, R229, PT ;  /* 0x000000e50b00720c */ /* 0x040fe20003f64070 */
[--C-:B------:R-:W-:Y:S01]  /*187a0*/  @!P4 IMAD.IADD R236, R236, 0x1, -R11.reuse ;  /* 0x00000001ececc824 */ /* 0x100fe200078e0a0b */
[C---:B------:R-:W-:Y:S01]  /*187b0*/  ISETP.GT.U32.AND P5, PT, R11.reuse, R237, PT ;  /* 0x000000ed0b00720c */ /* 0x040fe20003fa4070 */
[--C-:B------:R-:W-:Y:S01]  /*187c0*/  @!P0 IMAD.IADD R238, R238, 0x1, -R11.reuse ;  /* 0x00000001eeee8824 */ /* 0x100fe200078e0a0b */
[C---:B------:R-:W-:Y:S02]  /*187d0*/  ISETP.GT.U32.AND P4, PT, R11.reuse, R230, PT ;  /* 0x000000e60b00720c */ /* 0x040fe40003f84070 */
[C---:B------:R-:W-:Y:S02]  /*187e0*/  ISETP.GT.U32.AND P0, PT, R11.reuse, R232, PT ;  /* 0x000000e80b00720c */ /* 0x040fe40003f04070 */
        /* <DEDUP_REMOVED lines=47> */
[C---:B---3--:R-:W-:Y:S01]  /*18ae0*/  ISETP.GT.U32.AND P3, PT, R11.reuse, R9, PT ;  /* 0x000000090b00720c */ /* 0x048fe20003f64070 */
[--C-:B------:R-:W-:Y:S01]  /*18af0*/  @!P5 IMAD.IADD R244, R244, 0x1, -R11.reuse ;  /* 0x00000001f4f4d824 */ /* 0x100fe200078e0a0b */
[----:B------:R-:W-:Y:S01]  /*18b00*/  ISETP.GT.U32.AND P5, PT, R11, R241, PT ;  /* 0x000000f10b00720c */ /* 0x000fe20003fa4070 */
[--C-:B------:R-:W-:Y:S01]  /*18b10*/  @!P4 IMAD.IADD R3, R3, 0x1, -R11.reuse ;  /* 0x000000010303c824 */ /* 0x100fe200078e0a0b */
[C---:B------:R-:W-:Y:S01]  /*18b20*/  ISETP.GT.U32.AND P6, PT, R11.reuse, R243, PT ;  /* 0x000000f30b00720c */ /* 0x040fe20003fc4070 */
[--C-:B------:R-:W-:Y:S01]  /*18b30*/  @!P0 IMAD.IADD R242, R242, 0x1, -R11.reuse ;  /* 0x00000001f2f28824 */ /* 0x100fe200078e0a0b */
[----:B------:R-:W-:Y:S02]  /*18b40*/  ISETP.GT.U32.AND P4, PT, R11, R246, PT ;  /* 0x000000f60b00720c */ /* 0x000fe40003f84070 */
[----:B--2---:R-:W-:Y:S01]  /*18b50*/  ISETP.GT.U32.AND P0, PT, R252, R18, PT ;  /* 0x00000012fc00720c */ /* 0x004fe20003f04070 */
[----:B------:R-:W-:-:S02]  /*18b60*/  @!P1 IMAD.IADD R247, R247, 0x1, -R11 ;  /* 0x00000001f7f79824 */ /* 0x000fc400078e0a0b */
[--C-:B------:R-:W-:Y:S02]  /*18b70*/  @!P2 IMAD.IADD R248, R248, 0x1, -R11.reuse ;  /* 0x00000001f8f8a824 */ /* 0x100fe400078e0a0b */
[--C-:B------:R-:W-:Y:S01]  /*18b80*/  @!P3 IMAD.IADD R9, R9, 0x1, -R11.reuse ;  /* 0x000000010909b824 */ /* 0x100fe200078e0a0b */
[----:B------:R-:W-:Y:S01]  /*18b90*/  ISETP.GT.U32.AND P1, PT, R11, R244, PT ;  /* 0x000000f40b00720c */ /* 0x000fe20003f24070 */
[--C-:B------:R-:W-:Y:S01]  /*18ba0*/  @!P5 IMAD.IADD R241, R241, 0x1, -R11.reuse ;  /* 0x00000001f1f1d824 */ /* 0x100fe200078e0a0b */
[----:B------:R-:W-:Y:S01]  /*18bb0*/  ISETP.GT.U32.AND P2, PT, R11, R245, PT ;  /* 0x000000f50b00720c */ /* 0x000fe20003f44070 */
[--C-:B------:R-:W-:Y:S01]  /*18bc0*/  @!P6 IMAD.IADD R243, R243, 0x1, -R11.reuse ;  /* 0x00000001f3f3e824 */ /* 0x100fe200078e0a0b */
[C---:B------:R-:W-:Y:S01]  /*18bd0*/  ISETP.GT.U32.AND P5, PT, R11.reuse, R247, PT ;  /* 0x000000f70b00720c */ /* 0x040fe20003fa4070 */
[----:B------:R-:W-:Y:S01]  /*18be0*/  @!P4 IMAD.IADD R246, R246, 0x1, -R11 ;  /* 0x00000001f6f6c824 */ /* 0x000fe200078e0a0b */
[C---:B------:R-:W-:Y:S01]  /*18bf0*/  ISETP.GT.U32.AND P6, PT, R11.reuse, R248, PT ;  /* 0x000000f80b00720c */ /* 0x040fe20003fc4070 */
[----:B------:R-:W-:Y:S01]  /*18c00*/  @!P0 IMAD.IADD R18, R18, 0x1, -R252 ;  /* 0x0000000112128824 */ /* 0x000fe200078e0afc */
[----:B------:R-:W-:-:S02]  /*18c10*/  ISETP.GT.U32.AND P3, PT, R11, R4, PT ;  /* 0x000000040b00720c */ /* 0x000fc40003f64070 */
[C---:B------:R-:W-:Y:S02]  /*18c20*/  ISETP.GT.U32.AND P4, PT, R11.reuse, R3, PT ;  /* 0x000000030b00720c */ /* 0x040fe40003f84070 */
[----:B------:R-:W-:Y:S01]  /*18c30*/  ISETP.GT.U32.AND P0, PT, R11, R9, PT ;  /* 0x000000090b00720c */ /* 0x000fe20003f04070 */
[--C-:B------:R-:W-:Y:S02]  /*18c40*/  @!P1 IMAD.IADD R244, R244, 0x1, -R11.reuse ;  /* 0x00000001f4f49824 */ /* 0x100fe400078e0a0b */
[--C-:B------:R-:W-:Y:S02]  /*18c50*/  @!P2 IMAD.IADD R245, R245, 0x1, -R11.reuse ;  /* 0x00000001f5f5a824 */ /* 0x100fe400078e0a0b */
[--C-:B------:R-:W-:Y:S02]  /*18c60*/  @!P5 IMAD.IADD R247, R247, 0x1, -R11.reuse ;  /* 0x00000001f7f7d824 */ /* 0x100fe400078e0a0b */
[--C-:B------:R-:W-:Y:S02]  /*18c70*/  @!P6 IMAD.IADD R248, R248, 0x1, -R11.reuse ;  /* 0x00000001f8f8e824 */ /* 0x100fe400078e0a0b */
[----:B------:R-:W-:-:S02]  /*18c80*/  @!P3 IMAD.IADD R4, R4, 0x1, -R11 ;  /* 0x000000010404b824 */ /* 0x000fc400078e0a0b */
[--C-:B------:R-:W-:Y:S02]  /*18c90*/  @!P4 IMAD.IADD R3, R3, 0x1, -R11.reuse ;  /* 0x000000010303c824 */ /* 0x100fe400078e0a0b */
[----:B------:R-:W-:Y:S02]  /*18ca0*/  @!P0 IMAD.IADD R9, R9, 0x1, -R11 ;  /* 0x0000000109098824 */ /* 0x000fe400078e0a0b */
[----:B------:R-:W-:-:S05]  /*18cb0*/  IMAD R11, R13, R19, RZ ;  /* 0x000000130d0b7224 */ /* 0x000fca00078e02ff */
[----:B------:R-:W-:Y:S01]  /*18cc0*/  LEA R11, P3, R11, UR14, 0x2 ;  /* 0x0000000e0b0b7c11 */ /* 0x000fe2000f8610ff */
[----:B------:R1:W-:Y:S01]  /*18cd0*/  STL [R1+0x42c], R9 ;  /* 0x00042c0901007387 */ /* 0x0003e20000100800 */
[C---:B----4-:R-:W-:Y:S01]  /*18ce0*/  ISETP.GT.U32.AND P1, PT, R252.reuse, R17, PT ;  /* 0x00000011fc00720c */ /* 0x050fe20003f24070 */
[----:B------:R-:W2:Y:S02]  /*18cf0*/  LDCU UR14, c[0x0][0x3b0] ;  /* 0x00007600ff0e77ac */ /* 0x000ea40008000800 */
[----:B-1----:R-:W3:Y:S04]  /*18d00*/  LDL.LU R9, [R1+0x53d0] ;  /* 0x0053d00001097983 */ /* 0x002ee80000300800 */
[----:B------:R1:W-:Y:S04]  /*18d10*/  STL [R1+0x52ac], R11 ;  /* 0x0052ac0b01007387 */ /* 0x0003e80000100800 */
[----:B-1----:R-:W4:Y:S01]  /*18d20*/  LDL R11, [R1+0x51e0] ;  /* 0x0051e000010b7983 */ /* 0x002f220000100800 */
[----:B------:R-:W1:Y:S01]  /*18d30*/  S2R R13, SR_TID.X ;  /* 0x00000000000d7919 */ /* 0x000e620000002100 */
[C---:B------:R-:W-:Y:S01]  /*18d40*/  ISETP.GT.U32.AND P2, PT, R252.reuse, R16, PT ;  /* 0x00000010fc00720c */ /* 0x040fe20003f44070 */
[----:B------:R-:W-:Y:S01]  /*18d50*/  @!P1 IMAD.IADD R17, R17, 0x1, -R252 ;  /* 0x0000000111119824 */ /* 0x000fe200078e0afc */
[----:B------:R-:W-:-:S04]  /*18d60*/  ISETP.GT.U32.AND P1, PT, R252, R21, PT ;  /* 0x00000015fc00720c */ /* 0x000fc80003f24070 */
[----:B------:R-:W-:-:S07]  /*18d70*/  ISETP.GT.U32.AND P6, PT, R252, R17, PT ;  /* 0x00000011fc00720c */ /* 0x000fce0003fc4070 */
[----:B------:R-:W-:Y:S01]  /*18d80*/  @!P2 IMAD.IADD R16, R16, 0x1, -R252 ;  /* 0x000000011010a824 */ /* 0x000fe200078e0afc */
[----:B------:R-:W-:-:S04]  /*18d90*/  ISETP.GT.U32.AND P2, PT, R252, R18, PT ;  /* 0x00000012fc00720c */ /* 0x000fc80003f44070 */
[----:B------:R-:W-:Y:S01]  /*18da0*/  ISETP.GT.U32.AND P5, PT, R252, R16, PT ;  /* 0x00000010fc00720c */ /* 0x000fe20003fa4070 */
[--C-:B------:R-:W-:Y:S02]  /*18db0*/  @!P1 IMAD.IADD R21, R21, 0x1, -R252.reuse ;  /* 0x0000000115159824 */ /* 0x100fe400078e0afc */
[----:B------:R-:W-:-:S06]  /*18dc0*/  @!P6 IMAD.IADD R17, R17, 0x1, -R252 ;  /* 0x000000011111e824 */ /* 0x000fcc00078e0afc */
[----:B------:R-:W-:-:S04]  /*18dd0*/  @!P2 IMAD.IADD R18, R18, 0x1, -R252 ;  /* 0x000000011212a824 */ /* 0x000fc800078e0afc */
[----:B------:R-:W-:Y:S01]  /*18de0*/  @!P5 IMAD.IADD R16, R16, 0x1, -R252 ;  /* 0x000000011010d824 */ /* 0x000fe200078e0afc */
[----:B------:R-:W-:Y:S02]  /*18df0*/  ISETP.NE.AND P2, PT, RZ, UR76, PT ;  /* 0x0000004cff007c0c */ /* 0x000fe4000bf45270 */
[----:B----4-:R-:W-:Y:S02]  /*18e00*/  ISETP.GE.AND P0, PT, R11, RZ, PT ;  /* 0x000000ff0b00720c */ /* 0x010fe40003f06270 */
[----:B-1----:R-:W-:Y:S02]  /*18e10*/  LOP3.LUT R11, R13, 0x3f, RZ, 0xc0, !PT ;  /* 0x0000003f0d0b7812 */ /* 0x002fe400078ec0ff */
[----:B------:R-:W4:Y:S03]  /*18e20*/  LDL R13, [R1+0x4b0c] ;  /* 0x004b0c00010d7983 */ /* 0x000f260000100800 */
[----:B------:R-:W-:Y:S01]  /*18e30*/  IMAD R11, R11, R19, RZ ;  /* 0x000000130b0b7224 */ /* 0x000fe200078e02ff */
[----:B------:R1:W-:Y:S01]  /*18e40*/  @!P1 STL [R1+0x10], R21 ;  /* 0x0000101501009387 */ /* 0x0003e20000100800 */
[----:B------:R-:W-:-:S03]  /*18e50*/  ISETP.GE.AND P1, PT, R20, RZ, PT ;  /* 0x000000ff1400720c */ /* 0x000fc60003f26270 */
[----:B------:R-:W-:Y:S01]  /*18e60*/  LEA.HI.X.SX32 R252, R11, UR15, 0x2, P3 ;  /* 0x0000000f0bfc7c11 */ /* 0x000fe200098f16ff */
[----:B------:R-:W2:Y:S01]  /*18e70*/  LDCU UR15, c[0x0][0x3b0] ;  /* 0x00007600ff0f77ac */ /* 0x000ea20008000800 */
[----:B------:R-:W-:Y:S01]  /*18e80*/  ISETP.GE.AND P3, PT, R10, RZ, PT ;  /* 0x000000ff0a00720c */ /* 0x000fe20003f66270 */
[----:B------:R-:W-:Y:S01]  /*18e90*/  IMAD.MOV.U32 R10, RZ, RZ, R251 ;  /* 0x000000ffff0a7224 */ /* 0x000fe200078e00fb */
[----:B------:R-:W-:Y:S01]  /*18ea0*/  LOP3.LUT R251, RZ, UR76, RZ, 0x33, !PT ;  /* 0x0000004cfffb7c12 */ /* 0x000fe2000f8e33ff */
[----:B------:R-:W2:Y:S01]  /*18eb0*/  LDCU UR76, c[0x0][0x3b0] ;  /* 0x00007600ff4c77ac */ /* 0x000ea20008000800 */
[----:B-1----:R-:W2:Y:S01]  /*18ec0*/  LDL.LU R21, [R1+0x53cc] ;  /* 0x0053cc0001157983 */ /* 0x002ea20000300800 */
[----:B------:R-:W-:-:S03]  /*18ed0*/  @!P0 IMAD.MOV R10, RZ, RZ, -R10 ;  /* 0x000000ffff0a8224 */ /* 0x000fc600078e0a0a */
[----:B------:R-:W-:Y:S01]  /*18ee0*/  @!P1 IMAD.MOV R12, RZ, RZ, -R12 ;  /* 0x000000ffff0c9224 */ /* 0x000fe200078e0a0c */
[----:B------:R-:W2:Y:S01]  /*18ef0*/  LDL.LU R20, [R1+0x53c8] ;  /* 0x0053c80001147983 */ /* 0x000ea20000300800 */
[----:B------:R-:W-:-:S03]  /*18f00*/  SEL R10, R251, R10, !P2 ;  /* 0x0000000afb0a7207 */ /* 0x000fc60005000000 */
[----:B------:R-:W2:Y:S01]  /*18f10*/  LDL.LU R19, [R1+0x53c4] ;  /* 0x0053c40001137983 */ /* 0x000ea20000300800 */
[----:B------:R-:W-:-:S03]  /*18f20*/  SEL R12, R251, R12, !P2 ;  /* 0x0000000cfb0c7207 */ /* 0x000fc60005000000 */
[----:B------:R1:W-:Y:S01]  /*18f30*/  STL [R1+0xc], R18 ;  /* 0x00000c1201007387 */ /* 0x0003e20000100800 */
[----:B------:R-:W-:Y:S01]  /*18f40*/  IMAD R10, R10, UR17, RZ ;  /* 0x000000110a0a7c24 */ /* 0x000fe2000f8e02ff */
[----:B------:R-:W-:Y:S01]  /*18f50*/  ISETP.GE.AND P0, PT, R15, RZ, PT ;  /* 0x000000ff0f00720c */ /* 0x000fe20003f06270 */
[----:B------:R-:W-:Y:S01]  /*18f60*/  IMAD R12, R12, UR18, RZ ;  /* 0x000000120c0c7c24 */ /* 0x000fe2000f8e02ff */
[----:B------:R-:W-:Y:S01]  /*18f70*/  ISETP.GE.AND P1, PT, R14, RZ, PT ;  /* 0x000000ff0e00720c */ /* 0x000fe20003f26270 */
[----:B------:R-:W-:Y:S01]  /*18f80*/  @!P3 IMAD.MOV R62, RZ, RZ, -R62 ;  /* 0x000000ffff3eb224 */ /* 0x000fe200078e0a3e */
[----:B------:R-:W2:Y:S01]  /*18f90*/  LDCU UR17, c[0x0][0x3b0] ;  /* 0x00007600ff1177ac */ /* 0x000ea20008000800 */
[----:B-1----:R-:W2:Y:S01]  /*18fa0*/  LDL.LU R18, [R1+0x53c0] ;  /* 0x0053c00001127983 */ /* 0x002ea20000300800 */
[----:B------:R-:W1:Y:S03]  /*18fb0*/  LDCU UR18, c[0x0][0x3b0] ;  /* 0x00007600ff1277ac */ /* 0x000e660008000800 */
[----:B------:R3:W-:Y:S04]  /*18fc0*/  STL [R1+0x8], R17 ;  /* 0x0000081101007387 */ /* 0x0007e80000100800 */
[----:B---3--:R-:W3:Y:S04]  /*18fd0*/  LDL.LU R17, [R1+0x53bc] ;  /* 0x0053bc0001117983 */ /* 0x008ee80000300800 */
[----:B------:R1:W-:Y:S04]  /*18fe0*/  STL [R1+0x4], R16 ;  /* 0x0000041001007387 */ /* 0x0003e80000100800 */
[----:B-1----:R-:W2:Y:S04]  /*18ff0*/  LDL.LU R16, [R1+0x53b8] ;  /* 0x0053b80001107983 */ /* 0x002ea80000300800 */
[----:B------:R1:W-:Y:S04]  /*19000*/  STL [R1+0x52b0], R252 ;  /* 0x0052b0fc01007387 */ /* 0x0003e80000100800 */
[----:B------:R-:W2:Y:S04]  /*19010*/  LDL R11, [R1+0x4b00] ;  /* 0x004b0000010b7983 */ /* 0x000ea80000100800 */
[----:B-1----:R-:W3:Y:S04]  /*19020*/  LDL R252, [R1+0x4b04] ;  /* 0x004b040001fc7983 */ /* 0x002ee80000100800 */
[----:B------:R-:W3:Y:S04]  /*19030*/  LDL.LU R15, [R1+0x53b4] ;  /* 0x0053b400010f7983 */ /* 0x000ee80000300800 */
[----:B------:R1:W-:Y:S04]  /*19040*/  STL [R1+0x430], R10 ;  /* 0x0004300a01007387 */ /* 0x0003e80000100800 */
[----:B-1----:R-:W3:Y:S04]  /*19050*/  LDL.LU R10, [R1+0x53b0] ;  /* 0x0053b000010a7983 */ /* 0x002ee80000300800 */
[----:B------:R-:W3:Y:S04]  /*19060*/  LDL.LU R14, [R1+0x53ac] ;  /* 0x0053ac00010e7983 */ /* 0x000ee80000300800 */
[----:B------:R1:W-:Y:S04]  /*19070*/  STL [R1+0xf50], R12 ;  /* 0x000f500c01007387 */ /* 0x0003e80000100800 */
[----:B-1----:R-:W3:Y:S01]  /*19080*/  LDL R12, [R1+0x4b08] ;  /* 0x004b0800010c7983 */ /* 0x002ee20000100800 */
[----:B------:R-:W-:Y:S01]  /*19090*/  @!P0 IMAD.MOV R58, RZ, RZ, -R58 ;  /* 0x000000ffff3a8224 */ /* 0x000fe200078e0a3a */
[----:B------:R-:W-:Y:S01]  /*190a0*/  SEL R62, R251, R62, !P2 ;  /* 0x0000003efb3e7207 */ /* 0x000fe20005000000 */
[----:B------:R-:W-:-:S03]  /*190b0*/  @!P1 IMAD.MOV R59, RZ, RZ, -R59 ;  /* 0x000000ffff3b9224 */ /* 0x000fc600078e0a3b */
[C---:B------:R-:W-:Y:S01]  /*190c0*/  SEL R58, R251.reuse, R58, !P2 ;  /* 0x0000003afb3a7207 */ /* 0x040fe20005000000 */
[----:B------:R-:W-:Y:S01]  /*190d0*/  IMAD R62, R62, UR19, RZ ;  /* 0x000000133e3e7c24 */ /* 0x000fe2000f8e02ff */
[----:B------:R-:W-:Y:S01]  /*190e0*/  SEL R59, R251, R59, !P2 ;  /* 0x0000003bfb3b7207 */ /* 0x000fe20005000000 */
[----:B------:R-:W1:Y:S04]  /*190f0*/  LDCU UR19, c[0x0][0x3b0] ;  /* 0x00007600ff1377ac */ /* 0x000e680008000800 */
[----:B------:R-:W-:Y:S01]  /*19100*/  IMAD R59, R59, UR21, RZ ;  /* 0x000000153b3b7c24 */ /* 0x000fe2000f8e02ff */
[----:B------:R-:W1:Y:S01]  /*19110*/  LDCU UR21, c[0x0][0x3b0] ;  /* 0x00007600ff1577ac */ /* 0x000e620008000800 */
[----:B----4-:R-:W-:Y:S02]  /*19120*/  ISETP.GE.AND P3, PT, R13, RZ, PT ;  /* 0x000000ff0d00720c */ /* 0x010fe40003f66270 */
[----:B------:R-:W4:Y:S04]  /*19130*/  LDL.LU R13, [R1+0x53a8] ;  /* 0x0053a800010d7983 */ /* 0x000f280000300800 */
[----:B------:R1:W-:Y:S04]  /*19140*/  STL [R1+0xf4c], R62 ;  /* 0x000f4c3e01007387 */ /* 0x0003e80000100800 */
[----:B-1----:R-:W4:Y:S01]  /*19150*/  LDL R62, [R1+0x4af4] ;  /* 0x004af400013e7983 */ /* 0x002f220000100800 */
[----:B--2---:R-:W-:Y:S01]  /*19160*/  ISETP.GE.AND P1, PT, R11, RZ, PT ;  /* 0x000000ff0b00720c */ /* 0x004fe20003f26270 */
[----:B------:R-:W-:Y:S01]  /*19170*/  IMAD R11, R58, UR20, RZ ;  /* 0x000000143a0b7c24 */ /* 0x000fe2000f8e02ff */
[----:B------:R-:W1:Y:S01]  /*19180*/  LDCU UR20, c[0x0][0x3b0] ;  /* 0x00007600ff1477ac */ /* 0x000e620008000800 */
[----:B------:R-:W2:Y:S01]  /*19190*/  LDL R58, [R1+0x4af8] ;  /* 0x004af800013a7983 */ /* 0x000ea20000100800 */
[----:B---3--:R-:W-:-:S03]  /*191a0*/  ISETP.GE.AND P0, PT, R252, RZ, PT ;  /* 0x000000fffc00720c */ /* 0x008fc60003f06270 */
[----:B------:R-:W3:Y:S01]  /*191b0*/  LDL R252, [R1+0x4aec] ;  /* 0x004aec0001fc7983 */ /* 0x000ee20000100800 */
[----:B------:R-:W-:-:S03]  /*191c0*/  ISETP.GE.AND P4, PT, R12, RZ, PT ;  /* 0x000000ff0c00720c */ /* 0x000fc60003f86270 */
[----:B------:R-:W3:Y:S04]  /*191d0*/  LDL R12, [R1+0x4af0] ;  /* 0x004af000010c7983 */ /* 0x000ee80000100800 */
[----:B------:R1:W-:Y:S04]  /*191e0*/  STL [R1+0xf48], R11 ;  /* 0x000f480b01007387 */ /* 0x0003e80000100800 */
[----:B-1----:R-:W3:Y:S04]  /*191f0*/  LDL R11, [R1+0x4ae8] ;  /* 0x004ae800010b7983 */ /* 0x002ee80000100800 */
[----:B------:R1:W-:Y:S04]  /*19200*/  STL [R1+0xf44], R59 ;  /* 0x000f443b01007387 */ /* 0x0003e80000100800 */
[----:B-1----:R-:W3:Y:S01]  /*19210*/  LDL R59, [R1+0x4afc] ;  /* 0x004afc00013b7983 */ /* 0x002ee20000100800 */
[----:B------:R-:W-:-:S02]  /*19220*/  @!P3 IMAD.MOV R63, RZ, RZ, -R63 ;  /* 0x000000ffff3fb224 */ /* 0x000fc400078e0a3f */
[----:B------:R-:W-:Y:S02]  /*19230*/  @!P4 IMAD.MOV R68, RZ, RZ, -R68 ;  /* 0x000000ffff44c224 */ /* 0x000fe400078e0a44 */
[----:B------:R-:W-:Y:S01]  /*19240*/  @!P0 IMAD.MOV R60, RZ, RZ, -R60 ;  /* 0x000000ffff3c8224 */ /* 0x000fe200078e0a3c */
[C---:B------:R-:W-:Y:S02]  /*19250*/  SEL R63, R251.reuse, R63, !P2 ;  /* 0x0000003ffb3f7207 */ /* 0x040fe40005000000 */
[C---:B------:R-:W-:Y:S01]  /*19260*/  SEL R68, R251.reuse, R68, !P2 ;  /* 0x00000044fb447207 */ /* 0x040fe20005000000 */
[----:B------:R-:W-:Y:S01]  /*19270*/  @!P1 IMAD.MOV R61, RZ, RZ, -R61 ;  /* 0x000000ffff3d9224 */ /* 0x000fe200078e0a3d */
[----:B------:R-:W-:Y:S01]  /*19280*/  SEL R60, R251, R60, !P2 ;  /* 0x0000003cfb3c7207 */ /* 0x000fe20005000000 */
[----:B------:R-:W-:Y:S01]  /*19290*/  IMAD R63, R63, UR22, RZ ;  /* 0x000000163f3f7c24 */ /* 0x000fe2000f8e02ff */
[----:B------:R-:W1:Y:S02]  /*192a0*/  LDCU UR22, c[0x0][0x3b0] ;  /* 0x00007600ff1677ac */ /* 0x000e640008000800 */
[----:B------:R-:W-:-:S02]  /*192b0*/  SEL R61, R251, R61, !P2 ;  /* 0x0000003dfb3d7207 */ /* 0x000fc40005000000 */
[----:B------:R-:W-:Y:S01]  /*192c0*/  STL [R1+0xf40], R63 ;  /* 0x000f403f01007387 */ /* 0x000fe20000100800 */
[----:B--2---:R-:W-:Y:S01]  /*192d0*/  ISETP.GE.AND P1, PT, R58, RZ, PT ;  /* 0x000000ff3a00720c */ /* 0x004fe20003f26270 */
[----:B------:R-:W-:Y:S01]  /*192e0*/  IMAD R58, R60, UR24, RZ ;  /* 0x000000183c3a7c24 */ /* 0x000fe2000f8e02ff */
[----:B----4-:R-:W-:Y:S01]  /*192f0*/  ISETP.GE.AND P3, PT, R62, RZ, PT ;  /* 0x000000ff3e00720c */ /* 0x010fe20003f66270 */
[----:B------:R-:W2:Y:S01]  /*19300*/  LDCU UR24, c[0x0][0x3b0] ;  /* 0x00007600ff1877ac */ /* 0x000ea20008000800 */
[----:B---3--:R-:W-:Y:S01]  /*19310*/  ISETP.GE.AND P0, PT, R59, RZ, PT ;  /* 0x000000ff3b00720c */ /* 0x008fe20003f06270 */
[----:B------:R-:W-:Y:S01]  /*19320*/  IMAD R59, R68, UR23, RZ ;  /* 0x00000017443b7c24 */ /* 0x000fe2000f8e02ff */
[----:B------:R-:W-:-:S07]  /*19330*/  ISETP.GE.AND P4, PT, R12, RZ, PT ;  /* 0x000000ff0c00720c */ /* 0x000fce0003f86270 */
[----:B------:R-:W-:Y:S01]  /*19340*/  @!P1 IMAD.MOV R65, RZ, RZ, -R65 ;  /* 0x000000ffff419224 */ /* 0x000fe200078e0a41 */
[----:B------:R-:W3:Y:S01]  /*19350*/  LDCU UR23, c[0x0][0x3b0] ;  /* 0x00007600ff1777ac */ /* 0x000ee20008000800 */
[----:B------:R4:W-:Y:S04]  /*19360*/  STL [R1+0xf3c], R59 ;  /* 0x000f3c3b01007387 */ /* 0x0009e80000100800 */
[----:B------:R1:W-:Y:S04]  /*19370*/  STL [R1+0xf38], R58 ;  /* 0x000f383a01007387 */ /* 0x0003e80000100800 */
[----:B----4-:R-:W4:Y:S01]  /*19380*/  LDL R59, [R1+0x4ae4] ;  /* 0x004ae400013b7983 */ /* 0x010f220000100800 */
[----:B-1----:R-:W-:-:S02]  /*19390*/  IMAD R58, R61, UR25, RZ ;  /* 0x000000193d3a7c24 */ /* 0x002fc4000f8e02ff */
[----:B------:R-:W-:Y:S01]  /*193a0*/  @!P0 IMAD.MOV R64, RZ, RZ, -R64 ;  /* 0x000000ffff408224 */ /* 0x000fe200078e0a40 */
[----:B------:R-:W-:Y:S01]  /*193b0*/  ISETP.GE.AND P1, PT, R11, RZ, PT ;  /* 0x000000ff0b00720c */ /* 0x000fe20003f26270 */
[----:B------:R-:W-:Y:S01]  /*193c0*/  @!P3 IMAD.MOV R69, RZ, RZ, -R69 ;  /* 0x000000ffff45b224 */ /* 0x000fe200078e0a45 */
[----:B------:R1:W-:Y:S01]  /*193d0*/  STL [R1+0xf34], R58 ;  /* 0x000f343a01007387 */ /* 0x0003e20000100800 */
[C---:B------:R-:W-:Y:S01]  /*193e0*/  SEL R65, R251.reuse, R65, !P2 ;  /* 0x00000041fb417207 */ /* 0x040fe20005000000 */
[----:B------:R-:W-:Y:S01]  /*193f0*/  @!P4 IMAD.MOV R74, RZ, RZ, -R74 ;  /* 0x000000ffff4ac224 */ /* 0x000fe200078e0a4a */
[----:B------:R-:W2:Y:S01]  /*19400*/  LDCU UR25, c[0x0][0x3b0] ;  /* 0x00007600ff1977ac */ /* 0x000ea20008000800 */
[----:B------:R-:W2:Y:S01]  /*19410*/  LDL R62, [R1+0x4adc] ;  /* 0x004adc00013e7983 */ /* 0x000ea20000100800 */
[----:B------:R-:W-:Y:S02]  /*19420*/  ISETP.GE.AND P0, PT, R252, RZ, PT ;  /* 0x000000fffc00720c */ /* 0x000fe40003f06270 */
[----:B------:R-:W-:Y:S01]  /*19430*/  SEL R64, R251, R64, !P2 ;  /* 0x00000040fb407207 */ /* 0x000fe20005000000 */
[----:B------:R-:W2:Y:S04]  /*19440*/  LDL R12, [R1+0x4ad8] ;  /* 0x004ad800010c7983 */ /* 0x000ea80000100800 */
[----:B-1----:R-:W2:Y:S01]  /*19450*/  LDL R58, [R1+0x4ae0] ;  /* 0x004ae000013a7983 */ /* 0x002ea20000100800 */
[----:B------:R-:W-:-:S03]  /*19460*/  IMAD R60, R64, UR26, RZ ;  /* 0x0000001a403c7c24 */ /* 0x000fc6000f8e02ff */
[----:B------:R-:W3:Y:S01]  /*19470*/  LDL R11, [R1+0x4ad0] ;  /* 0x004ad000010b7983 */ /* 0x000ee20000100800 */
[C---:B------:R-:W-:Y:S01]  /*19480*/  SEL R69, R251.reuse, R69, !P2 ;  /* 0x00000045fb457207 */ /* 0x040fe20005000000 */
[----:B------:R-:W-:Y:S01]  /*19490*/  @!P0 IMAD.MOV R66, RZ, RZ, -R66 ;  /* 0x000000ffff428224 */ /* 0x000fe200078e0a42 */
[C---:B------:R-:W-:Y:S01]  /*194a0*/  SEL R74, R251.reuse, R74, !P2 ;  /* 0x0000004afb4a7207 */ /* 0x040fe20005000000 */
[----:B------:R-:W3:Y:S01]  /*194b0*/  LDL R252, [R1+0x4ad4] ;  /* 0x004ad40001fc7983 */ /* 0x000ee20000100800 */
[----:B------:R-:W-:Y:S01]  /*194c0*/  @!P1 IMAD.MOV R67, RZ, RZ, -R67 ;  /* 0x000000ffff439224 */ /* 0x000fe200078e0a43 */
[----:B------:R-:W1:Y:S02]  /*194d0*/  LDCU UR26, c[0x0][0x3b0] ;  /* 0x00007600ff1a77ac */ /* 0x000e640008000800 */
[----:B------:R1:W-:Y:S01]  /*194e0*/  STL [R1+0xf30], R60 ;  /* 0x000f303c01007387 */ /* 0x0003e20000100800 */
[----:B------:R-:W-:Y:S01]  /*194f0*/  SEL R66, R251, R66, !P2 ;  /* 0x00000042fb427207 */ /* 0x000fe20005000000 */
[----:B-1----:R-:W-:Y:S01]  /*19500*/  IMAD R60, R65, UR27, RZ ;  /* 0x0000001b413c7c24 */ /* 0x002fe2000f8e02ff */
[----:B------:R-:W-:Y:S01]  /*19510*/  SEL R67, R251, R67, !P2 ;  /* 0x00000043fb437207 */ /* 0x000fe20005000000 */
[----:B------:R-:W1:Y:S03]  /*19520*/  LDCU UR27, c[0x0][0x3b0] ;  /* 0x00007600ff1b77ac */ /* 0x000e660008000800 */
[----:B------:R1:W-:Y:S02]  /*19530*/  STL [R1+0xf2c], R60 ;  /* 0x000f2c3c01007387 */ /* 0x0003e40000100800 */
[----:B-1----:R-:W-:Y:S01]  /*19540*/  IMAD R60, R69, UR28, RZ ;  /* 0x0000001c453c7c24 */ /* 0x002fe2000f8e02ff */
[----:B------:R-:W1:Y:S04]  /*19550*/  LDCU UR28, c[0x0][0x3b0] ;  /* 0x00007600ff1c77ac */ /* 0x000e680008000800 */
[----:B------:R-:W-:Y:S01]  /*19560*/  STL [R1+0xf28], R60 ;  /* 0x000f283c01007387 */ /* 0x000fe20000100800 */
[----:B----4-:R-:W-:Y:S01]  /*19570*/  ISETP.GE.AND P0, PT, R59, RZ, PT ;  /* 0x000000ff3b00720c */ /* 0x010fe20003f06270 */
[----:B------:R-:W-:Y:S01]  /*19580*/  IMAD R59, R74, UR29, RZ ;  /* 0x0000001d4a3b7c24 */ /* 0x000fe2000f8e02ff */
[----:B------:R-:W4:Y:S04]  /*19590*/  LDCU UR29, c[0x0][0x3b0] ;  /* 0x00007600ff1d77ac */ /* 0x000f280008000800 */
[----:B------:R1:W-:Y:S01]  /*195a0*/  STL [R1+0xf24], R59 ;  /* 0x000f243b01007387 */ /* 0x0003e20000100800 */
[----:B--2---:R-:W-:Y:S01]  /*195b0*/  ISETP.GE.AND P1, PT, R58, RZ, PT ;  /* 0x000000ff3a00720c */ /* 0x004fe20003f26270 */
[----:B------:R-:W-:Y:S01]  /*195c0*/  IMAD R58, R66, UR30, RZ ;  /* 0x0000001e423a7c24 */ /* 0x000fe2000f8e02ff */
[----:B------:R-:W-:-:S04]  /*195d0*/  ISETP.GE.AND P3, PT, R62, RZ, PT ;  /* 0x000000ff3e00720c */ /* 0x000fc80003f66270 */
[----:B------:R-:W-:Y:S01]  /*195e0*/  @!P0 IMAD.MOV R70, RZ, RZ, -R70 ;  /* 0x000000ffff468224 */ /* 0x000fe200078e0a46 */
[----:B------:R-:W-:Y:S01]  /*195f0*/  ISETP.GE.AND P4, PT, R12, RZ, PT ;  /* 0x000000ff0c00720c */ /* 0x000fe20003f86270 */
[----:B------:R-:W2:Y:S01]  /*19600*/  LDCU UR30, c[0x0][0x3b0] ;  /* 0x00007600ff1e77ac */ /* 0x000ea20008000800 */
[----:B------:R3:W-:Y:S04]  /*19610*/  STL [R1+0xf20], R58 ;  /* 0x000f203a01007387 */ /* 0x0007e80000100800 */
[----:B-1----:R-:W2:Y:S01]  /*19620*/  LDL R59, [R1+0x4acc] ;  /* 0x004acc00013b7983 */ /* 0x002ea20000100800 */
[----:B---3--:R-:W-:Y:S01]  /*19630*/  IMAD R58, R67, UR31, RZ ;  /* 0x0000001f433a7c24 */ /* 0x008fe2000f8e02ff */
[----:B------:R-:W-:Y:S01]  /*19640*/  ISETP.GE.AND P0, PT, R252, RZ, PT ;  /* 0x000000fffc00720c */ /* 0x000fe20003f06270 */
[----:B------:R-:W-:Y:S01]  /*19650*/  @!P1 IMAD.MOV R71, RZ, RZ, -R71 ;  /* 0x000000ffff479224 */ /* 0x000fe200078e0a47 */
[----:B------:R-:W-:Y:S01]  /*19660*/  SEL R70, R251, R70, !P2 ;  /* 0x00000046fb467207 */ /* 0x000fe20005000000 */
[----:B------:R-:W-:Y:S01]  /*19670*/  @!P3 IMAD.MOV R75, RZ, RZ, -R75 ;  /* 0x000000ffff4bb224 */ /* 0x000fe200078e0a4b */
[----:B------:R1:W-:Y:S01]  /*19680*/  STL [R1+0xf1c], R58 ;  /* 0x000f1c3a01007387 */ /* 0x0003e20000100800 */
[----:B------:R-:W-:Y:S01]  /*19690*/  @!P4 IMAD.MOV R80, RZ, RZ, -R80 ;  /* 0x000000ffff50c224 */ /* 0x000fe200078e0a50 */
[----:B------:R-:W3:Y:S02]  /*196a0*/  LDCU UR31, c[0x0][0x3b0] ;  /* 0x00007600ff1f77ac */ /* 0x000ee40008000800 */
[----:B------:R-:W3:Y:S01]  /*196b0*/  LDL R62, [R1+0x4ac4] ;  /* 0x004ac400013e7983 */ /* 0x000ee20000100800 */
[----:B------:R-:W-:Y:S01]  /*196c0*/  ISETP.GE.AND P1, PT, R11, RZ, PT ;  /* 0x000000ff0b00720c */ /* 0x000fe20003f26270 */
[----:B------:R-:W-:Y:S01]  /*196d0*/  IMAD R60, R70, UR32, RZ ;  /* 0x00000020463c7c24 */ /* 0x000fe2000f8e02ff */
[----:B------:R-:W-:Y:S01]  /*196e0*/  SEL R71, R251, R71, !P2 ;  /* 0x00000047fb477207 */ /* 0x000fe20005000000 */
[----:B------:R-:W3:Y:S04]  /*196f0*/  LDL R12, [R1+0x4ac0] ;  /* 0x004ac000010c7983 */ /* 0x000ee80000100800 */
[----:B-1----:R-:W3:Y:S01]  /*19700*/  LDL R58, [R1+0x4ac8] ;  /* 0x004ac800013a7983 */ /* 0x002ee20000100800 */
[----:B------:R-:W-:-:S03]  /*19710*/  @!P0 IMAD.MOV R72, RZ, RZ, -R72 ;  /* 0x000000ffff488224 */ /* 0x000fc600078e0a48 */
[----:B------:R-:W4:Y:S01]  /*19720*/  LDL R252, [R1+0x4abc] ;  /* 0x004abc0001fc7983 */ /* 0x000f220000100800 */
[----:B------:R-:W-:-:S03]  /*19730*/  SEL R75, R251, R75, !P2 ;  /* 0x0000004bfb4b7207 */ /* 0x000fc60005000000 */
[----:B------:R-:W4:Y:S01]  /*19740*/  LDL R11, [R1+0x4ab8] ;  /* 0x004ab800010b7983 */ /* 0x000f220000100800 */
[C---:B------:R-:W-:Y:S01]  /*19750*/  SEL R80, R251.reuse, R80, !P2 ;  /* 0x00000050fb507207 */ /* 0x040fe20005000000 */
[----:B------:R-:W-:Y:S01]  /*19760*/  @!P1 IMAD.MOV R73, RZ, RZ, -R73 ;  /* 0x000000ffff499224 */ /* 0x000fe200078e0a49 */
[----:B------:R-:W1:Y:S01]  /*19770*/  LDCU UR32, c[0x0][0x3b0] ;  /* 0x00007600ff2077ac */ /* 0x000e620008000800 */
        /* <DEDUP_REMOVED lines=9> */
[----:B--2---:R-:W-:Y:S01]  /*19810*/  ISETP.GE.AND P0, PT, R59, RZ, PT ;  /* 0x000000ff3b00720c */ /* 0x004fe20003f06270 */
[----:B------:R-:W-:Y:S01]  /*19820*/  IMAD R59, R80, UR35, RZ ;  /* 0x00000023503b7c24 */ /* 0x000fe2000f8e02ff */
[----:B------:R-:W2:Y:S04]  /*19830*/  LDCU UR35, c[0x0][0x3b0] ;  /* 0x00007600ff2377ac */ /* 0x000ea80008000800 */
[----:B------:R1:W-:Y:S01]  /*19840*/  STL [R1+0xf0c], R59 ;  /* 0x000f0c3b01007387 */ /* 0x0003e20000100800 */
[----:B---3--:R-:W-:Y:S01]  /*19850*/  ISETP.GE.AND P1, PT, R58, RZ, PT ;  /* 0x000000ff3a00720c */ /* 0x008fe20003f26270 */
[----:B------:R-:W-:Y:S01]  /*19860*/  IMAD R58, R72, UR36, RZ ;  /* 0x00000024483a7c24 */ /* 0x000fe2000f8e02ff */
[----:B------:R-:W-:-:S04]  /*19870*/  ISETP.GE.AND P3, PT, R62, RZ, PT ;  /* 0x000000ff3e00720c */ /* 0x000fc80003f66270 */
[----:B------:R-:W-:Y:S01]  /*19880*/  @!P0 IMAD.MOV R76, RZ, RZ, -R76 ;  /* 0x000000ffff4c8224 */ /* 0x000fe200078e0a4c */
[----:B------:R-:W-:Y:S01]  /*19890*/  ISETP.GE.AND P4, PT, R12, RZ, PT ;  /* 0x000000ff0c00720c */ /* 0x000fe20003f86270 */
[----:B------:R-:W3:Y:S01]  /*198a0*/  LDCU UR36, c[0x0][0x3b0] ;  /* 0x00007600ff2477ac */ /* 0x000ee20008000800 */
[----:B------:R2:W-:Y:S04]  /*198b0*/  STL [R1+0xf08], R58 ;  /* 0x000f083a01007387 */ /* 0x0005e80000100800 */
[----:B-1----:R-:W3:Y:S01]  /*198c0*/  LDL R59, [R1+0x4ab4] ;  /* 0x004ab400013b7983 */ /* 0x002ee20000100800 */
[----:B--2---:R-:W-:Y:S01]  /*198d0*/  IMAD R58, R73, UR37, RZ ;  /* 0x00000025493a7c24 */ /* 0x004fe2000f8e02ff */
[----:B----4-:R-:W-:Y:S01]  /*198e0*/  ISETP.GE.AND P0, PT, R252, RZ, PT ;  /* 0x000000fffc00720c */ /* 0x010fe20003f06270 */
[----:B------:R-:W-:Y:S01]  /*198f0*/  @!P1 IMAD.MOV R77, RZ, RZ, -R77 ;  /* 0x000000ffff4d9224 */ /* 0x000fe200078e0a4d */
[----:B------:R-:W-:Y:S01]  /*19900*/  SEL R76, R251, R76, !P2 ;  /* 0x0000004cfb4c7207 */ /* 0x000fe20005000000 */
[----:B------:R-:W-:Y:S01]  /*19910*/  @!P3 IMAD.MOV R81, RZ, RZ, -R81 ;  /* 0x000000ffff51b224 */ /* 0x000fe200078e0a51 */
[----:B------:R1:W-:Y:S01]  /*19920*/  STL [R1+0xf04], R58 ;  /* 0x000f043a01007387 */ /* 0x0003e20000100800 */
[----:B------:R-:W-:Y:S01]  /*19930*/  @!P4 IMAD.MOV R86, RZ, RZ, -R86 ;  /* 0x000000ffff56c224 */ /* 0x000fe200078e0a56 */
[----:B------:R-:W2:Y:S02]  /*19940*/  LDCU UR37, c[0x0][0x3b0] ;  /* 0x00007600ff2577ac */ /* 0x000ea40008000800 */
[----:B------:R-:W4:Y:S01]  /*19950*/  LDL R62, [R1+0x4aac] ;  /* 0x004aac00013e7983 */ /* 0x000f220000100800 */
[----:B------:R-:W-:Y:S01]  /*19960*/  ISETP.GE.AND P1, PT, R11, RZ, PT ;  /* 0x000000ff0b00720c */ /* 0x000fe20003f26270 */
[----:B------:R-:W-:Y:S01]  /*19970*/  IMAD R60, R76, UR38, RZ ;  /* 0x000000264c3c7c24 */ /* 0x000fe2000f8e02ff */
[----:B------:R-:W-:Y:S01]  /*19980*/  SEL R77, R251, R77, !P2 ;  /* 0x0000004dfb4d7207 */ /* 0x000fe20005000000 */
[----:B------:R-:W2:Y:S04]  /*19990*/  LDL R12, [R1+0x4aa8] ;  /* 0x004aa800010c7983 */ /* 0x000ea80000100800 */
[----:B-1----:R-:W2:Y:S01]  /*199a0*/  LDL R58, [R1+0x4ab0] ;  /* 0x004ab000013a7983 */ /* 0x002ea20000100800 */
        /* <DEDUP_REMOVED lines=16> */
[----:B---3--:R-:W-:Y:S01]  /*19ab0*/  ISETP.GE.AND P0, PT, R59, RZ, PT ;  /* 0x000000ff3b00720c */ /* 0x008fe20003f06270 */
[----:B------:R-:W-:Y:S01]  /*19ac0*/  IMAD R59, R86, UR43, RZ ;  /* 0x0000002b563b7c24 */ /* 0x000fe2000f8e02ff */
[----:B------:R-:W3:Y:S04]  /*19ad0*/  LDCU UR43, c[0x0][0x3b0] ;  /* 0x00007600ff2b77ac */ /* 0x000ee80008000800 */
[----:B------:R1:W-:Y:S01]  /*19ae0*/  STL [R1+0xef4], R59 ;  /* 0x000ef43b01007387 */ /* 0x0003e20000100800 */
[----:B--2---:R-:W-:Y:S01]  /*19af0*/  ISETP.GE.AND P1, PT, R58, RZ, PT ;  /* 0x000000ff3a00720c */ /* 0x004fe20003f26270 */
[----:B------:R-:W-:Y:S01]  /*19b00*/  IMAD R58, R78, UR44, RZ ;  /* 0x0000002c4e3a7c24 */ /* 0x000fe2000f8e02ff */
[----:B----4-:R-:W-:-:S04]  /*19b10*/  ISETP.GE.AND P3, PT, R62, RZ, PT ;  /* 0x000000ff3e00720c */ /* 0x010fc80003f66270 */
[----:B------:R-:W-:Y:S01]  /*19b20*/  @!P0 IMAD.MOV R82, RZ, RZ, -R82 ;  /* 0x000000ffff528224 */ /* 0x000fe200078e0a52 */
[----:B------:R-:W-:Y:S01]  /*19b30*/  ISETP.GE.AND P4, PT, R12, RZ, PT ;  /* 0x000000ff0c00720c */ /* 0x000fe20003f86270 */
[----:B------:R-:W2:Y:S01]  /*19b40*/  LDCU UR44, c[0x0][0x3b0] ;  /* 0x00007600ff2c77ac */ /* 0x000ea20008000800 */
[----:B------:R4:W-:Y:S04]  /*19b50*/  STL [R1+0xef0], R58 ;  /* 0x000ef03a01007387 */ /* 0x0009e80000100800 */
[----:B-1----:R-:W2:Y:S01]  /*19b60*/  LDL R59, [R1+0x4a9c] ;  /* 0x004a9c00013b7983 */ /* 0x002ea20000100800 */
[----:B----4-:R-:W-:Y:S01]  /*19b70*/  IMAD R58, R79, UR45, RZ ;  /* 0x0000002d4f3a7c24 */ /* 0x010fe2000f8e02ff */
[----:B------:R-:W-:Y:S01]  /*19b80*/  ISETP.GE.AND P0, PT, R252, RZ, PT ;  /* 0x000000fffc00720c */ /* 0x000fe20003f06270 */
[----:B------:R-:W-:Y:S01]  /*19b90*/  @!P1 IMAD.MOV R83, RZ, RZ, -R83 ;  /* 0x000000ffff539224 */ /* 0x000fe200078e0a53 */
[----:B------:R-:W-:Y:S01]  /*19ba0*/  SEL R82, R251, R82, !P2 ;  /* 0x00000052fb527207 */ /* 0x000fe20005000000 */
[----:B------:R-:W-:Y:S01]  /*19bb0*/  @!P3 IMAD.MOV R87, RZ, RZ, -R87 ;  /* 0x000000ffff57b224 */ /* 0x000fe200078e0a57 */
[----:B------:R1:W-:Y:S01]  /*19bc0*/  STL [R1+0xeec], R58 ;  /* 0x000eec3a01007387 */ /* 0x0003e20000100800 */
[----:B------:R-:W-:Y:S01]  /*19bd0*/  @!P4 IMAD.MOV R92, RZ, RZ, -R92 ;  /* 0x000000ffff5cc224 */ /* 0x000fe200078e0a5c */
[----:B------:R-:W4:Y:S02]  /*19be0*/  LDCU UR45, c[0x0][0x3b0] ;  /* 0x00007600ff2d77ac */ /* 0x000f240008000800 */
        /* <DEDUP_REMOVED lines=253> */
[----:B------:R-:W-:-:S02]  /*1abc0*/  ISETP.GE.AND P1, PT, R11, RZ, PT ;  /* 0x000000ff0b00720c */ /* 0x000fc40003f26270 */
[----:B------:R-:W-:Y:S01]  /*1abd0*/  SEL R119, R251, R119, !P2 ;  /* 0x00000077fb777207 */ /* 0x000fe20005000000 */
[----:B------:R-:W3:Y:S04]  /*1abe0*/  LDL R12, [R1+0x4a00] ;  /* 0x004a0000010c7983 */ /* 0x000ee80000100800 */
[----:B-1----:R-:W3:Y:S01]  /*1abf0*/  LDL R58, [R1+0x4a08] ;  /* 0x004a0800013a7983 */ /* 0x002ee20000100800 */
[----:B------:R-:W-:Y:S02]  /*1ac00*/  IMAD R11, R118, UR8, RZ ;  /* 0x00000008760b7c24 */ /* 0x000fe4000f8e02ff */
[----:B------:R-:W-:Y:S01]  /*1ac10*/  @!P0 IMAD.MOV R120, RZ, RZ, -R120 ;  /* 0x000000ffff788224 */ /* 0x000fe200078e0a78 */
[----:B------:R-:W4:Y:S01]  /*1ac20*/  LDL R252, [R1+0x49fc] ;  /* 0x0049fc0001fc7983 */ /* 0x000f220000100800 */
[----:B------:R-:W-:Y:S01]  /*1ac30*/  IMAD R60, R119, UR9, RZ ;  /* 0x00000009773c7c24 */ /* 0x000fe2000f8e02ff */
[----:B------:R-:W-:-:S02]  /*1ac40*/  SEL R123, R251, R123, !P2 ;  /* 0x0000007bfb7b7207 */ /* 0x000fc40005000000 */
[C---:B------:R-:W-:Y:S01]  /*1ac50*/  SEL R128, R251.reuse, R128, !P2 ;  /* 0x00000080fb807207 */ /* 0x040fe20005000000 */
[----:B------:R1:W-:Y:S01]  /*1ac60*/  STL [R1+0xe58], R11 ;  /* 0x000e580b01007387 */ /* 0x0003e20000100800 */
[C---:B------:R-:W-:Y:S01]  /*1ac70*/  SEL R120, R251.reuse, R120, !P2 ;  /* 0x00000078fb787207 */ /* 0x040fe20005000000 */
[----:B------:R-:W-:Y:S01]  /*1ac80*/  @!P1 IMAD.MOV R121, RZ, RZ, -R121 ;  /* 0x000000ffff799224 */ /* 0x000fe200078e0a79 */
[----:B------:R-:W2:Y:S01]  /*1ac90*/  LDCU UR8, c[0x0][0x3b0] ;  /* 0x00007600ff0877ac */ /* 0x000ea20008000800 */
[----:B------:R-:W2:Y:S01]  /*1aca0*/  LDCU UR9, c[0x0][0x3b0] ;  /* 0x00007600ff0977ac */ /* 0x000ea20008000800 */
[----:B-1----:R-:W4:Y:S04]  /*1acb0*/  LDL R11, [R1+0x49f8] ;  /* 0x0049f800010b7983 */ /* 0x002f280000100800 */
[----:B------:R1:W-:Y:S01]  /*1acc0*/  STL [R1+0xe54], R60 ;  /* 0x000e543c01007387 */ /* 0x0003e20000100800 */
[----:B------:R-:W-:Y:S01]  /*1acd0*/  SEL R121, R251, R121, !P2 ;  /* 0x00000079fb797207 */ /* 0x000fe20005000000 */
        /* <DEDUP_REMOVED lines=17> */
[----:B------:R-:W1:Y:S03]  /*1adf0*/  LDCU UR16, c[0x0][0x3b0] ;  /* 0x00007600ff1077ac */ /* 0x000e660008000800 */
[----:B------:R2:W-:Y:S04]  /*1ae00*/  STL [R1+0xd38], R58 ;  /* 0x000d383a01007387 */ /* 0x0005e80000100800 */
[----:B------:R-:W4:Y:S01]  /*1ae10*/  LDL R62, [R1+0x49ec] ;  /* 0x0049ec00013e7983 */ /* 0x000f220000100800 */
[----:B------:R-:W-:Y:S01]  /*1ae20*/  @!P1 IMAD.MOV R125, RZ, RZ, -R125 ;  /* 0x000000ffff7d9224 */ /* 0x000fe200078e0a7d */
[----:B------:R-:W-:Y:S01]  /*1ae30*/  SEL R124, R251, R124, !P2 ;  /* 0x0000007cfb7c7207 */ /* 0x000fe20005000000 */
[----:B------:R-:W-:Y:S01]  /*1ae40*/  @!P3 IMAD.MOV R129, RZ, RZ, -R129 ;  /* 0x000000ffff81b224 */ /* 0x000fe200078e0a81 */
[----:B------:R-:W4:Y:S04]  /*1ae50*/  LDL R12, [R1+0x4bec] ;  /* 0x004bec00010c7983 */ /* 0x000f280000100800 */
[----:B--2---:R-:W2:Y:S01]  /*1ae60*/  LDL R58, [R1+0x49f0] ;  /* 0x0049f000013a7983 */ /* 0x004ea20000100800 */
[----:B------:R-:W-:-:S02]  /*1ae70*/  ISETP.GE.AND P1, PT, R11, RZ, PT ;  /* 0x000000ff0b00720c */ /* 0x000fc40003f26270 */
[C---:B------:R-:W-:Y:S01]  /*1ae80*/  SEL R125, R251.reuse, R125, !P2 ;  /* 0x0000007dfb7d7207 */ /* 0x040fe20005000000 */
[----:B------:R-:W-:Y:S01]  /*1ae90*/  @!P4 IMAD.MOV R134, RZ, RZ, -R134 ;  /* 0x000000ffff86c224 */ /* 0x000fe200078e0a86 */
[----:B------:R-:W4:Y:S01]  /*1aea0*/  LDL R252, [R1+0x4ff4] ;  /* 0x004ff40001fc7983 */ /* 0x000f220000100800 */
[----:B------:R-:W-:Y:S02]  /*1aeb0*/  IMAD R11, R124, UR14, RZ ;  /* 0x0000000e7c0b7c24 */ /* 0x000fe4000f8e02ff */
[----:B------:R-:W-:Y:S01]  /*1aec0*/  @!P0 IMAD.MOV R126, RZ, RZ, -R126 ;  /* 0x000000ffff7e8224 */ /* 0x000fe200078e0a7e */
[----:B------:R-:W-:Y:S01]  /*1aed0*/  SEL R129, R251, R129, !P2 ;  /* 0x00000081fb817207 */ /* 0x000fe20005000000 */
[----:B------:R-:W-:Y:S01]  /*1aee0*/  IMAD R60, R125, UR15, RZ ;  /* 0x0000000f7d3c7c24 */ /* 0x000fe2000f8e02ff */
        /* <DEDUP_REMOVED lines=327> */
[----:B------:R-:W-:-:S03]  /*1c360*/  ISETP.GE.AND P1, PT, R11, RZ, PT ;  /* 0x000000ff0b00720c */ /* 0x000fc60003f26270 */
[----:B------:R-:W2:Y:S04]  /*1c370*/  LDL R12, [R1+0x50b0] ;  /* 0x0050b000010c7983 */ /* 0x000ea80000100800 */
[----:B-1----:R-:W2:Y:S01]  /*1c380*/  LDL R58, [R1+0x50ac] ;  /* 0x0050ac00013a7983 */ /* 0x002ea20000100800 */
[----:B------:R-:W-:Y:S01]  /*1c390*/  IMAD R60, R172, UR64, RZ ;  /* 0x00000040ac3c7c24 */ /* 0x000fe2000f8e02ff */
[C---:B------:R-:W-:Y:S01]  /*1c3a0*/  SEL R173, R251.reuse, R173, !P2 ;  /* 0x000000adfbad7207 */ /* 0x040fe20005000000 */
[----:B------:R-:W-:Y:S01]  /*1c3b0*/  @!P0 IMAD.MOV R174, RZ, RZ, -R174 ;  /* 0x000000ffffae8224 */ /* 0x000fe200078e0aae */
        /* <DEDUP_REMOVED lines=21> */
[----:B----4-:R-:W-:-:S02]  /*1c510*/  ISETP.GE.AND P3, PT, R62, RZ, PT ;  /* 0x000000ff3e00720c */ /* 0x010fc40003f66270 */
[----:B------:R-:W-:Y:S02]  /*1c520*/  ISETP.GE.AND P4, PT, R12, RZ, PT ;  /* 0x000000ff0c00720c */ /* 0x000fe40003f86270 */
[----:B------:R-:W-:Y:S01]  /*1c530*/  @!P0 IMAD.MOV R178, RZ, RZ, -R178 ;  /* 0x000000ffffb28224 */ /* 0x000fe200078e0ab2 */
[----:B------:R2:W-:Y:S01]  /*1c540*/  STL [R1+0xd78], R58 ;  /* 0x000d783a01007387 */ /* 0x0005e20000100800 */
[----:B------:R-:W4:Y:S03]  /*1c550*/  LDCU UR68, c[0x0][0x3b0] ;  /* 0x00007600ff4477ac */ /* 0x000f260008000800 */
[----:B-1----:R-:W3:Y:S01]  /*1c560*/  LDL R59, [R1+0x31a0] ;  /* 0x0031a000013b7983 */ /* 0x002ee20000100800 */
[----:B--2---:R-:W-:Y:S01]  /*1c570*/  IMAD R58, R175, UR69, RZ ;  /* 0x00000045af3a7c24 */ /* 0x004fe2000f8e02ff */
[----:B------:R-:W-:Y:S01]  /*1c580*/  ISETP.GE.AND P0, PT, R252, RZ, PT ;  /* 0x000000fffc00720c */ /* 0x000fe20003f06270 */
[----:B------:R-:W-:Y:S01]  /*1c590*/  @!P1 IMAD.MOV R179, RZ, RZ, -R179 ;  /* 0x000000ffffb39224 */ /* 0x000fe200078e0ab3 */
[----:B------:R-:W-:Y:S01]  /*1c5a0*/  SEL R178, R251, R178, !P2 ;  /* 0x000000b2fbb27207 */ /* 0x000fe20005000000 */
[----:B------:R-:W-:Y:S01]  /*1c5b0*/  @!P3 IMAD.MOV R183, RZ, RZ, -R183 ;  /* 0x000000ffffb7b224 */ /* 0x000fe200078e0ab7 */
[----:B------:R1:W-:Y:S01]  /*1c5c0*/  STL [R1+0xd74], R58 ;  /* 0x000d743a01007387 */ /* 0x0003e20000100800 */
[----:B------:R-:W-:Y:S01]  /*1c5d0*/  @!P4 IMAD.MOV R0, RZ, RZ, -R0 ;  /* 0x000000ffff00c224 */ /* 0x000fe200078e0a00 */
[----:B------:R-:W2:Y:S02]  /*1c5e0*/  LDCU UR69, c[0x0][0x3b0] ;  /* 0x00007600ff4577ac */ /* 0x000ea40008000800 */
[----:B------:R-:W2:Y:S04]  /*1c5f0*/  LDL R62, [R1+0x4ff0] ;  /* 0x004ff000013e7983 */ /* 0x000ea80000100800 */
[----:B------:R-:W4:Y:S01]  /*1c600*/  LDL R60, [R1+0x4fec] ;  /* 0x004fec00013c7983 */ /* 0x000f220000100800 */
[----:B------:R-:W-:-:S03]  /*1c610*/  ISETP.GE.AND P1, PT, R11, RZ, PT ;  /* 0x000000ff0b00720c */ /* 0x000fc60003f26270 */
[----:B------:R-:W4:Y:S01]  /*1c620*/  LDL R12, [R1+0x4fe8] ;  /* 0x004fe800010c7983 */ /* 0x000f220000100800 */
[----:B------:R-:W-:Y:S01]  /*1c630*/  IMAD R11, R178, UR70, RZ ;  /* 0x00000046b20b7c24 */ /* 0x000fe2000f8e02ff */
[C---:B------:R-:W-:Y:S01]  /*1c640*/  SEL R179, R251.reuse, R179, !P2 ;  /* 0x000000b3fbb37207 */ /* 0x040fe20005000000 */
[----:B------:R-:W-:Y:S01]  /*1c650*/  @!P0 IMAD.MOV R180, RZ, RZ, -R180 ;  /* 0x000000ffffb48224 */ /* 0x000fe200078e0ab4 */
[----:B------:R-:W4:Y:S01]  /*1c660*/  LDL R68, [R1+0x4fe4] ;  /* 0x004fe40001447983 */ /* 0x000f220000100800 */
[C---:B------:R-:W-:Y:S01]  /*1c670*/  SEL R183, R251.reuse, R183, !P2 ;  /* 0x000000b7fbb77207 */ /* 0x040fe20005000000 */
[----:B------:R-:W2:Y:S01]  /*1c680*/  LDCU UR70, c[0x0][0x3b0] ;  /* 0x00007600ff4677ac */ /* 0x000ea20008000800 */
[----:B------:R-:W-:Y:S01]  /*1c690*/  SEL R0, R251, R0, !P2 ;  /* 0x00000000fb007207 */ /* 0x000fe20005000000 */
[----:B------:R1:W-:Y:S02]  /*1c6a0*/  STL [R1+0xd70], R11 ;  /* 0x000d700b01007387 */ /* 0x0003e40000100800 */
[----:B------:R-:W-:Y:S01]  /*1c6b0*/  IMAD R61, R183, UR72, RZ ;  /* 0x00000048b73d7c24 */ /* 0x000fe2000f8e02ff */
[----:B------:R-:W-:Y:S01]  /*1c6c0*/  SEL R180, R251, R180, !P2 ;  /* 0x000000b4fbb47207 */ /* 0x000fe20005000000 */
[----:B-1----:R-:W4:Y:S01]  /*1c6d0*/  LDL R58, [R1+0x4fe0] ;  /* 0x004fe000013a7983 */ /* 0x002f220000100800 */
[----:B------:R-:W-:Y:S01]  /*1c6e0*/  IMAD R0, R0, UR73, RZ ;  /* 0x0000004900007c24 */ /* 0x000fe2000f8e02ff */
[----:B------:R-:W1:Y:S02]  /*1c6f0*/  LDCU UR72, c[0x0][0x3b0] ;  /* 0x00007600ff4877ac */ /* 0x000e640008000800 */
[----:B------:R-:W4:Y:S01]  /*1c700*/  LDL R252, [R1+0x4fdc] ;  /* 0x004fdc0001fc7983 */ /* 0x000f220000100800 */
[----:B------:R-:W-:Y:S01]  /*1c710*/  IMAD R11, R179, UR71, RZ ;  /* 0x00000047b30b7c24 */ /* 0x000fe2000f8e02ff */
[----:B------:R-:W1:Y:S04]  /*1c720*/  LDCU UR71, c[0x0][0x3b0] ;  /* 0x00007600ff4777ac */ /* 0x000e680008000800 */
[----:B------:R1:W-:Y:S01]  /*1c730*/  STL [R1+0xd6c], R11 ;  /* 0x000d6c0b01007387 */ /* 0x0003e20000100800 */
[----:B------:R-:W-:Y:S01]  /*1c740*/  @!P1 IMAD.MOV R181, RZ, RZ, -R181 ;  /* 0x000000ffffb59224 */ /* 0x000fe200078e0ab5 */
[----:B------:R-:W2:Y:S02]  /*1c750*/  LDCU UR73, c[0x0][0x3b0] ;  /* 0x00007600ff4977ac */ /* 0x000ea40008000800 */
[----:B-1----:R-:W4:Y:S04]  /*1c760*/  LDL R11, [R1+0x4fd8] ;  /* 0x004fd800010b7983 */ /* 0x002f280000100800 */
[----:B------:R-:W-:Y:S04]  /*1c770*/  STL [R1+0xd68], R61 ;  /* 0x000d683d01007387 */ /* 0x000fe80000100800 */
[----:B------:R-:W4:Y:S04]  /*1c780*/  LDL R63, [R1+0x4fd4] ;  /* 0x004fd400013f7983 */ /* 0x000f280000100800 */
[----:B------:R1:W-:Y:S02]  /*1c790*/  STL [R1+0xd64], R0 ;  /* 0x000d640001007387 */ /* 0x0003e40000100800 */
[----:B-1----:R-:W-:Y:S01]  /*1c7a0*/  IMAD R0, R180, UR74, RZ ;  /* 0x0000004ab4007c24 */ /* 0x002fe2000f8e02ff */
[----:B---3--:R-:W-:Y:S01]  /*1c7b0*/  ISETP.GE.AND P0, PT, R59, RZ, PT ;  /* 0x000000ff3b00720c */ /* 0x008fe20003f06270 */
[----:B------:R-:W1:Y:S01]  /*1c7c0*/  LDCU UR74, c[0x0][0x3b0] ;  /* 0x00007600ff4a77ac */ /* 0x000e620008000800 */
[----:B------:R-:W3:Y:S01]  /*1c7d0*/  LDL R59, [R1+0x4fd0] ;  /* 0x004fd000013b7983 */ /* 0x000ee20000100800 */
[----:B--2---:R-:W-:-:S03]  /*1c7e0*/  ISETP.GE.AND P1, PT, R62, RZ, PT ;  /* 0x000000ff3e00720c */ /* 0x004fc60003f26270 */
[----:B------:R-:W2:Y:S01]  /*1c7f0*/  LDL R62, [R1+0x4fcc] ;  /* 0x004fcc00013e7983 */ /* 0x000ea20000100800 */
[----:B----4-:R-:W-:-:S03]  /*1c800*/  ISETP.GE.AND P4, PT, R60, RZ, PT ;  /* 0x000000ff3c00720c */ /* 0x010fc60003f86270 */
[----:B------:R4:W-:Y:S04]  /*1c810*/  STL [R1+0xd60], R0 ;  /* 0x000d600001007387 */ /* 0x0009e80000100800 */
[----:B------:R-:W2:Y:S01]  /*1c820*/  LDL.LU R60, [R1+0x30c] ;  /* 0x00030c00013c7983 */ /* 0x000ea20000300800 */
[----:B------:R-:W-:Y:S02]  /*1c830*/  SEL R181, R251, R181, !P2 ;  /* 0x000000b5fbb57207 */ /* 0x000fe40005000000 */
[----:B------:R-:W-:Y:S02]  /*1c840*/  ISETP.GE.AND P5, PT, R12, RZ, PT ;  /* 0x000000ff0c00720c */ /* 0x000fe40003fa6270 */
[----:B------:R-:W3:Y:S01]  /*1c850*/  LDL R12, [R1+0x4fc8] ;  /* 0x004fc800010c7983 */ /* 0x000ee20000100800 */
[----:B----4-:R-:W-:Y:S01]  /*1c860*/  IMAD R0, R181, UR75, RZ ;  /* 0x0000004bb5007c24 */ /* 0x010fe2000f8e02ff */
[----:B------:R-:W-:Y:S01]  /*1c870*/  ISETP.GE.AND P3, PT, R68, RZ, PT ;  /* 0x000000ff4400720c */ /* 0x000fe20003f66270 */
[----:B------:R-:W4:Y:S03]  /*1c880*/  LDCU UR75, c[0x0][0x3b0] ;  /* 0x00007600ff4b77ac */ /* 0x000f260008000800 */
[----:B------:R1:W-:Y:S04]  /*1c890*/  STL [R1+0xd5c], R0 ;  /* 0x000d5c0001007387 */ /* 0x0003e80000100800 */
[----:B------:R-:W3:Y:S04]  /*1c8a0*/  LDL R68, [R1+0x4fc4] ;  /* 0x004fc40001447983 */ /* 0x000ee80000100800 */
[----:B-1----:R-:W3:Y:S01]  /*1c8b0*/  LDL.LU R0, [R1+0x308] ;  /* 0x0003080001007983 */ /* 0x002ee20000300800 */
[----:B--2---:R-:W-:Y:S01]  /*1c8c0*/  @!P0 IMAD.MOV R60, RZ, RZ, -R60 ;  /* 0x000000ffff3c8224 */ /* 0x004fe200078e0a3c */
[----:B------:R-:W-:-:S02]  /*1c8d0*/  ISETP.GE.AND P0, PT, R58, RZ, PT ;  /* 0x000000ff3a00720c */ /* 0x000fc40003f06270 */
[----:B------:R-:W2:Y:S04]  /*1c8e0*/  LDL R58, [R1+0x4fc0] ;  /* 0x004fc000013a7983 */ /* 0x000ea80000100800 */
[----:B------:R1:W-:Y:S04]  /*1c8f0*/  STL [R1+0x30c], R60 ;  /* 0x00030c3c01007387 */ /* 0x0003e80000100800 */
[----:B-1----:R-:W2:Y:S01]  /*1c900*/  LDL.LU R60, [R1+0x304] ;  /* 0x00030400013c7983 */ /* 0x002ea20000300800 */
[----:B---3--:R-:W-:Y:S01]  /*1c910*/  @!P1 IMAD.MOV R0, RZ, RZ, -R0 ;  /* 0x000000ffff009224 */ /* 0x008fe200078e0a00 */
[----:B------:R-:W-:-:S02]  /*1c920*/  ISETP.GE.AND P1, PT, R252, RZ, PT ;  /* 0x000000fffc00720c */ /* 0x000fc40003f26270 */
[----:B------:R-:W3:Y:S04]  /*1c930*/  LDL R252, [R1+0x4fbc] ;  /* 0x004fbc0001fc7983 */ /* 0x000ee80000100800 */
[----:B------:R1:W-:Y:S04]  /*1c940*/  STL [R1+0x308], R0 ;  /* 0x0003080001007387 */ /* 0x0003e80000100800 */
        /* <DEDUP_REMOVED lines=544> */
[----:B------:R-:W2:Y:S04]  /*1eb50*/  LDL.LU R61, [R1+0x14c] ;  /* 0x00014c00013d7983 */ /* 0x000ea80000300800 */
[----:B------:R1:W-:Y:S01]  /*1eb60*/  STL [R1+0x154], R60 ;  /* 0x0001543c01007387 */ /* 0x0003e20000100800 */
[----:B---3--:R-:W-:-:S03]  /*1eb70*/  @!P1 IMAD.MOV R0, RZ, RZ, -R0 ;  /* 0x000000ffff009224 */ /* 0x008fc600078e0a00 */
[----:B-1----:R-:W3:Y:S04]  /*1eb80*/  LDL R60, [R1+0x4e04] ;  /* 0x004e0400013c7983 */ /* 0x002ee80000100800 */
[----:B------:R1:W-:Y:S04]  /*1eb90*/  STL [R1+0x150], R0 ;  /* 0x0001500001007387 */ /* 0x0003e80000100800 */
[----:B-1----:R-:W3:Y:S01]  /*1eba0*/  LDL.LU R0, [R1+0x148] ;  /* 0x0001480001007983 */ /* 0x002ee20000300800 */
[----:B--2---:R-:W-:-:S05]  /*1ebb0*/  @!P4 IMAD.MOV R61, RZ, RZ, -R61 ;  /* 0x000000ffff3dc224 */ /* 0x004fca00078e0a3d */
[----:B------:R1:W-:Y:S04]  /*1ebc0*/  STL [R1+0x14c], R61 ;  /* 0x00014c3d01007387 */ /* 0x0003e80000100800 */
[----:B-1----:R-:W2:Y:S01]  /*1ebd0*/  LDL.LU R61, [R1+0x144] ;  /* 0x00014400013d7983 */ /* 0x002ea20000300800 */
[----:B------:R-:W-:-:S03]  /*1ebe0*/  ISETP.GE.AND P4, PT, R58, RZ, PT ;  /* 0x000000ff3a00720c */ /* 0x000fc60003f86270 */
[----:B------:R-:W4:Y:S01]  /*1ebf0*/  LDL R58, [R1+0x4e00] ;  /* 0x004e0000013a7983 */ /* 0x000f220000100800 */
[----:B---3--:R-:W-:-:S05]  /*1ec00*/  @!P5 IMAD.MOV R0, RZ, RZ, -R0 ;  /* 0x000000ffff00d224 */ /* 0x008fca00078e0a00 */
[----:B------:R1:W-:Y:S04]  /*1ec10*/  STL [R1+0x148], R0 ;  /* 0x0001480001007387 */ /* 0x0003e80000100800 */
[----:B-1----:R-:W3:Y:S01]  /*1ec20*/  LDL.LU R0, [R1+0x140] ;  /* 0x0001400001007983 */ /* 0x002ee20000300800 */
[----:B------:R-:W-:-:S03]  /*1ec30*/  ISETP.GE.AND P5, PT, R252, RZ, PT ;  /* 0x000000fffc00720c */ /* 0x000fc60003fa6270 */
[----:B------:R-:W4:Y:S01]  /*1ec40*/  LDL R252, [R1+0x4dfc] ;  /* 0x004dfc0001fc7983 */ /* 0x000f220000100800 */
[----:B--2---:R-:W-:-:S05]  /*1ec50*/  @!P3 IMAD.MOV R61, RZ, RZ, -R61 ;  /* 0x000000ffff3db224 */ /* 0x004fca00078e0a3d */
[----:B------:R1:W-:Y:S04]  /*1ec60*/  STL [R1+0x144], R61 ;  /* 0x0001443d01007387 */ /* 0x0003e80000100800 */
[----:B-1----:R-:W2:Y:S01]  /*1ec70*/  LDL.LU R61, [R1+0x13c] ;  /* 0x00013c00013d7983 */ /* 0x002ea20000300800 */
[----:B------:R-:W-:-:S03]  /*1ec80*/  ISETP.GE.AND P3, PT, R11, RZ, PT ;  /* 0x000000ff0b00720c */ /* 0x000fc60003f66270 */
[----:B------:R-:W4:Y:S01]  /*1ec90*/  LDL R11, [R1+0x4df8] ;  /* 0x004df800010b7983 */ /* 0x000f220000100800 */
[----:B---3--:R-:W-:-:S05]  /*1eca0*/  @!P0 IMAD.MOV R0, RZ, RZ, -R0 ;  /* 0x000000ffff008224 */ /* 0x008fca00078e0a00 */
[----:B------:R1:W-:Y:S01]  /*1ecb0*/  STL [R1+0x140], R0 ;  /* 0x0001400001007387 */ /* 0x0003e20000100800 */
[----:B------:R-:W-:-:S03]  /*1ecc0*/  ISETP.GE.AND P1, PT, R68, RZ, PT ;  /* 0x000000ff4400720c */ /* 0x000fc60003f26270 */
[----:B-1----:R-:W3:Y:S01]  /*1ecd0*/  LDL.LU R0, [R1+0x138] ;  /* 0x0001380001007983 */ /* 0x002ee20000300800 */
[----:B------:R-:W-:-:S03]  /*1ece0*/  ISETP.GE.AND P0, PT, R63, RZ, PT ;  /* 0x000000ff3f00720c */ /* 0x000fc60003f06270 */
[----:B------:R-:W4:Y:S04]  /*1ecf0*/  LDL R68, [R1+0x4df4] ;  /* 0x004df40001447983 */ /* 0x000f280000100800 */
[----:B------:R-:W4:Y:S02]  /*1ed00*/  LDL R63, [R1+0x4df0] ;  /* 0x004df000013f7983 */ /* 0x000f240000100800 */
[----:B--2---:R-:W-:Y:S01]  /*1ed10*/  @!P1 IMAD.MOV R61, RZ, RZ, -R61 ;  /* 0x000000ffff3d9224 */ /* 0x004fe200078e0a3d */
[----:B------:R-:W-:Y:S02]  /*1ed20*/  ISETP.GE.AND P1, PT, R59, RZ, PT ;  /* 0x000000ff3b00720c */ /* 0x000fe40003f26270 */
[----:B------:R-:W2:Y:S04]  /*1ed30*/  LDL.LU R59, [R1+0x134] ;  /* 0x00013400013b7983 */ /* 0x000ea80000300800 */
[----:B------:R-:W-:Y:S01]  /*1ed40*/  STL [R1+0x13c], R61 ;  /* 0x00013c3d01007387 */ /* 0x000fe20000100800 */
[----:B---3--:R-:W-:Y:S01]  /*1ed50*/  @!P4 IMAD.MOV R0, RZ, RZ, -R0 ;  /* 0x000000ffff00c224 */ /* 0x008fe200078e0a00 */
[----:B------:R-:W-:-:S02]  /*1ed60*/  ISETP.GE.AND P4, PT, R62, RZ, PT ;  /* 0x000000ff3e00720c */ /* 0x000fc40003f86270 */
[----:B------:R-:W3:Y:S04]  /*1ed70*/  LDL R62, [R1+0x4dec] ;  /* 0x004dec00013e7983 */ /* 0x000ee80000100800 */
[----:B------:R1:W-:Y:S04]  /*1ed80*/  STL [R1+0x138], R0 ;  /* 0x0001380001007387 */ /* 0x0003e80000100800 */
[----:B-1----:R-:W3:Y:S01]  /*1ed90*/  LDL.LU R0, [R1+0x130] ;  /* 0x0001300001007983 */ /* 0x002ee20000300800 */
[----:B--2---:R-:W-:Y:S01]  /*1eda0*/  @!P5 IMAD.MOV R59, RZ, RZ, -R59 ;  /* 0x000000ffff3bd224 */ /* 0x004fe200078e0a3b */
[----:B------:R-:W-:-:S04]  /*1edb0*/  ISETP.GE.AND P5, PT, R12, RZ, PT ;  /* 0x000000ff0c00720c */ /* 0x000fc80003fa6270 */
[----:B------:R1:W-:Y:S04]  /*1edc0*/  STL [R1+0x134], R59 ;  /* 0x0001343b01007387 */ /* 0x0003e80000100800 */
[----:B-1----:R-:W2:Y:S04]  /*1edd0*/  LDL R59, [R1+0x4de8] ;  /* 0x004de800013b7983 */ /* 0x002ea80000100800 */
[----:B------:R-:W2:Y:S01]  /*1ede0*/  LDL.LU R12, [R1+0x12c] ;  /* 0x00012c00010c7983 */ /* 0x000ea20000300800 */
[----:B---3--:R-:W-:Y:S01]  /*1edf0*/  @!P3 IMAD.MOV R0, RZ, RZ, -R0 ;  /* 0x000000ffff00b224 */ /* 0x008fe200078e0a00 */
[----:B------:R-:W-:-:S02]  /*1ee00*/  ISETP.GE.AND P3, PT, R60, RZ, PT ;  /* 0x000000ff3c00720c */ /* 0x000fc40003f66270 */
[----:B------:R-:W3:Y:S04]  /*1ee10*/  LDL R60, [R1+0x4de4] ;  /* 0x004de400013c7983 */ /* 0x000ee80000100800 */
[----:B------:R1:W-:Y:S04]  /*1ee20*/  STL [R1+0x130], R0 ;  /* 0x0001300001007387 */ /* 0x0003e80000100800 */
[----:B-1----:R-:W3:Y:S01]  /*1ee30*/  LDL.LU R0, [R1+0x128] ;  /* 0x0001280001007983 */ /* 0x002ee20000300800 */
[----:B--2---:R-:W-:-:S05]  /*1ee40*/  @!P0 IMAD.MOV R12, RZ, RZ, -R12 ;  /* 0x000000ffff0c8224 */ /* 0x004fca00078e0a0c */
[----:B------:R1:W-:Y:S04]  /*1ee50*/  STL [R1+0x12c], R12 ;  /* 0x00012c0c01007387 */ /* 0x0003e80000100800 */
[----:B-1----:R-:W2:Y:S04]  /*1ee60*/  LDL R12, [R1+0x4de0] ;  /* 0x004de000010c7983 */ /* 0x002ea80000100800 */
[----:B------:R-:W2:Y:S01]  /*1ee70*/  LDL.LU R61, [R1+0x124] ;  /* 0x00012400013d7983 */ /* 0x000ea20000300800 */
[----:B----4-:R-:W-:-:S03]  /*1ee80*/  ISETP.GE.AND P0, PT, R58, RZ, PT ;  /* 0x000000ff3a00720c */ /* 0x010fc60003f06270 */
        /* <DEDUP_REMOVED lines=19> */
[----:B---3--:R-:W-:-:S05]  /*1efc0*/  @!P0 IMAD.MOV R0, RZ, RZ, -R0 ;  /* 0x000000ffff008224 */ /* 0x008fca00078e0a00 */
[----:B------:R1:W-:Y:S04]  /*1efd0*/  STL [R1+0x118], R0 ;  /* 0x0001180001007387 */ /* 0x0003e80000100800 */
[----:B-1----:R-:W3:Y:S01]  /*1efe0*/  LDL.LU R0, [R1+0x110] ;  /* 0x0001100001007983 */ /* 0x002ee20000300800 */
[----:B------:R-:W-:-:S03]  /*1eff0*/  ISETP.GE.AND P0, PT, R62, RZ, PT ;  /* 0x000000ff3e00720c */ /* 0x000fc60003f06270 */
[----:B------:R-:W4:Y:S01]  /*1f000*/  LDL R62, [R1+0x4dcc] ;  /* 0x004dcc00013e7983 */ /* 0x000f220000100800 */
[----:B--2---:R-:W-:Y:S01]  /*1f010*/  @!P1 IMAD.MOV R61, RZ, RZ, -R61 ;  /* 0x000000ffff3d9224 */ /* 0x004fe200078e0a3d */
[----:B------:R-:W-:Y:S02]  /*1f020*/  ISETP.GE.AND P1, PT, R59, RZ, PT ;  /* 0x000000ff3b00720c */ /* 0x000fe40003f26270 */
[----:B------:R-:W2:Y:S01]  /*1f030*/  LDL.LU R59, [R1+0x10c] ;  /* 0x00010c00013b7983 */ /* 0x000ea20000300800 */
[----:B------:R-:W-:-:S03]  /*1f040*/  ISETP.GE.AND P3, PT, R63, RZ, PT ;  /* 0x000000ff3f00720c */ /* 0x000fc60003f66270 */
[----:B------:R-:W-:Y:S04]  /*1f050*/  STL [R1+0x114], R61 ;  /* 0x0001143d01007387 */ /* 0x000fe80000100800 */
[----:B------:R-:W4:Y:S01]  /*1f060*/  LDL R63, [R1+0x4dc8] ;  /* 0x004dc800013f7983 */ /* 0x000f220000100800 */
[----:B---3--:R-:W-:-:S05]  /*1f070*/  @!P4 IMAD.MOV R0, RZ, RZ, -R0 ;  /* 0x000000ffff00c224 */ /* 0x008fca00078e0a00 */
[----:B------:R1:W-:Y:S04]  /*1f080*/  STL [R1+0x110], R0 ;  /* 0x0001100001007387 */ /* 0x0003e80000100800 */
[----:B-1----:R-:W3:Y:S01]  /*1f090*/  LDL.LU R0, [R1+0x108] ;  /* 0x0001080001007983 */ /* 0x002ee20000300800 */
[----:B--2---:R-:W-:Y:S01]  /*1f0a0*/  @!P5 IMAD.MOV R59, RZ, RZ, -R59 ;  /* 0x000000ffff3bd224 */ /* 0x004fe200078e0a3b */
[----:B------:R-:W-:Y:S02]  /*1f0b0*/  ISETP.GE.AND P5, PT, R12, RZ, PT ;  /* 0x000000ff0c00720c */ /* 0x000fe40003fa6270 */
[----:B------:R-:W2:Y:S04]  /*1f0c0*/  LDL R12, [R1+0x4dc4] ;  /* 0x004dc400010c7983 */ /* 0x000ea80000100800 */
[----:B------:R1:W-:Y:S04]  /*1f0d0*/  STL [R1+0x10c], R59 ;  /* 0x00010c3b01007387 */ /* 0x0003e80000100800 */
[----:B-1----:R-:W2:Y:S01]  /*1f0e0*/  LDL.LU R59, [R1+0x104] ;  /* 0x00010400013b7983 */ /* 0x002ea20000300800 */
[----:B---3--:R-:W-:-:S05]  /*1f0f0*/  @!P3 IMAD.MOV R0, RZ, RZ, -R0 ;  /* 0x000000ffff00b224 */ /* 0x008fca00078e0a00 */
[----:B------:R1:W-:Y:S04]  /*1f100*/  STL [R1+0x108], R0 ;  /* 0x0001080001007387 */ /* 0x0003e80000100800 */
[----:B-1----:R-:W3:Y:S01]  /*1f110*/  LDL.LU R0, [R1+0x100] ;  /* 0x0001000001007983 */ /* 0x002ee20000300800 */
[----:B----4-:R-:W-:-:S03]  /*1f120*/  ISETP.GE.AND P3, PT, R58, RZ, PT ;  /* 0x000000ff3a00720c */ /* 0x010fc60003f66270 */
[----:B------:R-:W4:Y:S01]  /*1f130*/  LDL R58, [R1+0x4dc0] ;  /* 0x004dc000013a7983 */ /* 0x000f220000100800 */
[----:B--2---:R-:W-:Y:S01]  /*1f140*/  @!P0 IMAD.MOV R59, RZ, RZ, -R59 ;  /* 0x000000ffff3b8224 */ /* 0x004fe200078e0a3b */
[----:B------:R-:W-:Y:S02]  /*1f150*/  ISETP.GE.AND P0, PT, R252, RZ, PT ;  /* 0x000000fffc00720c */ /* 0x000fe40003f06270 */
[----:B------:R-:W2:Y:S01]  /*1f160*/  LDL.LU R252, [R1+0xfc] ;  /* 0x0000fc0001fc7983 */ /* 0x000ea20000300800 */
[----:B------:R-:W-:-:S03]  /*1f170*/  ISETP.GE.AND P4, PT, R60, RZ, PT ;  /* 0x000000ff3c00720c */ /* 0x000fc60003f86270 */
[----:B------:R1:W-:Y:S04]  /*1f180*/  STL [R1+0x104], R59 ;  /* 0x0001043b01007387 */ /* 0x0003e80000100800 */
[----:B-1----:R-:W4:Y:S01]  /*1f190*/  LDL R59, [R1+0x4dbc] ;  /* 0x004dbc00013b7983 */ /* 0x002f220000100800 */
[----:B---3--:R-:W-:Y:S01]  /*1f1a0*/  @!P1 IMAD.MOV R0, RZ, RZ, -R0 ;  /* 0x000000ffff009224 */ /* 0x008fe200078e0a00 */
[----:B------:R-:W-:Y:S02]  /*1f1b0*/  ISETP.GE.AND P1, PT, R11, RZ, PT ;  /* 0x000000ff0b00720c */ /* 0x000fe40003f26270 */
[----:B------:R-:W3:Y:S04]  /*1f1c0*/  LDL.LU R11, [R1+0xf8] ;  /* 0x0000f800010b7983 */ /* 0x000ee80000300800 */
[----:B------:R1:W-:Y:S04]  /*1f1d0*/  STL [R1+0x100], R0 ;  /* 0x0001000001007387 */ /* 0x0003e80000100800 */
[----:B------:R-:W4:Y:S01]  /*1f1e0*/  LDL R60, [R1+0x4db8] ;  /* 0x004db800013c7983 */ /* 0x000f220000100800 */
[----:B--2---:R-:W-:-:S05]  /*1f1f0*/  @!P4 IMAD.MOV R252, RZ, RZ, -R252 ;  /* 0x000000fffffcc224 */ /* 0x004fca00078e0afc */
[----:B------:R-:W-:Y:S04]  /*1f200*/  STL [R1+0x532c], R252 ;  /* 0x00532cfc01007387 */ /* 0x000fe80000100800 */
[----:B------:R-:W2:Y:S01]  /*1f210*/  LDL.LU R183, [R1+0xf4] ;  /* 0x0000f40001b77983 */ /* 0x000ea20000300800 */
[----:B------:R-:W-:-:S03]  /*1f220*/  ISETP.GE.AND P4, PT, R68, RZ, PT ;  /* 0x000000ff4400720c */ /* 0x000fc60003f86270 */
[----:B------:R-:W4:Y:S01]  /*1f230*/  LDL R68, [R1+0x4db4] ;  /* 0x004db40001447983 */ /* 0x000f220000100800 */
[----:B---3--:R-:W-:-:S05]  /*1f240*/  @!P5 IMAD.MOV R11, RZ, RZ, -R11 ;  /* 0x000000ffff0bd224 */ /* 0x008fca00078e0a0b */
[----:B------:R-:W-:Y:S04]  /*1f250*/  STL [R1+0x5330], R11 ;  /* 0x0053300b01007387 */ /* 0x000fe80000100800 */
[----:B------:R-:W3:Y:S01]  /*1f260*/  LDL.LU R182, [R1+0xf0] ;  /* 0x0000f00001b67983 */ /* 0x000ee20000300800 */
[----:B------:R-:W-:-:S03]  /*1f270*/  ISETP.GE.AND P5, PT, R62, RZ, PT ;  /* 0x000000ff3e00720c */ /* 0x000fc60003fa6270 */
        /* <DEDUP_REMOVED lines=10> */
[----:B------:R-:W3:Y:S01]  /*1f320*/  LDL R12, [R1+0x4da8] ;  /* 0x004da800010c7983 */ /* 0x000ee20000100800 */
[----:B--2---:R-:W-:-:S05]  /*1f330*/  @!P1 IMAD.MOV R181, RZ, RZ, -R181 ;  /* 0x000000ffffb59224 */ /* 0x004fca00078e0ab5 */
[----:B------:R-:W-:Y:S04]  /*1f340*/  STL [R1+0x533c], R181 ;  /* 0x00533cb501007387 */ /* 0x000fe80000100800 */
[----:B------:R-:W2:Y:S01]  /*1f350*/  LDL.LU R179, [R1+0xe4] ;  /* 0x0000e40001b37983 */ /* 0x000ea20000300800 */
[----:B----4-:R-:W-:-:S03]  /*1f360*/  ISETP.GE.AND P1, PT, R58, RZ, PT ;  /* 0x000000ff3a00720c */ /* 0x010fc60003f26270 */
[----:B------:R-:W4:Y:S01]  /*1f370*/  LDL R58, [R1+0x4da4] ;  /* 0x004da400013a7983 */ /* 0x000f220000100800 */
[----:B---3--:R-:W-:-:S05]  /*1f380*/  @!P4 IMAD.MOV R180, RZ, RZ, -R180 ;  /* 0x000000ffffb4c224 */ /* 0x008fca00078e0ab4 */
[----:B------:R-:W-:Y:S04]  /*1f390*/  STL [R1+0x5340], R180 ;  /* 0x005340b401007387 */ /* 0x000fe80000100800 */
[----:B------:R-:W3:Y:S01]  /*1f3a0*/  LDL.LU R178, [R1+0xe0] ;  /* 0x0000e00001b27983 */ /* 0x000ee20000300800 */
[----:B------:R-:W-:-:S03]  /*1f3b0*/  ISETP.GE.AND P4, PT, R59, RZ, PT ;  /* 0x000000ff3b00720c */ /* 0x000fc60003f86270 */
[----:B------:R-:W4:Y:S01]  /*1f3c0*/  LDL R59, [R1+0x4da0] ;  /* 0x004da000013b7983 */ /* 0x000f220000100800 */
[----:B--2---:R-:W-:-:S05]  /*1f3d0*/  @!P5 IMAD.MOV R179, RZ, RZ, -R179 ;  /* 0x000000ffffb3d224 */ /* 0x004fca00078e0ab3 */
[----:B------:R2:W-:Y:S04]  /*1f3e0*/  STL [R1+0x5344], R179 ;  /* 0x005344b301007387 */ /* 0x0005e80000100800 */
[----:B------:R-:W2:Y:S01]  /*1f3f0*/  LDL.LU R177, [R1+0xdc] ;  /* 0x0000dc0001b17983 */ /* 0x000ea20000300800 */
[----:B------:R-:W-:-:S03]  /*1f400*/  ISETP.GE.AND P5, PT, R60, RZ, PT ;  /* 0x000000ff3c00720c */ /* 0x000fc60003fa6270 */
[----:B------:R-:W4:Y:S01]  /*1f410*/  LDL R60, [R1+0x4d9c] ;  /* 0x004d9c00013c7983 */ /* 0x000f220000100800 */
[----:B---3--:R-:W-:-:S05]  /*1f420*/  @!P3 IMAD.MOV R178, RZ, RZ, -R178 ;  /* 0x000000ffffb2b224 */ /* 0x008fca00078e0ab2 */
[----:B------:R3:W-:Y:S04]  /*1f430*/  STL [R1+0x5348], R178 ;  /* 0x005348b201007387 */ /* 0x0007e80000100800 */
        /* <DEDUP_REMOVED lines=10> */
[----:B-1----:R-:W3:Y:S01]  /*1f4e0*/  LDL.LU R0, [R1+0xd0] ;  /* 0x0000d00001007983 */ /* 0x002ee20000300800 */
[----:B------:R-:W-:-:S03]  /*1f4f0*/  ISETP.GE.AND P1, PT, R63, RZ, PT ;  /* 0x000000ff3f00720c */ /* 0x000fc60003f26270 */
[----:B------:R-:W4:Y:S01]  /*1f500*/  LDL R63, [R1+0x4d90] ;  /* 0x004d9000013f7983 */ /* 0x000f220000100800 */
[----:B--2---:R-:W-:Y:S01]  /*1f510*/  @!P4 IMAD.MOV R175, RZ, RZ, -R175 ;  /* 0x000000ffffafc224 */ /* 0x004fe200078e0aaf */
[----:B------:R-:W-:-:S04]  /*1f520*/  ISETP.GE.AND P4, PT, R12, RZ, PT ;  /* 0x000000ff0c00720c */ /* 0x000fc80003f86270 */
[----:B------:R-:W-:Y:S04]  /*1f530*/  STL [R1+0x5354], R175 ;  /* 0x005354af01007387 */ /* 0x000fe80000100800 */
[----:B------:R-:W2:Y:S04]  /*1f540*/  LDL.LU R12, [R1+0xcc] ;  /* 0x0000cc00010c7983 */ /* 0x000ea80000300800 */
[----:B------:R-:W2:Y:S01]  /*1f550*/  LDL R64, [R1+0x4d8c] ;  /* 0x004d8c0001407983 */ /* 0x000ea20000100800 */
[----:B---3--:R-:W-:Y:S01]  /*1f560*/  @!P5 IMAD.MOV R0, RZ, RZ, -R0 ;  /* 0x000000ffff00d224 */ /* 0x008fe200078e0a00 */
[----:B----4-:R-:W-:-:S04]  /*1f570*/  ISETP.GE.AND P5, PT, R58, RZ, PT ;  /* 0x000000ff3a00720c */ /* 0x010fc80003fa6270 */
[----:B------:R-:W-:Y:S04]  /*1f580*/  STL [R1+0x5358], R0 ;  /* 0x0053580001007387 */ /* 0x000fe80000100800 */
[----:B------:R-:W3:Y:S04]  /*1f590*/  LDL.LU R58, [R1+0xc8] ;  /* 0x0000c800013a7983 */ /* 0x000ee80000300800 */
[----:B------:R-:W4:Y:S01]  /*1f5a0*/  LDL R65, [R1+0x4d88] ;  /* 0x004d880001417983 */ /* 0x000f220000100800 */
[----:B--2---:R-:W-:Y:S01]  /*1f5b0*/  @!P3 IMAD.MOV R12, RZ, RZ, -R12 ;  /* 0x000000ffff0cb224 */ /* 0x004fe200078e0a0c */
[----:B------:R-:W-:-:S04]  /*1f5c0*/  ISETP.GE.AND P3, PT, R59, RZ, PT ;  /* 0x000000ff3b00720c */ /* 0x000fc80003f66270 */
[----:B------:R-:W-:Y:S04]  /*1f5d0*/  STL [R1+0x535c], R12 ;  /* 0x00535c0c01007387 */ /* 0x000fe80000100800 */
[----:B------:R-:W2:Y:S04]  /*1f5e0*/  LDL.LU R59, [R1+0xc4] ;  /* 0x0000c400013b7983 */ /* 0x000ea80000300800 */
[----:B------:R-:W4:Y:S01]  /*1f5f0*/  LDL R66, [R1+0x4d84] ;  /* 0x004d840001427983 */ /* 0x000f220000100800 */
[----:B---3--:R-:W-:Y:S01]  /*1f600*/  @!P0 IMAD.MOV R58, RZ, RZ, -R58 ;  /* 0x000000ffff3a8224 */ /* 0x008fe200078e0a3a */
[----:B------:R-:W-:-:S04]  /*1f610*/  ISETP.GE.AND P0, PT, R60, RZ, PT ;  /* 0x000000ff3c00720c */ /* 0x000fc80003f06270 */
[----:B------:R-:W-:Y:S04]  /*1f620*/  STL [R1+0x5360], R58 ;  /* 0x0053603a01007387 */ /* 0x000fe80000100800 */
[----:B------:R-:W3:Y:S04]  /*1f630*/  LDL.LU R60, [R1+0xc0] ;  /* 0x0000c000013c7983 */ /* 0x000ee80000300800 */
[----:B------:R-:W4:Y:S01]  /*1f640*/  LDL R74, [R1+0x4d80] ;  /* 0x004d8000014a7983 */ /* 0x000f220000100800 */
[----:B--2---:R-:W-:-:S05]  /*1f650*/  @!P1 IMAD.MOV R59, RZ, RZ, -R59 ;  /* 0x000000ffff3b9224 */ /* 0x004fca00078e0a3b */
[----:B------:R1:W-:Y:S04]  /*1f660*/  STL [R1+0x5364], R59 ;  /* 0x0053643b01007387 */ /* 0x0003e80000100800 */
[----:B------:R-:W2:Y:S01]  /*1f670*/  LDL.LU R61, [R1+0xbc] ;  /* 0x0000bc00013d7983 */ /* 0x000ea20000300800 */
[----:B------:R-:W-:-:S03]  /*1f680*/  ISETP.GE.AND P1, PT, R68, RZ, PT ;  /* 0x000000ff4400720c */ /* 0x000fc60003f26270 */
[----:B------:R-:W4:Y:S01]  /*1f690*/  LDL R68, [R1+0x4d7c] ;  /* 0x004d7c0001447983 */ /* 0x000f220000100800 */
[----:B---3--:R-:W-:Y:S01]  /*1f6a0*/  @!P4 IMAD.MOV R60, RZ, RZ, -R60 ;  /* 0x000000ffff3cc224 */ /* 0x008fe200078e0a3c */
[----:B------:R-:W-:-:S04]  /*1f6b0*/  ISETP.GE.AND P4, PT, R62, RZ, PT ;  /* 0x000000ff3e00720c */ /* 0x000fc80003f86270 */
        /* <DEDUP_REMOVED lines=12> */
[----:B------:R-:W3:Y:S01]  /*1f780*/  LDL R71, [R1+0x4d70] ;  /* 0x004d700001477983 */ /* 0x000ee20000100800 */
[----:B--2---:R-:W-:Y:S01]  /*1f790*/  @!P0 IMAD.MOV R63, RZ, RZ, -R63 ;  /* 0x000000ffff3f8224 */ /* 0x004fe200078e0a3f */
[----:B----4-:R-:W-:-:S04]  /*1f7a0*/  ISETP.GE.AND P0, PT, R65, RZ, PT ;  /* 0x000000ff4100720c */ /* 0x010fc80003f06270 */
        /* <DEDUP_REMOVED lines=9> */
[----:B------:R-:W-:Y:S04]  /*1f840*/  STL [R1+0x537c], R65 ;  /* 0x00537c4101007387 */ /* 0x000fe80000100800 */
[----:B------:R-:W2:Y:S01]  /*1f850*/  LDL.LU R67, [R1+0xa4] ;  /* 0x0000a40001437983 */ /* 0x000ea20000300800 */
[----:B------:R-:W-:-:S03]  /*1f860*/  ISETP.GE.AND P4, PT, R74, RZ, PT ;  /* 0x000000ff4a00720c */ /* 0x000fc60003f86270 */
[----:B------:R-:W4:Y:S01]  /*1f870*/  LDL R74, [R1+0x4d64] ;  /* 0x004d6400014a7983 */ /* 0x000f220000100800 */
[----:B---3--:R-:W-:Y:S01]  /*1f880*/  @!P5 IMAD.MOV R66, RZ, RZ, -R66 ;  /* 0x000000ffff42d224 */ /* 0x008fe200078e0a42 */
[----:B------:R-:W-:-:S04]  /*1f890*/  ISETP.GE.AND P5, PT, R68, RZ, PT ;  /* 0x000000ff4400720c */ /* 0x000fc80003fa6270 */
[----:B------:R-:W-:Y:S04]  /*1f8a0*/  STL [R1+0x5380], R66 ;  /* 0x0053804201007387 */ /* 0x000fe80000100800 */
[----:B------:R-:W3:Y:S01]  /*1f8b0*/  LDL.LU R68, [R1+0xa0] ;  /* 0x0000a00001447983 */ /* 0x000ee20000300800 */
[----:B--2---:R-:W-:Y:S01]  /*1f8c0*/  @!P3 IMAD.MOV R67, RZ, RZ, -R67 ;  /* 0x000000ffff43b224 */ /* 0x004fe200078e0a43 */
[----:B------:R-:W-:-:S04]  /*1f8d0*/  ISETP.GE.AND P3, PT, R69, RZ, PT ;  /* 0x000000ff4500720c */ /* 0x000fc80003f66270 */
[----:B------:R-:W-:Y:S04]  /*1f8e0*/  STL [R1+0x5384], R67 ;  /* 0x0053844301007387 */ /* 0x000fe80000100800 */
[----:B------:R-:W2:Y:S04]  /*1f8f0*/  LDL R75, [R1+0x4d60] ;  /* 0x004d6000014b7983 */ /* 0x000ea80000100800 */
[----:B------:R-:W2:Y:S01]  /*1f900*/  LDL.LU R69, [R1+0x9c] ;  /* 0x00009c0001457983 */ /* 0x000ea20000300800 */
[----:B---3--:R-:W-:Y:S01]  /*1f910*/  @!P0 IMAD.MOV R68, RZ, RZ, -R68 ;  /* 0x000000ffff448224 */ /* 0x008fe200078e0a44 */
[----:B------:R-:W-:-:S04]  /*1f920*/  ISETP.GE.AND P0, PT, R70, RZ, PT ;  /* 0x000000ff4600720c */ /* 0x000fc80003f06270 */
[----:B------:R-:W-:Y:S04]  /*1f930*/  STL [R1+0x5388], R68 ;  /* 0x0053884401007387 */ /* 0x000fe80000100800 */
[----:B------:R-:W3:Y:S04]  /*1f940*/  LDL R76, [R1+0x4d5c] ;  /* 0x004d5c00014c7983 */ /* 0x000ee80000100800 */
[----:B------:R-:W3:Y:S01]  /*1f950*/  LDL.LU R70, [R1+0x98] ;  /* 0x0000980001467983 */ /* 0x000ee20000300800 */
[----:B--2---:R-:W-:Y:S01]  /*1f960*/  @!P1 IMAD.MOV R69, RZ, RZ, -R69 ;  /* 0x000000ffff459224 */ /* 0x004fe200078e0a45 */
[----:B------:R-:W-:-:S04]  /*1f970*/  ISETP.GE.AND P1, PT, R71, RZ, PT ;  /* 0x000000ff4700720c */ /* 0x000fc80003f26270 */
[----:B------:R-:W-:Y:S04]  /*1f980*/  STL [R1+0x538c], R69 ;  /* 0x00538c4501007387 */ /* 0x000fe80000100800 */
[----:B------:R-:W2:Y:S04]  /*1f990*/  LDL R77, [R1+0x4d58] ;  /* 0x004d5800014d7983 */ /* 0x000ea80000100800 */
[----:B------:R-:W2:Y:S04]  /*1f9a0*/  LDL.LU R71, [R1+0x94] ;  /* 0x0000940001477983 */ /* 0x000ea80000300800 */
[----:B------:R-:W2:Y:S01]  /*1f9b0*/  LDL R86, [R1+0x4d54] ;  /* 0x004d540001567983 */ /* 0x000ea20000100800 */
[----:B---3--:R-:W-:Y:S01]  /*1f9c0*/  @!P4 IMAD.MOV R70, RZ, RZ, -R70 ;  /* 0x000000ffff46c224 */ /* 0x008fe200078e0a46 */
[----:B----4-:R-:W-:-:S04]  /*1f9d0*/  ISETP.GE.AND P4, PT, R72, RZ, PT ;  /* 0x000000ff4800720c */ /* 0x010fc80003f86270 */
        /* <DEDUP_REMOVED lines=11> */
[----:B------:R-:W3:Y:S04]  /*1fa90*/  LDL R81, [R1+0x4d48] ;  /* 0x004d480001517983 */ /* 0x000ee80000100800 */
        /* <DEDUP_REMOVED lines=15> */
[----:B------:R-:W2:Y:S04]  /*1fb90*/  LDL R85, [R1+0x4d38] ;  /* 0x004d380001557983 */ /* 0x000ea80000100800 */
[----:B------:R-:W2:Y:S01]  /*1fba0*/  LDL.LU R77, [R1+0x7c] ;  /* 0x00007c00014d7983 */ /* 0x000ea20000300800 */
[----:B---3--:R-:W-:Y:S01]  /*1fbb0*/  @!P5 IMAD.MOV R76, RZ, RZ, -R76 ;  /* 0x000000ffff4cd224 */ /* 0x008fe200078e0a4c */
[----:B------:R-:W-:-:S02]  /*1fbc0*/  ISETP.GE.AND P5, PT, R86, RZ, PT ;  /* 0x000000ff5600720c */ /* 0x000fc40003fa6270 */
[----:B------:R-:W3:Y:S04]  /*1fbd0*/  LDL R86, [R1+0x4d34] ;  /* 0x004d340001567983 */ /* 0x000ee80000100800 */
[----:B------:R-:W3:Y:S04]  /*1fbe0*/  LDL.LU R78, [R1+0x78] ;  /* 0x00007800014e7983 */ /* 0x000ee80000300800 */
[----:B------:R-:W3:Y:S01]  /*1fbf0*/  LDL R87, [R1+0x4d30] ;  /* 0x004d300001577983 */ /* 0x000ee20000100800 */
[----:B--2---:R-:W-:Y:S01]  /*1fc00*/  @!P3 IMAD.MOV R77, RZ, RZ, -R77 ;  /* 0x000000ffff4db224 */ /* 0x004fe200078e0a4d */
[----:B----4-:R-:W-:-:S02]  /*1fc10*/  ISETP.GE.AND P3, PT, R79, RZ, PT ;  /* 0x000000ff4f00720c */ /* 0x010fc40003f66270 */
[----:B------:R-:W2:Y:S04]  /*1fc20*/  LDL.LU R79, [R1+0x74] ;  /* 0x00007400014f7983 */ /* 0x000ea80000300800 */
[----:B------:R-:W4:Y:S01]  /*1fc30*/  LDL R88, [R1+0x4d2c] ;  /* 0x004d2c0001587983 */ /* 0x000f220000100800 */
[----:B---3--:R-:W-:Y:S01]  /*1fc40*/  @!P0 IMAD.MOV R78, RZ, RZ, -R78 ;  /* 0x000000ffff4e8224 */ /* 0x008fe200078e0a4e */
[----:B------:R-:W-:Y:S02]  /*1fc50*/  ISETP.GE.AND P0, PT, R80, RZ, PT ;  /* 0x000000ff5000720c */ /* 0x000fe40003f06270 */
[----:B------:R-:W3:Y:S04]  /*1fc60*/  LDL.LU R80, [R1+0x70] ;  /* 0x0000700001507983 */ /* 0x000ee80000300800 */
[----:B------:R-:W4:Y:S01]  /*1fc70*/  LDL R89, [R1+0x4d28] ;  /* 0x004d280001597983 */ /* 0x000f220000100800 */
[----:B--2---:R-:W-:Y:S01]  /*1fc80*/  @!P1 IMAD.MOV R79, RZ, RZ, -R79 ;  /* 0x000000ffff4f9224 */ /* 0x004fe200078e0a4f */
[----:B------:R-:W-:-:S02]  /*1fc90*/  ISETP.GE.AND P1, PT, R81, RZ, PT ;  /* 0x000000ff5100720c */ /* 0x000fc40003f26270 */
        /* <DEDUP_REMOVED lines=8> */
[----:B------:R-:W2:Y:S01]  /*1fd20*/  LDL.LU R83, [R1+0x64] ;  /* 0x0000640001537983 */ /* 0x000ea20000300800 */
[----:B---3--:R-:W-:Y:S01]  /*1fd30*/  @!P3 IMAD.MOV R82, RZ, RZ, -R82 ;  /* 0x000000ffff52b224 */ /* 0x008fe200078e0a52 */
[----:B------:R-:W-:Y:S02]  /*1fd40*/  ISETP.GE.AND P3, PT, R92, RZ, PT ;  /* 0x000000ff5c00720c */ /* 0x000fe40003f66270 */
[----:B------:R-:W3:Y:S04]  /*1fd50*/  LDL R92, [R1+0x4d1c] ;  /* 0x004d1c00015c7983 */ /* 0x000ee80000100800 */
        /* <DEDUP_REMOVED lines=13> */
[----:B------:R-:W2:Y:S01]  /*1fe30*/  LDL R104, [R1+0x4d0c] ;  /* 0x004d0c0001687983 */ /* 0x000ea20000100800 */
[----:B---3--:R-:W-:Y:S01]  /*1fe40*/  @!P5 IMAD.MOV R86, RZ, RZ, -R86 ;  /* 0x000000ffff56d224 */ /* 0x008fe200078e0a56 */
[----:B----4-:R-:W-:Y:S02]  /*1fe50*/  ISETP.GE.AND P5, PT, R88, RZ, PT ;  /* 0x000000ff5800720c */ /* 0x010fe40003fa6270 */
        /* <DEDUP_REMOVED lines=64> */
[----:B------:R-:W3:Y:S03]  /*20260*/  LDL.LU R104, [R1] ;  /* 0x0000000001687983 */ /* 0x000ee60000300800 */
[----:B------:R-:W-:-:S02]  /*20270*/  @!P5 IMAD.MOV R14, RZ, RZ, -R14 ;  /* 0x000000ffff0ed224 */ /* 0x000fc400078e0a0e */
[----:B--2---:R-:W-:Y:S01]  /*20280*/  @!P0 IMAD.MOV R103, RZ, RZ, -R103 ;  /* 0x000000ffff678224 */ /* 0x004fe200078e0a67 */
[----:B------:R-:W-:Y:S01]  /*20290*/  ISETP.GE.AND P0, PT, R106, RZ, PT ;  /* 0x000000ff6a00720c */ /* 0x000fe20003f06270 */
[----:B------:R-:W-:Y:S01]  /*202a0*/  @!P4 IMAD.MOV R13, RZ, RZ, -R13 ;  /* 0x000000ffff0dc224 */ /* 0x000fe200078e0a0d */
[----:B------:R-:W2:Y:S01]  /*202b0*/  LDL R106, [R1+0x4cc8] ;  /* 0x004cc800016a7983 */ /* 0x000ea20000100800 */
[----:B----4-:R-:W-:-:S03]  /*202c0*/  ISETP.GE.AND P5, PT, R111, RZ, PT ;  /* 0x000000ff6f00720c */ /* 0x010fc60003fa6270 */
[----:B------:R-:W4:Y:S01]  /*202d0*/  LDL R111, [R1+0x4cbc] ;  /* 0x004cbc00016f7983 */ /* 0x000f220000100800 */
[----:B------:R-:W-:Y:S01]  /*202e0*/  ISETP.GE.AND P4, PT, R110, RZ, PT ;  /* 0x000000ff6e00720c */ /* 0x000fe20003f86270 */
[----:B------:R-:W-:Y:S01]  /*202f0*/  @!P3 IMAD.MOV R10, RZ, RZ, -R10 ;  /* 0x000000ffff0ab224 */ /* 0x000fe200078e0a0a */
[----:B------:R-:W-:Y:S01]  /*20300*/  ISETP.GE.AND P3, PT, R109, RZ, PT ;  /* 0x000000ff6d00720c */ /* 0x000fe20003f66270 */
[----:B------:R-:W4:Y:S04]  /*20310*/  LDL R110, [R1+0x4cc0] ;  /* 0x004cc000016e7983 */ /* 0x000f280000100800 */
[----:B------:R-:W4:Y:S02]  /*20320*/  LDL R109, [R1+0x4cb8] ;  /* 0x004cb800016d7983 */ /* 0x000f240000100800 */
[----:B------:R-:W-:-:S02]  /*20330*/  @!P5 IMAD.MOV R18, RZ, RZ, -R18 ;  /* 0x000000ffff12d224 */ /* 0x000fc400078e0a12 */
[----:B------:R-:W4:Y:S04]  /*20340*/  LDL R112, [R1+0x4c18] ;  /* 0x004c180001707983 */ /* 0x000f280000100800 */
[----:B------:R-:W4:Y:S04]  /*20350*/  LDL R113, [R1+0x4c14] ;  /* 0x004c140001717983 */ /* 0x000f280000100800 */
[----:B------:R-:W4:Y:S01]  /*20360*/  LDL R122, [R1+0x4c10] ;  /* 0x004c1000017a7983 */ /* 0x000f220000100800 */
[----:B---3--:R-:W-:Y:S01]  /*20370*/  @!P1 IMAD.MOV R104, RZ, RZ, -R104 ;  /* 0x000000ffff689224 */ /* 0x008fe200078e0a68 */
[----:B------:R-:W-:-:S02]  /*20380*/  ISETP.GE.AND P1, PT, R105, RZ, PT ;  /* 0x000000ff6900720c */ /* 0x000fc40003f26270 */
[----:B------:R-:W3:Y:S11]  /*20390*/  LDL R105, [R1+0x4cc4] ;  /* 0x004cc40001697983 */ /* 0x000ef60000100800 */
[----:B------:R-:W-:Y:S01]  /*203a0*/  @!P1 IMAD.MOV R16, RZ, RZ, -R16 ;  /* 0x000000ffff109224 */ /* 0x000fe200078e0a10 */
[----:B------:R-:W-:-:S02]  /*203b0*/  ISETP.GE.AND P1, PT, R116, RZ, PT ;  /* 0x000000ff7400720c */ /* 0x000fc40003f26270 */
[----:B------:R-:W3:Y:S01]  /*203c0*/  LDL R116, [R1+0x4cb0] ;  /* 0x004cb00001747983 */ /* 0x000ee20000100800 */
[----:B--2---:R-:W-:-:S03]  /*203d0*/  ISETP.GE.AND P5, PT, R106, RZ, PT ;  /* 0x000000ff6a00720c */ /* 0x004fc60003fa6270 */
[----:B------:R-:W2:Y:S01]  /*203e0*/  LDL R106, [R1+0x4ca8] ;  /* 0x004ca800016a7983 */ /* 0x000ea20000100800 */
[----:B------:R-:W-:Y:S01]  /*203f0*/  @!P0 IMAD.MOV R15, RZ, RZ, -R15 ;  /* 0x000000ffff0f8224 */ /* 0x000fe200078e0a0f */
[----:B------:R-:W-:Y:S01]  /*20400*/  ISETP.GE.AND P0, PT, R108, RZ, PT ;  /* 0x000000ff6c00720c */ /* 0x000fe20003f06270 */
[----:B------:R-:W-:Y:S01]  /*20410*/  @!P3 IMAD.MOV R19, RZ, RZ, -R19 ;  /* 0x000000ffff13b224 */ /* 0x000fe200078e0a13 */
[----:B------:R-:W2:Y:S03]  /*20420*/  LDL R108, [R1+0x4cb4] ;  /* 0x004cb400016c7983 */ /* 0x000ea60000100800 */
[----:B------:R-:W-:Y:S01]  /*20430*/  @!P1 IMAD.MOV R21, RZ, RZ, -R21 ;  /* 0x000000ffff159224 */ /* 0x000fe200078e0a15 */
[----:B----4-:R-:W-:Y:S01]  /*20440*/  ISETP.GE.AND P1, PT, R111, RZ, PT ;  /* 0x000000ff6f00720c */ /* 0x010fe20003f26270 */
[----:B------:R-:W-:Y:S01]  /*20450*/  @!P4 IMAD.MOV R17, RZ, RZ, -R17 ;  /* 0x000000ffff11c224 */ /* 0x000fe200078e0a11 */
[----:B------:R-:W-:Y:S01]  /*20460*/  ISETP.GE.AND P4, PT, R107, RZ, PT ;  /* 0x000000ff6b00720c */ /* 0x000fe20003f86270 */
[----:B------:R-:W4:Y:S04]  /*20470*/  LDL R111, [R1+0x4c9c] ;  /* 0x004c9c00016f7983 */ /* 0x000f280000100800 */
[----:B------:R-:W4:Y:S01]  /*20480*/  LDL R107, [R1+0x4cac] ;  /* 0x004cac00016b7983 */ /* 0x000f220000100800 */
[----:B------:R-:W-:Y:S01]  /*20490*/  @!P0 IMAD.MOV R20, RZ, RZ, -R20 ;  /* 0x000000ffff148224 */ /* 0x000fe200078e0a14 */
[----:B------:R-:W-:-:S02]  /*204a0*/  ISETP.GE.AND P0, PT, R110, RZ, PT ;  /* 0x000000ff6e00720c */ /* 0x000fc40003f06270 */
[----:B------:R-:W4:Y:S02]  /*204b0*/  LDL R110, [R1+0x4ca0] ;  /* 0x004ca000016e7983 */ /* 0x000f240000100800 */
[----:B------:R-:W-:Y:S02]  /*204c0*/  @!P1 IMAD.MOV R25, RZ, RZ, -R25 ;  /* 0x000000ffff199224 */ /* 0x000fe400078e0a19 */
[----:B------:R-:W-:Y:S01]  /*204d0*/  @!P4 IMAD.MOV R9, RZ, RZ, -R9 ;  /* 0x000000ffff09c224 */ /* 0x000fe200078e0a09 */
[----:B------:R-:W-:Y:S02]  /*204e0*/  ISETP.GE.AND P4, PT, R109, RZ, PT ;  /* 0x000000ff6d00720c */ /* 0x000fe40003f86270 */
[----:B------:R-:W4:Y:S01]  /*204f0*/  LDL R109, [R1+0x4c98] ;  /* 0x004c9800016d7983 */ /* 0x000f220000100800 */
[----:B---3--:R-:W-:-:S03]  /*20500*/  ISETP.GE.AND P3, PT, R105, RZ, PT ;  /* 0x000000ff6900720c */ /* 0x008fc60003f66270 */
[----:B------:R-:W3:Y:S10]  /*20510*/  LDL R105, [R1+0x4ca4] ;  /* 0x004ca40001697983 */ /* 0x000ef40000100800 */
        /* <DEDUP_REMOVED lines=9> */
[----:B------:R-:W-:Y:S02]  /*205b0*/  @!P3 IMAD.MOV R28, RZ, RZ, -R28 ;  /* 0x000000ffff1cb224 */ /* 0x000fe400078e0a1c */
[----:B------:R-:W-:Y:S01]  /*205c0*/  @!P0 IMAD.MOV R24, RZ, RZ, -R24 ;  /* 0x000000ffff188224 */ /* 0x000fe200078e0a18 */
[----:B----4-:R-:W-:-:S02]  /*205d0*/  ISETP.GE.AND P3, PT, R111, RZ, PT ;  /* 0x000000ff6f00720c */ /* 0x010fc40003f66270 */
[----:B------:R-:W4:Y:S01]  /*205e0*/  LDL R111, [R1+0x4c7c] ;  /* 0x004c7c00016f7983 */ /* 0x000f220000100800 */
[----:B------:R-:W-:-:S03]  /*205f0*/  ISETP.GE.AND P0, PT, R107, RZ, PT ;  /* 0x000000ff6b00720c */ /* 0x000fc60003f06270 */
[----:B------:R-:W4:Y:S01]  /*20600*/  LDL R107, [R1+0x4c8c] ;  /* 0x004c8c00016b7983 */ /* 0x000f220000100800 */
[----:B------:R-:W-:Y:S01]  /*20610*/  @!P5 IMAD.MOV R27, RZ, RZ, -R27 ;  /* 0x000000ffff1bd224 */ /* 0x000fe200078e0a1b */
[----:B------:R-:W-:Y:S02]  /*20620*/  ISETP.GE.AND P5, PT, R110, RZ, PT ;  /* 0x000000ff6e00720c */ /* 0x000fe40003fa6270 */
[----:B------:R-:W4:Y:S03]  /*20630*/  LDL R110, [R1+0x4c80] ;  /* 0x004c8000016e7983 */ /* 0x000f260000100800 */
[----:B------:R-:W-:-:S03]  /*20640*/  @!P3 IMAD.MOV R32, RZ, RZ, -R32 ;  /* 0x000000ffff20b224 */ /* 0x000fc600078e0a20 */
        /* <DEDUP_REMOVED lines=74> */
[----:B---3--:R-:W-:Y:S02]  /*20af0*/  ISETP.GE.AND P1, PT, R105, RZ, PT ;  /* 0x000000ff6900720c */ /* 0x008fe40003f26270 */
[----:B------:R-:W3:Y:S11]  /*20b00*/  LDL R105, [R1+0x4c24] ;  /* 0x004c240001697983 */ /* 0x000ef60000100800 */
[----:B------:R-:W-:Y:S01]  /*20b10*/  @!P1 IMAD.MOV R51, RZ, RZ, -R51 ;  /* 0x000000ffff339224 */ /* 0x000fe200078e0a33 */
[----:B------:R-:W-:-:S02]  /*20b20*/  ISETP.GE.AND P1, PT, R116, RZ, PT ;  /* 0x000000ff7400720c */ /* 0x000fc40003f26270 */
[----:B------:R-:W3:Y:S01]  /*20b30*/  LDL R116, [R1+0x4c0c] ;  /* 0x004c0c0001747983 */ /* 0x000ee20000100800 */
[----:B--2---:R-:W-:-:S03]  /*20b40*/  ISETP.GE.AND P5, PT, R106, RZ, PT ;  /* 0x000000ff6a00720c */ /* 0x004fc60003fa6270 */
[----:B------:R-:W2:Y:S04]  /*20b50*/  LDL R106, [R1+0x4c08] ;  /* 0x004c0800016a7983 */ /* 0x000ea80000100800 */
[----:B------:R-:W2:Y:S01]  /*20b60*/  LDL.LU R109, [R1+0x420] ;  /* 0x00042000016d7983 */ /* 0x000ea20000300800 */
[----:B------:R-:W-:Y:S01]  /*20b70*/  @!P0 IMAD.MOV R50, RZ, RZ, -R50 ;  /* 0x000000ffff328224 */ /* 0x000fe200078e0a32 */
[----:B------:R-:W-:Y:S01]  /*20b80*/  ISETP.GE.AND P0, PT, R108, RZ, PT ;  /* 0x000000ff6c00720c */ /* 0x000fe20003f06270 */
[----:B------:R-:W-:Y:S02]  /*20b90*/  IMAD.MOV.U32 R108, RZ, RZ, R54 ;  /* 0x000000ffff6c7224 */ /* 0x000fe400078e0036 */
[----:B------:R-:W-:Y:S02]  /*20ba0*/  @!P4 IMAD.MOV R52, RZ, RZ, -R52 ;  /* 0x000000ffff34c224 */ /* 0x000fe400078e0a34 */
[----:B------:R-:W-:Y:S01]  /*20bb0*/  @!P3 IMAD.MOV R108, RZ, RZ, -R108 ;  /* 0x000000ffff6cb224 */ /* 0x000fe200078e0a6c */
[----:B----4-:R-:W-:-:S02]  /*20bc0*/  ISETP.GE.AND P4, PT, R107, RZ, PT ;  /* 0x000000ff6b00720c */ /* 0x010fc40003f86270 */
[----:B---3--:R-:W-:Y:S02]  /*20bd0*/  ISETP.GE.AND P3, PT, R105, RZ, PT ;  /* 0x000000ff6900720c */ /* 0x008fe40003f66270 */
[----:B------:R-:W3:Y:S04]  /*20be0*/  LDL R105, [R1+0x4c04] ;  /* 0x004c040001697983 */ /* 0x000ee80000100800 */
[----:B------:R-:W4:Y:S04]  /*20bf0*/  LDL.LU R107, [R1+0x424] ;  /* 0x00042400016b7983 */ /* 0x000f280000300800 */
[----:B------:R-:W3:Y:S01]  /*20c00*/  LDL R117, [R1+0x4c00] ;  /* 0x004c000001757983 */ /* 0x000ee20000100800 */
[----:B--2---:R-:W-:Y:S01]  /*20c10*/  @!P0 IMAD.MOV R109, RZ, RZ, -R109 ;  /* 0x000000ffff6d8224 */ /* 0x004fe200078e0a6d */
[----:B------:R-:W-:-:S02]  /*20c20*/  ISETP.GE.AND P0, PT, R110, RZ, PT ;  /* 0x000000ff6e00720c */ /* 0x000fc40003f06270 */
[----:B------:R-:W2:Y:S04]  /*20c30*/  LDL.LU R110, [R1+0x428] ;  /* 0x00042800016e7983 */ /* 0x000ea80000300800 */
[----:B------:R-:W3:Y:S01]  /*20c40*/  LDL R118, [R1+0x4bfc] ;  /* 0x004bfc0001767983 */ /* 0x000ee20000100800 */
[----:B----4-:R-:W-:Y:S01]  /*20c50*/  @!P1 IMAD.MOV R107, RZ, RZ, -R107 ;  /* 0x000000ffff6b9224 */ /* 0x010fe200078e0a6b */
[----:B------:R-:W-:Y:S02]  /*20c60*/  ISETP.GE.AND P1, PT, R111, RZ, PT ;  /* 0x000000ff6f00720c */ /* 0x000fe40003f26270 */
        /* <DEDUP_REMOVED lines=9> */
[----:B------:R-:W3:Y:S04]  /*20d00*/  LDL R128, [R1+0x4bf0] ;  /* 0x004bf00001807983 */ /* 0x000ee80000100800 */
[----:B------:R-:W3:Y:S01]  /*20d10*/  LDL.LU R114, [R1+0x410] ;  /* 0x0004100001727983 */ /* 0x000ee20000300800 */
[----:B--2---:R-:W-:Y:S01]  /*20d20*/  @!P3 IMAD.MOV R112, RZ, RZ, -R112 ;  /* 0x000000ffff70b224 */ /* 0x004fe200078e0a70 */
[----:B------:R-:W-:-:S02]  /*20d30*/  ISETP.GE.AND P3, PT, R122, RZ, PT ;  /* 0x000000ff7a00720c */ /* 0x000fc40003f66270 */
[----:B------:R-:W2:Y:S04]  /*20d40*/  LDL R122, [R1+0x4be8] ;  /* 0x004be800017a7983 */ /* 0x000ea80000100800 */
[----:B------:R-:W2:Y:S04]  /*20d50*/  LDL.LU R115, [R1+0x414] ;  /* 0x0004140001737983 */ /* 0x000ea80000300800 */
[----:B------:R-:W2:Y:S01]  /*20d60*/  LDL R123, [R1+0x4be4] ;  /* 0x004be400017b7983 */ /* 0x000ea20000100800 */
[----:B----4-:R-:W-:Y:S01]  /*20d70*/  @!P0 IMAD.MOV R113, RZ, RZ, -R113 ;  /* 0x000000ffff718224 */ /* 0x010fe200078e0a71 */
[----:B------:R-:W-:-:S02]  /*20d80*/  ISETP.GE.AND P0, PT, R116, RZ, PT ;  /* 0x000000ff7400720c */ /* 0x000fc40003f06270 */
[----:B------:R-:W4:Y:S01]  /*20d90*/  LDL.LU R116, [R1+0x408] ;  /* 0x0004080001747983 */ /* 0x000f220000300800 */
[----:B---3--:R-:W-:Y:S01]  /*20da0*/  @!P1 IMAD.MOV R114, RZ, RZ, -R114 ;  /* 0x000000ffff729224 */ /* 0x008fe200078e0a72 */
[----:B------:R-:W-:Y:S01]  /*20db0*/  ISETP.GE.AND P1, PT, R106, RZ, PT ;  /* 0x000000ff6a00720c */ /* 0x000fe20003f26270 */
[----:B--2---:R-:W-:Y:S01]  /*20dc0*/  @!P4 IMAD.MOV R115, RZ, RZ, -R115 ;  /* 0x000000ffff73c224 */ /* 0x004fe200078e0a73 */
[----:B------:R-:W-:Y:S02]  /*20dd0*/  ISETP.GE.AND P4, PT, R105, RZ, PT ;  /* 0x000000ff6900720c */ /* 0x000fe40003f86270 */
[----:B------:R-:W2:Y:S04]  /*20de0*/  LDL R105, [R1+0x4be0] ;  /* 0x004be00001697983 */ /* 0x000ea80000100800 */
[----:B------:R-:W3:Y:S04]  /*20df0*/  LDL.LU R106, [R1+0x404] ;  /* 0x00040400016a7983 */ /* 0x000ee80000300800 */
[----:B------:R-:W2:Y:S01]  /*20e00*/  LDL R124, [R1+0x4bdc] ;  /* 0x004bdc00017c7983 */ /* 0x000ea20000100800 */
[----:B----4-:R-:W-:Y:S01]  /*20e10*/  @!P5 IMAD.MOV R116, RZ, RZ, -R116 ;  /* 0x000000ffff74d224 */ /* 0x010fe200078e0a74 */
[----:B------:R-:W-:-:S02]  /*20e20*/  ISETP.GE.AND P5, PT, R117, RZ, PT ;  /* 0x000000ff7500720c */ /* 0x000fc40003fa6270 */
[----:B------:R-:W4:Y:S04]  /*20e30*/  LDL.LU R117, [R1+0x3f8] ;  /* 0x0003f80001757983 */ /* 0x000f280000300800 */
[----:B------:R-:W2:Y:S01]  /*20e40*/  LDL R125, [R1+0x4bd8] ;  /* 0x004bd800017d7983 */ /* 0x000ea20000100800 */
[----:B---3--:R-:W-:Y:S01]  /*20e50*/  @!P3 IMAD.MOV R106, RZ, RZ, -R106 ;  /* 0x000000ffff6ab224 */ /* 0x008fe200078e0a6a */
[----:B------:R-:W-:Y:S02]  /*20e60*/  ISETP.GE.AND P3, PT, R118, RZ, PT ;  /* 0x000000ff7600720c */ /* 0x000fe40003f66270 */
        /* <DEDUP_REMOVED lines=8> */
[----:B------:R-:W3:Y:S01]  /*20ef0*/  LDL.LU R120, [R1+0x3f4] ;  /* 0x0003f40001787983 */ /* 0x000ee20000300800 */
[----:B----4-:R-:W-:Y:S01]  /*20f00*/  @!P4 IMAD.MOV R119, RZ, RZ, -R119 ;  /* 0x000000ffff77c224 */ /* 0x010fe200078e0a77 */
[----:B------:R-:W-:-:S02]  /*20f10*/  ISETP.GE.AND P4, PT, R128, RZ, PT ;  /* 0x000000ff8000720c */ /* 0x000fc40003f86270 */
[----:B------:R-:W4:Y:S04]  /*20f20*/  LDL R128, [R1+0x4bcc] ;  /* 0x004bcc0001807983 */ /* 0x000f280000100800 */
[----:B------:R-:W2:Y:S04]  /*20f30*/  LDL.LU R121, [R1+0x3f0] ;  /* 0x0003f00001797983 */ /* 0x000ea80000300800 */
[----:B------:R-:W4:Y:S01]  /*20f40*/  LDL R129, [R1+0x4bc8] ;  /* 0x004bc80001817983 */ /* 0x000f220000100800 */
[----:B---3--:R-:W-:Y:S01]  /*20f50*/  @!P5 IMAD.MOV R120, RZ, RZ, -R120 ;  /* 0x000000ffff78d224 */ /* 0x008fe200078e0a78 */
[----:B------:R-:W-:-:S02]  /*20f60*/  ISETP.GE.AND P5, PT, R122, RZ, PT ;  /* 0x000000ff7a00720c */ /* 0x000fc40003fa6270 */
[----:B------:R-:W3:Y:S04]  /*20f70*/  LDL.LU R122, [R1+0x3e4] ;  /* 0x0003e400017a7983 */ /* 0x000ee80000300800 */
[----:B------:R-:W4:Y:S01]  /*20f80*/  LDL R130, [R1+0x4bc4] ;  /* 0x004bc40001827983 */ /* 0x000f220000100800 */
[----:B--2---:R-:W-:Y:S01]  /*20f90*/  @!P3 IMAD.MOV R121, RZ, RZ, -R121 ;  /* 0x000000ffff79b224 */ /* 0x004fe200078e0a79 */
[----:B------:R-:W-:Y:S02]  /*20fa0*/  ISETP.GE.AND P3, PT, R123, RZ, PT ;  /* 0x000000ff7b00720c */ /* 0x000fe40003f66270 */
[----:B------:R-:W2:Y:S01]  /*20fb0*/  LDL.LU R123, [R1+0x3e8] ;  /* 0x0003e800017b7983 */ /* 0x000ea20000300800 */
[----:B---3--:R-:W-:Y:S01]  /*20fc0*/  @!P0 IMAD.MOV R122, RZ, RZ, -R122 ;  /* 0x000000ffff7a8224 */ /* 0x008fe200078e0a7a */
[----:B------:R-:W-:-:S02]  /*20fd0*/  ISETP.GE.AND P0, PT, R105, RZ, PT ;  /* 0x000000ff6900720c */ /* 0x000fc40003f06270 */
        /* <DEDUP_REMOVED lines=9> */
[----:B------:R-:W3:Y:S01]  /*21070*/  LDL.LU R125, [R1+0x3dc] ;  /* 0x0003dc00017d7983 */ /* 0x000ee20000300800 */
[----:B--2---:R-:W-:Y:S01]  /*21080*/  @!P5 IMAD.MOV R124, RZ, RZ, -R124 ;  /* 0x000000ffff7cd224 */ /* 0x004fe200078e0a7c */
[----:B------:R-:W-:-:S02]  /*21090*/  ISETP.GE.AND P5, PT, R134, RZ, PT ;  /* 0x000000ff8600720c */ /* 0x000fc40003fa6270 */
[----:B------:R-:W2:Y:S04]  /*210a0*/  LDL R134, [R1+0x4bb4] ;  /* 0x004bb40001867983 */ /* 0x000ea80000100800 */
[----:B------:R-:W2:Y:S04]  /*210b0*/  LDL.LU R126, [R1+0x3d0] ;  /* 0x0003d000017e7983 */ /* 0x000ea80000300800 */
[----:B------:R-:W4:Y:S01]  /*210c0*/  LDL R135, [R1+0x4bb0] ;  /* 0x004bb00001877983 */ /* 0x000f220000100800 */
[----:B---3--:R-:W-:Y:S01]  /*210d0*/  @!P3 IMAD.MOV R125, RZ, RZ, -R125 ;  /* 0x000000ffff7db224 */ /* 0x008fe200078e0a7d */
[----:B------:R-:W-:-:S02]  /*210e0*/  ISETP.GE.AND P3, PT, R127, RZ, PT ;  /* 0x000000ff7f00720c */ /* 0x000fc40003f66270 */
[----:B------:R-:W3:Y:S04]  /*210f0*/  LDL.LU R127, [R1+0x3d4] ;  /* 0x0003d400017f7983 */ /* 0x000ee80000300800 */
[----:B------:R-:W3:Y:S01]  /*21100*/  LDL R136, [R1+0x4bac] ;  /* 0x004bac0001887983 */ /* 0x000ee20000100800 */
[----:B--2---:R-:W-:Y:S01]  /*21110*/  @!P0 IMAD.MOV R126, RZ, RZ, -R126 ;  /* 0x000000ffff7e8224 */ /* 0x004fe200078e0a7e */
[----:B----4-:R-:W-:Y:S02]  /*21120*/  ISETP.GE.AND P0, PT, R128, RZ, PT ;  /* 0x000000ff8000720c */ /* 0x010fe40003f06270 */
        /* <DEDUP_REMOVED lines=13> */
[----:B------:R-:W4:Y:S04]  /*21200*/  LDL R146, [R1+0x4b9c] ;  /* 0x004b9c0001927983 */ /* 0x000f280000100800 */
[----:B------:R-:W4:Y:S01]  /*21210*/  LDL.LU R54, [R1+0x3c0] ;  /* 0x0003c00001367983 */ /* 0x000f220000300800 */
[----:B--2---:R-:W-:Y:S01]  /*21220*/  @!P3 IMAD.MOV R130, RZ, RZ, -R130 ;  /* 0x000000ffff82b224 */ /* 0x004fe200078e0a82 */
[----:B------:R-:W-:Y:S01]  /*21230*/  ISETP.GE.AND P3, PT, R133, RZ, PT ;  /* 0x000000ff8500720c */ /* 0x000fe20003f66270 */
[----:B---3--:R-:W-:Y:S01]  /*21240*/  @!P0 IMAD.MOV R173, RZ, RZ, -R173 ;  /* 0x000000ffffad8224 */ /* 0x008fe200078e0aad */
[----:B------:R-:W-:-:S02]  /*21250*/  ISETP.GE.AND P0, PT, R140, RZ, PT ;  /* 0x000000ff8c00720c */ /* 0x000fc40003f06270 */
[----:B------:R-:W2:Y:S04]  /*21260*/  LDL R140, [R1+0x4b98] ;  /* 0x004b9800018c7983 */ /* 0x000ea80000100800 */
[----:B------:R-:W3:Y:S01]  /*21270*/  LDL.LU R133, [R1+0x3bc] ;  /* 0x0003bc0001857983 */ /* 0x000ee20000300800 */
[----:B----4-:R-:W-:Y:S01]  /*21280*/  @!P1 IMAD.MOV R54, RZ, RZ, -R54 ;  /* 0x000000ffff369224 */ /* 0x010fe200078e0a36 */
[----:B------:R-:W-:Y:S02]  /*21290*/  ISETP.GE.AND P1, PT, R134, RZ, PT ;  /* 0x000000ff8600720c */ /* 0x000fe40003f26270 */
        /* <DEDUP_REMOVED lines=9> */
[----:B------:R-:W2:Y:S04]  /*21330*/  LDL.LU R136, [R1+0x3b8] ;  /* 0x0003b80001887983 */ /* 0x000ea80000300800 */
[----:B------:R-:W2:Y:S01]  /*21340*/  LDL R144, [R1+0x4b88] ;  /* 0x004b880001907983 */ /* 0x000ea20000100800 */
[----:B---3--:R-:W-:Y:S01]  /*21350*/  @!P3 IMAD.MOV R135, RZ, RZ, -R135 ;  /* 0x000000ffff87b224 */ /* 0x008fe200078e0a87 */
[----:B------:R-:W-:-:S02]  /*21360*/  ISETP.GE.AND P3, PT, R137, RZ, PT ;  /* 0x000000ff8900720c */ /* 0x000fc40003f66270 */
        /* <DEDUP_REMOVED lines=32> */
[----:B------:R-:W3:Y:S01]  /*21570*/  LDL.LU R144, [R1+0x38c] ;  /* 0x00038c0001907983 */ /* 0x000ee20000300800 */
[----:B--2---:R-:W-:Y:S01]  /*21580*/  @!P5 IMAD.MOV R143, RZ, RZ, -R143 ;  /* 0x000000ffff8fd224 */ /* 0x004fe200078e0a8f */
[----:B------:R-:W-:Y:S02]  /*21590*/  ISETP.GE.AND P5, PT, R152, RZ, PT ;  /* 0x000000ff9800720c */ /* 0x000fe40003fa6270 */
        /* <DEDUP_REMOVED lines=44> */
[----:B----4-:R-:W-:-:S02]  /*21860*/  ISETP.GE.AND P3, PT, R155, RZ, PT ;  /* 0x000000ff9b00720c */ /* 0x010fc40003f66270 */
[----:B------:R-:W3:Y:S01]  /*21870*/  LDL.LU R155, [R1+0x35c] ;  /* 0x00035c00019b7983 */ /* 0x000ee20000300800 */
[----:B--2---:R-:W-:Y:S01]  /*21880*/  @!P0 IMAD.MOV R154, RZ, RZ, -R154 ;  /* 0x000000ffff9a8224 */ /* 0x004fe200078e0a9a */
[----:B------:R-:W-:Y:S02]  /*21890*/  ISETP.GE.AND P0, PT, R164, RZ, PT ;  /* 0x000000ffa400720c */ /* 0x000fe40003f06270 */
[----:B------:R-:W2:Y:S04]  /*218a0*/  LDL R164, [R1+0x4b34] ;  /* 0x004b340001a47983 */ /* 0x000ea80000100800 */
[----:B------:R-:W4:Y:S04]  /*218b0*/  LDL.LU R156, [R1+0x358] ;  /* 0x00035800019c7983 */ /* 0x000f280000300800 */
[----:B------:R-:W2:Y:S01]  /*218c0*/  LDL R165, [R1+0x4b30] ;  /* 0x004b300001a57983 */ /* 0x000ea20000100800 */
[----:B---3--:R-:W-:Y:S01]  /*218d0*/  @!P1 IMAD.MOV R155, RZ, RZ, -R155 ;  /* 0x000000ffff9b9224 */ /* 0x008fe200078e0a9b */
[----:B------:R-:W-:-:S02]  /*218e0*/  ISETP.GE.AND P1, PT, R157, RZ, PT ;  /* 0x000000ff9d00720c */ /* 0x000fc40003f26270 */
[----:B------:R-:W3:Y:S04]  /*218f0*/  LDL.LU R157, [R1+0x34c] ;  /* 0x00034c00019d7983 */ /* 0x000ee80000300800 */
[----:B------:R-:W2:Y:S01]  /*21900*/  LDL R166, [R1+0x4b2c] ;  /* 0x004b2c0001a67983 */ /* 0x000ea20000100800 */
[----:B----4-:R-:W-:Y:S01]  /*21910*/  @!P4 IMAD.MOV R156, RZ, RZ, -R156 ;  /* 0x000000ffff9cc224 */ /* 0x010fe200078e0a9c */
[----:B------:R-:W-:Y:S02]  /*21920*/  ISETP.GE.AND P4, PT, R158, RZ, PT ;  /* 0x000000ff9e00720c */ /* 0x000fe40003f86270 */
        /* <DEDUP_REMOVED lines=53> */
[----:B------:R-:W3:Y:S01]  /*21c80*/  LDL R11, [R1+0x50f4] ;  /* 0x0050f400010b7983 */ /* 0x000ee20000100800 */
[----:B--2---:R-:W-:Y:S01]  /*21c90*/  @!P1 IMAD.MOV R170, RZ, RZ, -R170 ;  /* 0x000000ffffaa9224 */ /* 0x004fe200078e0aaa */
[----:B------:R-:W-:Y:S02]  /*21ca0*/  ISETP.GE.AND P1, PT, R172, RZ, PT ;  /* 0x000000ffac00720c */ /* 0x000fe40003f26270 */
[----:B------:R-:W2:Y:S01]  /*21cb0*/  LDL.LU R172, [R1+0x318] ;  /* 0x0003180001ac7983 */ /* 0x000ea20000300800 */
[----:B------:R-:W-:Y:S01]  /*21cc0*/  @!P3 IMAD.MOV R55, RZ, RZ, -R55 ;  /* 0x000000ffff37b224 */ /* 0x000fe200078e0a37 */
[----:B------:R-:W-:-:S02]  /*21cd0*/  ISETP.GE.AND P3, PT, R252, RZ, PT ;  /* 0x000000fffc00720c */ /* 0x000fc40003f66270 */
[----:B------:R-:W3:Y:S01]  /*21ce0*/  LDL R252, [R1+0x5110] ;  /* 0x0051100001fc7983 */ /* 0x000ee20000100800 */
[----:B------:R-:W-:Y:S01]  /*21cf0*/  @!P0 IMAD.MOV R56, RZ, RZ, -R56 ;  /* 0x000000ffff388224 */ /* 0x000fe200078e0a38 */
[----:B------:R-:W-:Y:S02]  /*21d00*/  ISETP.GE.AND P0, PT, R180, RZ, PT ;  /* 0x000000ffb400720c */ /* 0x000fe40003f06270 */
[----:B------:R-:W4:Y:S03]  /*21d10*/  LDL R180, [R1+0x5108] ;  /* 0x0051080001b47983 */ /* 0x000f260000100800 */
[----:B------:R-:W-:Y:S01]  /*21d20*/  @!P1 IMAD.MOV R2, RZ, RZ, -R2 ;  /* 0x000000ffff029224 */ /* 0x000fe200078e0a02 */
[----:B------:R-:W-:Y:S01]  /*21d30*/  ISETP.GE.AND P1, PT, R181, RZ, PT ;  /* 0x000000ffb500720c */ /* 0x000fe20003f26270 */
[----:B------:R-:W4:Y:S04]  /*21d40*/  LDL R178, [R1+0x515c] ;  /* 0x00515c0001b27983 */ /* 0x000f280000100800 */
[----:B------:R-:W4:Y:S04]  /*21d50*/  LDL R181, [R1+0x511c] ;  /* 0x00511c0001b57983 */ /* 0x000f280000100800 */
[----:B-1----:R-:W4:Y:S04]  /*21d60*/  LDL R59, [R1+0x50ec] ;  /* 0x0050ec00013b7983 */ /* 0x002f280000100800 */
[----:B------:R-:W4:Y:S04]  /*21d70*/  LDL R58, [R1+0x50dc] ;  /* 0x0050dc00013a7983 */ /* 0x000f280000100800 */
[----:B------:R-:W4:Y:S04]  /*21d80*/  LDL R12, [R1+0x50d8] ;  /* 0x0050d800010c7983 */ /* 0x000f280000100800 */
[----:B------:R-:W4:Y:S04]  /*21d90*/  LDL R0, [R1+0x51e4] ;  /* 0x0051e40001007983 */ /* 0x000f280000100800 */
[----:B------:R-:W4:Y:S04]  /*21da0*/  LDL R175, [R1+0x31a4] ;  /* 0x0031a40001af7983 */ /* 0x000f280000100800 */
[----:B------:R-:W4:Y:S04]  /*21db0*/  LDL R176, [R1+0x31a8] ;  /* 0x0031a80001b07983 */ /* 0x000f280000100800 */
[----:B------:R-:W4:Y:S01]  /*21dc0*/  LDL R177, [R1+0x31ac] ;  /* 0x0031ac0001b17983 */ /* 0x000f220000100800 */
[----:B--2---:R-:W-:Y:S01]  /*21dd0*/  @!P5 IMAD.MOV R172, RZ, RZ, -R172 ;  /* 0x000000ffffacd224 */ /* 0x004fe200078e0aac */
[----:B------:R-:W-:-:S02]  /*21de0*/  ISETP.GE.AND P5, PT, R174, RZ, PT ;  /* 0x000000ffae00720c */ /* 0x000fc40003fa6270 */
[----:B------:R-:W2:Y:S01]  /*21df0*/  LDL R174, [R1+0x510c] ;  /* 0x00510c0001ae7983 */ /* 0x000ea20000100800 */
[----:B---3--:R-:W-:Y:S01]  /*21e00*/  @!P4 IMAD.MOV R171, RZ, RZ, -R171 ;  /* 0x000000ffffabc224 */ /* 0x008fe200078e0aab */
[----:B------:R-:W-:Y:S02]  /*21e10*/  ISETP.GE.AND P4, PT, R179, RZ, PT ;  /* 0x000000ffb300720c */ /* 0x000fe40003f86270 */
[----:B------:R-:W3:Y:S01]  /*21e20*/  LDL R179, [R1+0x50f0] ;  /* 0x0050f00001b37983 */ /* 0x000ee20000100800 */
[----:B------:R-:W-:-:S10]  /*21e30*/  @!P1 IMAD.MOV R185, RZ, RZ, -R185 ;  /* 0x000000ffffb99224 */ /* 0x000fd400078e0ab9 */
[----:B------:R-:W-:Y:S01]  /*21e40*/  @!P4 IMAD.MOV R250, RZ, RZ, -R250 ;  /* 0x000000fffffac224 */ /* 0x000fe200078e0afa */
[----:B------:R-:W-:Y:S02]  /*21e50*/  ISETP.GE.AND P4, PT, R182, RZ, PT ;  /* 0x000000ffb600720c */ /* 0x000fe40003f86270 */
[----:B------:R-:W3:Y:S01]  /*21e60*/  LDL R182, [R1+0x5120] ;  /* 0x0051200001b67983 */ /* 0x000ee20000100800 */
[----:B------:R-:W-:Y:S01]  /*21e70*/  @!P5 IMAD.MOV R249, RZ, RZ, -R249 ;  /* 0x000000fffff9d224 */ /* 0x000fe200078e0af9 */
[----:B----4-:R-:W-:Y:S02]  /*21e80*/  ISETP.GE.AND P5, PT, R183, RZ, PT ;  /* 0x000000ffb700720c */ /* 0x010fe40003fa6270 */
[----:B------:R-:W4:Y:S01]  /*21e90*/  LDL R183, [R1+0x5124] ;  /* 0x0051240001b77983 */ /* 0x000f220000100800 */
[----:B------:R-:W-:Y:S01]  /*21ea0*/  @!P3 IMAD.MOV R184, RZ, RZ, -R184 ;  /* 0x000000ffffb8b224 */ /* 0x000fe200078e0ab8 */
[----:B------:R-:W-:Y:S02]  /*21eb0*/  ISETP.GE.AND P3, PT, R11, RZ, PT ;  /* 0x000000ff0b00720c */ /* 0x000fe40003f66270 */
[----:B------:R-:W4:Y:S03]  /*21ec0*/  LDL R11, [R1+0x5128] ;  /* 0x00512800010b7983 */ /* 0x000f260000100800 */
[----:B------:R-:W-:Y:S01]  /*21ed0*/  @!P4 IMAD.MOV R186, RZ, RZ, -R186 ;  /* 0x000000ffffbac224 */ /* 0x000fe200078e0aba */
[----:B------:R-:W-:-:S02]  /*21ee0*/  ISETP.GE.AND P4, PT, R252, RZ, PT ;  /* 0x000000fffc00720c */ /* 0x000fc40003f86270 */
[----:B------:R-:W4:Y:S01]  /*21ef0*/  LDL R252, [R1+0x513c] ;  /* 0x00513c0001fc7983 */ /* 0x000f220000100800 */
[----:B--2---:R-:W-:-:S03]  /*21f00*/  ISETP.GE.AND P1, PT, R174, RZ, PT ;  /* 0x000000ffae00720c */ /* 0x004fc60003f26270 */
[----:B------:R-:W2:Y:S01]  /*21f10*/  LDL R174, [R1+0x5130] ;  /* 0x0051300001ae7983 */ /* 0x000ea20000100800 */
[----:B------:R-:W-:Y:S01]  /*21f20*/  @!P5 IMAD.MOV R187, RZ, RZ, -R187 ;  /* 0x000000ffffbbd224 */ /* 0x000fe200078e0abb */
[----:B------:R-:W-:Y:S01]  /*21f30*/  ISETP.GE.AND P5, PT, R180, RZ, PT ;  /* 0x000000ffb400720c */ /* 0x000fe20003fa6270 */
[----:B------:R-:W-:Y:S01]  /*21f40*/  @!P3 IMAD.MOV R188, RZ, RZ, -R188 ;  /* 0x000000ffffbcb224 */ /* 0x000fe200078e0abc */
[----:B------:R-:W-:Y:S01]  /*21f50*/  ISETP.GE.AND P3, PT, R181, RZ, PT ;  /* 0x000000ffb500720c */ /* 0x000fe20003f66270 */
[----:B------:R-:W2:Y:S04]  /*21f60*/  LDL R180, [R1+0x5140] ;  /* 0x0051400001b47983 */ /* 0x000ea80000100800 */
[----:B------:R-:W2:Y:S01]  /*21f70*/  LDL R181, [R1+0x5148] ;  /* 0x0051480001b57983 */ /* 0x000ea20000100800 */
[----:B------:R-:W-:Y:S01]  /*21f80*/  @!P0 IMAD.MOV R57, RZ, RZ, -R57 ;  /* 0x000000ffff398224 */ /* 0x000fe200078e0a39 */
[----:B---3--:R-:W-:-:S02]  /*21f90*/  ISETP.GE.AND P0, PT, R179, RZ, PT ;  /* 0x000000ffb300720c */ /* 0x008fc40003f06270 */
[----:B------:R-:W3:Y:S04]  /*21fa0*/  LDL R179, [R1+0x512c] ;  /* 0x00512c0001b37983 */ /* 0x000ee80000100800 */
[----:B------:R-:W-:-:S07]  /*21fb0*/  @!P3 IMAD.MOV R193, RZ, RZ, -R193 ;  /* 0x000000ffffc1b224 */ /* 0x000fce00078e0ac1 */
        /* <DEDUP_REMOVED lines=14> */
[----:B------:R-:W-:Y:S02]  /*220a0*/  @!P1 IMAD.MOV R195, RZ, RZ, -R195 ;  /* 0x000000ffffc39224 */ /* 0x000fe400078e0ac3 */
[----:B------:R-:W-:Y:S01]  /*220b0*/  @!P4 IMAD.MOV R196, RZ, RZ, -R196 ;  /* 0x000000ffffc4c224 */ /* 0x000fe200078e0ac4 */
[----:B------:R-:W-:Y:S02]  /*220c0*/  ISETP.GE.AND P1, PT, R180, RZ, PT ;  /* 0x000000ffb400720c */ /* 0x000fe40003f26270 */
[----:B------:R-:W2:Y:S01]  /*220d0*/  LDL R180, [R1+0x516c] ;  /* 0x00516c0001b47983 */ /* 0x000ea20000100800 */
[----:B------:R-:W-:-:S03]  /*220e0*/  ISETP.GE.AND P4, PT, R181, RZ, PT ;  /* 0x000000ffb500720c */ /* 0x000fc60003f86270 */
[----:B------:R-:W2:Y:S01]  /*220f0*/  LDL R181, [R1+0x5168] ;  /* 0x0051680001b57983 */ /* 0x000ea20000100800 */
[----:B------:R-:W-:Y:S01]  /*22100*/  @!P5 IMAD.MOV R192, RZ, RZ, -R192 ;  /* 0x000000ffffc0d224 */ /* 0x000fe200078e0ac0 */
[----:B---3--:R-:W-:Y:S02]  /*22110*/  ISETP.GE.AND P5, PT, R179, RZ, PT ;  /* 0x000000ffb300720c */ /* 0x008fe40003fa6270 */
[----:B------:R-:W3:Y:S06]  /*22120*/  LDL R179, [R1+0x5160] ;  /* 0x0051600001b37983 */ /* 0x000eec0000100800 */
[----:B------:R-:W-:-:S05]  /*22130*/  @!P4 IMAD.MOV R201, RZ, RZ, -R201 ;  /* 0x000000ffffc9c224 */ /* 0x000fca00078e0ac9 */
        /* <DEDUP_REMOVED lines=90> */
[----:B------:R-:W-:Y:S01]  /*226e0*/  ISETP.GE.AND P3, PT, R181, RZ, PT ;  /* 0x000000ffb500720c */ /* 0x000fe20003f66270 */
[----:B------:R-:W-:Y:S02]  /*226f0*/  @!P0 IMAD.MOV R224, RZ, RZ, -R224 ;  /* 0x000000ffffe08224 */ /* 0x000fe400078e0ae0 */
[----:B------:R-:W2:Y:S01]  /*22700*/  LDL R181, [R1+0x5118] ;  /* 0x0051180001b57983 */ /* 0x000ea20000100800 */
[----:B---3--:R-:W-:-:S03]  /*22710*/  ISETP.GE.AND P0, PT, R179, RZ, PT ;  /* 0x000000ffb300720c */ /* 0x008fc60003f06270 */
[----:B------:R-:W3:Y:S06]  /*22720*/  LDL R179, [R1+0x5138] ;  /* 0x0051380001b37983 */ /* 0x000eec0000100800 */
[----:B------:R-:W-:-:S04]  /*22730*/  @!P3 IMAD.MOV R233, RZ, RZ, -R233 ;  /* 0x000000ffffe9b224 */ /* 0x000fc800078e0ae9 */
[----:B------:R-:W-:Y:S01]  /*22740*/  @!P0 IMAD.MOV R229, RZ, RZ, -R229 ;  /* 0x000000ffffe58224 */ /* 0x000fe200078e0ae5 */
[----:B------:R-:W-:Y:S01]  /*22750*/  ISETP.GE.AND P0, PT, R182, RZ, PT ;  /* 0x000000ffb600720c */ /* 0x000fe20003f06270 */
[----:B------:R-:W-:Y:S01]  /*22760*/  @!P1 IMAD.MOV R230, RZ, RZ, -R230 ;  /* 0x000000ffffe69224 */ /* 0x000fe200078e0ae6 */
[----:B------:R-:W3:Y:S01]  /*22770*/  LDL R182, [R1+0x5114] ;  /* 0x0051140001b67983 */ /* 0x000ee20000100800 */
[----:B----4-:R-:W-:-:S03]  /*22780*/  ISETP.GE.AND P1, PT, R183, RZ, PT ;  /* 0x000000ffb700720c */ /* 0x010fc60003f26270 */
[----:B------:R-:W4:Y:S01]  /*22790*/  LDL R183, [R1+0x5104] ;  /* 0x0051040001b77983 */ /* 0x000f220000100800 */
[----:B------:R-:W-:Y:S01]  /*227a0*/  @!P4 IMAD.MOV R231, RZ, RZ, -R231 ;  /* 0x000000ffffe7c224 */ /* 0x000fe200078e0ae7 */
[----:B------:R-:W-:Y:S02]  /*227b0*/  ISETP.GE.AND P4, PT, R11, RZ, PT ;  /* 0x000000ff0b00720c */ /* 0x000fe40003f86270 */
[----:B------:R-:W4:Y:S03]  /*227c0*/  LDL R11, [R1+0x5100] ;  /* 0x00510000010b7983 */ /* 0x000f260000100800 */
[----:B------:R-:W-:Y:S01]  /*227d0*/  @!P0 IMAD.MOV R234, RZ, RZ, -R234 ;  /* 0x000000ffffea8224 */ /* 0x000fe200078e0aea */
[----:B------:R-:W-:Y:S02]  /*227e0*/  ISETP.GE.AND P0, PT, R252, RZ, PT ;  /* 0x000000fffc00720c */ /* 0x000fe40003f06270 */
[----:B------:R-:W4:Y:S01]  /*227f0*/  LDL R252, [R1+0x50f8] ;  /* 0x0050f80001fc7983 */ /* 0x000f220000100800 */
[----:B--2---:R-:W-:-:S03]  /*22800*/  ISETP.GE.AND P3, PT, R174, RZ, PT ;  /* 0x000000ffae00720c */ /* 0x004fc60003f66270 */
[----:B------:R-:W2:Y:S01]  /*22810*/  LDL R174, [R1+0x50fc] ;  /* 0x0050fc0001ae7983 */ /* 0x000ea20000100800 */
[----:B------:R-:W-:Y:S01]  /*22820*/  @!P4 IMAD.MOV R236, RZ, RZ, -R236 ;  /* 0x000000ffffecc224 */ /* 0x000fe200078e0aec */
[----:B------:R-:W-:Y:S01]  /*22830*/  ISETP.GE.AND P4, PT, R180, RZ, PT ;  /* 0x000000ffb400720c */ /* 0x000fe20003f86270 */
[----:B------:R-:W-:Y:S01]  /*22840*/  @!P5 IMAD.MOV R232, RZ, RZ, -R232 ;  /* 0x000000ffffe8d224 */ /* 0x000fe200078e0ae8 */
[----:B------:R-:W-:Y:S01]  /*22850*/  ISETP.GE.AND P5, PT, R178, RZ, PT ;  /* 0x000000ffb200720c */ /* 0x000fe20003fa6270 */
[----:B------:R-:W-:-:S10]  /*22860*/  @!P1 IMAD.MOV R235, RZ, RZ, -R235 ;  /* 0x000000ffffeb9224 */ /* 0x000fd400078e0aeb */
[----:B------:R-:W-:Y:S01]  /*22870*/  @!P4 IMAD.MOV R241, RZ, RZ, -R241 ;  /* 0x000000fffff1c224 */ /* 0x000fe200078e0af1 */
[----:B---3--:R-:W-:Y:S01]  /*22880*/  ISETP.GE.AND P1, PT, R179, RZ, PT ;  /* 0x000000ffb300720c */ /* 0x008fe20003f26270 */
[----:B------:R-:W-:Y:S01]  /*22890*/  @!P5 IMAD.MOV R237, RZ, RZ, -R237 ;  /* 0x000000ffffedd224 */ /* 0x000fe200078e0aed */
[----:B------:R-:W-:Y:S01]  /*228a0*/  ISETP.GE.AND P5, PT, R181, RZ, PT ;  /* 0x000000ffb500720c */ /* 0x000fe20003fa6270 */
[----:B------:R-:W-:Y:S02]  /*228b0*/  @!P3 IMAD.MOV R238, RZ, RZ, -R238 ;  /* 0x000000ffffeeb224 */ /* 0x000fe400078e0aee */
[----:B------:R-:W-:Y:S01]  /*228c0*/  @!P0 IMAD.MOV R239, RZ, RZ, -R239 ;  /* 0x000000ffffef8224 */ /* 0x000fe200078e0aef */
[----:B------:R-:W-:Y:S02]  /*228d0*/  ISETP.GE.AND P3, PT, R182, RZ, PT ;  /* 0x000000ffb600720c */ /* 0x000fe40003f66270 */
[----:B----4-:R-:W-:-:S05]  /*228e0*/  ISETP.GE.AND P0, PT, R183, RZ, PT ;  /* 0x000000ffb700720c */ /* 0x010fca0003f06270 */
[----:B------:R-:W-:Y:S02]  /*228f0*/  @!P1 IMAD.MOV R240, RZ, RZ, -R240 ;  /* 0x000000fffff09224 */ /* 0x000fe400078e0af0 */
[----:B------:R-:W-:Y:S01]  /*22900*/  @!P5 IMAD.MOV R242, RZ, RZ, -R242 ;  /* 0x000000fffff2d224 */ /* 0x000fe200078e0af2 */
[----:B------:R-:W-:Y:S02]  /*22910*/  ISETP.GE.AND P1, PT, R11, RZ, PT ;  /* 0x000000ff0b00720c */ /* 0x000fe40003f26270 */
[----:B------:R-:W-:Y:S02]  /*22920*/  ISETP.GE.AND P5, PT, R252, RZ, PT ;  /* 0x000000fffc00720c */ /* 0x000fe40003fa6270 */
[----:B--2---:R-:W-:Y:S02]  /*22930*/  ISETP.GE.AND P4, PT, R174, RZ, PT ;  /* 0x000000ffae00720c */ /* 0x004fe40003f86270 */
[----:B------:R-:W2:Y:S04]  /*22940*/  LDL R174, [R1+0x31b0] ;  /* 0x0031b00001ae7983 */ /* 0x000ea80000100800 */
[----:B------:R-:W3:Y:S04]  /*22950*/  LDL.LU R178, [R1+0x30c] ;  /* 0x00030c0001b27983 */ /* 0x000ee80000300800 */
[----:B------:R-:W4:Y:S04]  /*22960*/  LDL.LU R179, [R1+0x308] ;  /* 0x0003080001b37983 */ /* 0x000f280000300800 */
[----:B------:R-:W4:Y:S04]  /*22970*/  LDL.LU R180, [R1+0x304] ;  /* 0x0003040001b47983 */ /* 0x000f280000300800 */
[----:B------:R-:W4:Y:S04]  /*22980*/  LDL.LU R181, [R1+0x300] ;  /* 0x0003000001b57983 */ /* 0x000f280000300800 */
[----:B------:R-:W4:Y:S04]  /*22990*/  LDL.LU R182, [R1+0x2fc] ;  /* 0x0002fc0001b67983 */ /* 0x000f280000300800 */
[----:B------:R-:W4:Y:S04]  /*229a0*/  LDL.LU R183, [R1+0x2f8] ;  /* 0x0002f80001b77983 */ /* 0x000f280000300800 */
[----:B------:R-:W4:Y:S04]  /*229b0*/  LDL.LU R11, [R1+0x2f4] ;  /* 0x0002f400010b7983 */ /* 0x000f280000300800 */
[----:B------:R-:W4:Y:S01]  /*229c0*/  LDL.LU R252, [R1+0x2f0] ;  /* 0x0002f00001fc7983 */ /* 0x000f220000300800 */
[----:B------:R-:W-:Y:S01]  /*229d0*/  @!P3 IMAD.MOV R243, RZ, RZ, -R243 ;  /* 0x000000fffff3b224 */ /* 0x000fe200078e0af3 */
[----:B------:R-:W-:Y:S01]  /*229e0*/  ISETP.GE.AND P3, PT, R59, RZ, PT ;  /* 0x000000ff3b00720c */ /* 0x000fe20003f66270 */
[----:B------:R-:W-:Y:S01]  /*229f0*/  @!P4 IMAD.MOV R246, RZ, RZ, -R246 ;  /* 0x000000fffff6c224 */ /* 0x000fe200078e0af6 */
[----:B------:R-:W-:Y:S01]  /*22a00*/  ISETP.GE.AND P4, PT, R0, RZ, PT ;  /* 0x000000ff0000720c */ /* 0x000fe20003f86270 */
[----:B------:R-:W-:Y:S01]  /*22a10*/  @!P1 IMAD.MOV R245, RZ, RZ, -R245 ;  /* 0x000000fffff59224 */ /* 0x000fe200078e0af5 */
[----:B------:R-:W-:Y:S01]  /*22a20*/  ISETP.GE.AND P1, PT, R12, RZ, PT ;  /* 0x000000ff0c00720c */ /* 0x000fe20003f26270 */
[----:B------:R-:W-:-:S08]  /*22a30*/  @!P0 IMAD.MOV R244, RZ, RZ, -R244 ;  /* 0x000000fffff48224 */ /* 0x000fd000078e0af4 */
[----:B------:R-:W-:Y:S01]  /*22a40*/  @!P3 IMAD.MOV R248, RZ, RZ, -R248 ;  /* 0x000000fffff8b224 */ /* 0x000fe200078e0af8 */
[----:B------:R-:W-:Y:S01]  /*22a50*/  ISETP.GE.AND P0, PT, R58, RZ, PT ;  /* 0x000000ff3a00720c */ /* 0x000fe20003f06270 */
[----:B------:R-:W-:Y:S01]  /*22a60*/  @!P5 IMAD.MOV R247, RZ, RZ, -R247 ;  /* 0x000000fffff7d224 */ /* 0x000fe200078e0af7 */
[----:B------:R-:W-:Y:S02]  /*22a70*/  ISETP.GE.AND P5, PT, R175, RZ, PT ;  /* 0x000000ffaf00720c */ /* 0x000fe40003fa6270 */
[----:B------:R-:W-:-:S09]  /*22a80*/  ISETP.GE.AND P6, PT, R176, RZ, PT ;  /* 0x000000ffb000720c */ /* 0x000fd20003fc6270 */
[----:B------:R-:W-:Y:S01]  /*22a90*/  @!P0 IMAD.MOV R4, RZ, RZ, -R4 ;  /* 0x000000ffff048224 */ /* 0x000fe200078e0a04 */
[----:B------:R-:W-:Y:S02]  /*22aa0*/  ISETP.GE.AND P0, PT, R177, RZ, PT ;  /* 0x000000ffb100720c */ /* 0x000fe40003f06270 */
[----:B--2---:R-:W-:Y:S02]  /*22ab0*/  ISETP.GE.AND P3, PT, R174, RZ, PT ;  /* 0x000000ffae00720c */ /* 0x004fe40003f66270 */
[----:B------:R-:W2:Y:S01]  /*22ac0*/  LDL.LU R174, [R1+0x42c] ;  /* 0x00042c0001ae7983 */ /* 0x000ea20000300800 */
[----:B---3--:R-:W-:-:S05]  /*22ad0*/  SEL R0, R251, R178, !P2 ;  /* 0x000000b2fb007207 */ /* 0x008fca0005000000 */
[----:B------:R1:W-:Y:S01]  /*22ae0*/  STL [R1+0xa0], R0 ;  /* 0x0000a00001007387 */ /* 0x0003e20000100800 */
[C---:B----4-:R-:W-:Y:S02]  /*22af0*/  SEL R12, R251.reuse, R180, !P2 ;  /* 0x000000b4fb0c7207 */ /* 0x050fe40005000000 */
[C---:B-1----:R-:W-:Y:S02]  /*22b00*/  SEL R0, R251.reuse, R179, !P2 ;  /* 0x000000b3fb007207 */ /* 0x042fe40005000000 */
[----:B------:R-:W-:-:S03]  /*22b10*/  SEL R58, R251, R181, !P2 ;  /* 0x000000b5fb3a7207 */ /* 0x000fc60005000000 */
[----:B------:R1:W-:Y:S04]  /*22b20*/  STL [R1+0x34c], R0 ;  /* 0x00034c0001007387 */ /* 0x0003e80000100800 */
[----:B------:R3:W-:Y:S01]  /*22b30*/  STL [R1+0x348], R12 ;  /* 0x0003480c01007387 */ /* 0x0007e20000100800 */
[----:B-1----:R-:W-:-:S03]  /*22b40*/  SEL R0, R251, R182, !P2 ;  /* 0x000000b6fb007207 */ /* 0x002fc60005000000 */
[----:B------:R-:W-:Y:S01]  /*22b50*/  STL [R1+0x344], R58 ;  /* 0x0003443a01007387 */ /* 0x000fe20000100800 */
[----:B---3--:R-:W-:-:S03]  /*22b60*/  SEL R12, R251, R183, !P2 ;  /* 0x000000b7fb0c7207 */ /* 0x008fc60005000000 */
[----:B------:R1:W-:Y:S01]  /*22b70*/  STL [R1+0x340], R0 ;  /* 0x0003400001007387 */ /* 0x0003e20000100800 */
[----:B------:R-:W-:-:S03]  /*22b80*/  SEL R11, R251, R11, !P2 ;  /* 0x0000000bfb0b7207 */ /* 0x000fc60005000000 */
[----:B------:R3:W-:Y:S04]  /*22b90*/  STL [R1+0x33c], R12 ;  /* 0x00033c0c01007387 */ /* 0x0007e80000100800 */
[----:B------:R-:W4:Y:S01]  /*22ba0*/  LDL.LU R75, [R1+0x2ec] ;  /* 0x0002ec00014b7983 */ /* 0x000f220000300800 */
[----:B-1----:R-:W-:-:S03]  /*22bb0*/  SEL R0, R251, R252, !P2 ;  /* 0x000000fcfb007207 */ /* 0x002fc60005000000 */
[----:B------:R-:W-:Y:S04]  /*22bc0*/  STL [R1+0x338], R11 ;  /* 0x0003380b01007387 */ /* 0x000fe80000100800 */
[----:B------:R-:W2:Y:S04]  /*22bd0*/  LDL.LU R74, [R1+0x2e8] ;  /* 0x0002e800014a7983 */ /* 0x000ea80000300800 */
[----:B------:R1:W-:Y:S04]  /*22be0*/  STL [R1+0x334], R0 ;  /* 0x0003340001007387 */ /* 0x0003e80000100800 */
[----:B------:R-:W2:Y:S04]  /*22bf0*/  LDL.LU R73, [R1+0x2e4] ;  /* 0x0002e40001497983 */ /* 0x000ea80000300800 */
        /* <DEDUP_REMOVED lines=15> */
[----:B---3--:R-:W3:Y:S04]  /*22cf0*/  LDL.LU R12, [R1+0x2a4] ;  /* 0x0002a400010c7983 */ /* 0x008ee80000300800 */
[----:B-1----:R-:W3:Y:S04]  /*22d00*/  LDL.LU R0, [R1+0x2a0] ;  /* 0x0002a00001007983 */ /* 0x002ee80000300800 */
[----:B------:R-:W3:Y:S04]  /*22d10*/  LDL.LU R175, [R1+0x29c] ;  /* 0x00029c0001af7983 */ /* 0x000ee80000300800 */
        /* <DEDUP_REMOVED lines=9> */
[----:B------:R-:W3:Y:S01]  /*22db0*/  LDL.LU R252, [R1+0x274] ;  /* 0x0002740001fc7983 */ /* 0x000ee20000300800 */
[----:B----4-:R-:W-:-:S05]  /*22dc0*/  SEL R75, R251, R75, !P2 ;  /* 0x0000004bfb4b7207 */ /* 0x010fca0005000000 */
[----:B------:R2:W-:Y:S02]  /*22dd0*/  STL [R1+0x2ec], R75 ;  /* 0x0002ec4b01007387 */ /* 0x0005e40000100800 */
[C---:B--2---:R-:W-:Y:S02]  /*22de0*/  SEL R75, R251.reuse, R74, !P2 ;  /* 0x0000004afb4b7207 */ /* 0x044fe40005000000 */
[C---:B------:R-:W-:Y:S02]  /*22df0*/  SEL R74, R251.reuse, R73, !P2 ;  /* 0x00000049fb4a7207 */ /* 0x040fe40005000000 */
[C---:B------:R-:W-:Y:S01]  /*22e00*/  SEL R73, R251.reuse, R72, !P2 ;  /* 0x00000048fb497207 */ /* 0x040fe20005000000 */
[----:B------:R-:W-:Y:S01]  /*22e10*/  STL [R1+0x330], R75 ;  /* 0x0003304b01007387 */ /* 0x000fe20000100800 */
[----:B------:R-:W-:-:S03]  /*22e20*/  SEL R72, R251, R71, !P2 ;  /* 0x00000047fb487207 */ /* 0x000fc60005000000 */
        /* <DEDUP_REMOVED lines=27> */
[----:B---3--:R-:W-:-:S03]  /*22fe0*/  SEL R59, R251, R12, !P2 ;  /* 0x0000000cfb3b7207 */ /* 0x008fc60005000000 */
[----:B------:R-:W-:Y:S01]  /*22ff0*/  STL [R1+0xa8], R60 ;  /* 0x0000a83c01007387 */ /* 0x000fe20000100800 */
[----:B------:R-:W-:-:S03]  /*23000*/  SEL R12, R251, R0, !P2 ;  /* 0x00000000fb0c7207 */ /* 0x000fc60005000000 */
[----:B------:R1:W-:Y:S04]  /*23010*/  STL [R1+0x2f8], R58 ;  /* 0x0002f83a01007387 */ /* 0x0003e80000100800 */
[----:B------:R-:W-:Y:S01]  /*23020*/  STL [R1+0x2f4], R59 ;  /* 0x0002f43b01007387 */ /* 0x000fe20000100800 */
[----:B------:R-:W-:-:S03]  /*23030*/  SEL R0, R251, R176, !P2 ;  /* 0x000000b0fb007207 */ /* 0x000fc60005000000 */
[----:B------:R2:W-:Y:S01]  /*23040*/  STL [R1+0x2f0], R12 ;  /* 0x0002f00c01007387 */ /* 0x0005e20000100800 */
[----:B-1----:R-:W-:-:S05]  /*23050*/  SEL R58, R251, R175, !P2 ;  /* 0x000000affb3a7207 */ /* 0x002fca0005000000 */
[----:B------:R1:W-:Y:S01]  /*23060*/  STL [R1+0x2e8], R58 ;  /* 0x0002e83a01007387 */ /* 0x0003e20000100800 */
[----:B--2---:R-:W-:-:S03]  /*23070*/  SEL R12, R251, R177, !P2 ;  /* 0x000000b1fb0c7207 */ /* 0x004fc60005000000 */
[----:B------:R2:W-:Y:S04]  /*23080*/  STL [R1+0x2e4], R0 ;  /* 0x0002e40001007387 */ /* 0x0005e80000100800 */
[----:B------:R3:W-:Y:S01]  /*23090*/  STL [R1+0x2e0], R12 ;  /* 0x0002e00c01007387 */ /* 0x0007e20000100800 */
[C---:B-1----:R-:W-:Y:S02]  /*230a0*/  SEL R58, R251.reuse, R178, !P2 ;  /* 0x000000b2fb3a7207 */ /* 0x042fe40005000000 */
[----:B--2---:R-:W-:-:S03]  /*230b0*/  SEL R0, R251, R179, !P2 ;  /* 0x000000b3fb007207 */ /* 0x004fc60005000000 */
[----:B------:R1:W-:Y:S01]  /*230c0*/  STL [R1+0x2dc], R58 ;  /* 0x0002dc3a01007387 */ /* 0x0003e20000100800 */
[----:B---3--:R-:W-:-:S03]  /*230d0*/  SEL R12, R251, R180, !P2 ;  /* 0x000000b4fb0c7207 */ /* 0x008fc60005000000 */
[----:B------:R2:W-:Y:S04]  /*230e0*/  STL [R1+0x94], R0 ;  /* 0x0000940001007387 */ /* 0x0005e80000100800 */
[----:B------:R3:W-:Y:S01]  /*230f0*/  STL [R1+0x2d8], R12 ;  /* 0x0002d80c01007387 */ /* 0x0007e20000100800 */
[C---:B-1----:R-:W-:Y:S02]  /*23100*/  SEL R58, R251.reuse, R181, !P2 ;  /* 0x000000b5fb3a7207 */ /* 0x042fe40005000000 */
[----:B--2---:R-:W-:-:S03]  /*23110*/  SEL R0, R251, R182, !P2 ;  /* 0x000000b6fb007207 */ /* 0x004fc60005000000 */
[----:B------:R-:W-:Y:S01]  /*23120*/  STL [R1+0x2d4], R58 ;  /* 0x0002d43a01007387 */ /* 0x000fe20000100800 */
[----:B---3--:R-:W-:-:S03]  /*23130*/  SEL R12, R251, R183, !P2 ;  /* 0x000000b7fb0c7207 */ /* 0x008fc60005000000 */
[----:B------:R1:W-:Y:S01]  /*23140*/  STL [R1+0x2d0], R0 ;  /* 0x0002d00001007387 */ /* 0x0003e20000100800 */
[----:B------:R-:W-:-:S03]  /*23150*/  SEL R11, R251, R11, !P2 ;  /* 0x0000000bfb0b7207 */ /* 0x000fc60005000000 */
[----:B------:R2:W-:Y:S04]  /*23160*/  STL [R1+0x2cc], R12 ;  /* 0x0002cc0c01007387 */ /* 0x0005e80000100800 */
[----:B------:R-:W3:Y:S01]  /*23170*/  LDL.LU R75, [R1+0x270] ;  /* 0x00027000014b7983 */ /* 0x000ee20000300800 */
[----:B-1----:R-:W-:-:S03]  /*23180*/  SEL R0, R251, R252, !P2 ;  /* 0x000000fcfb007207 */ /* 0x002fc60005000000 */
[----:B------:R-:W-:Y:S04]  /*23190*/  STL [R1+0x2c8], R11 ;  /* 0x0002c80b01007387 */ /* 0x000fe80000100800 */
[----:B------:R-:W4:Y:S04]  /*231a0*/  LDL.LU R74, [R1+0x26c] ;  /* 0x00026c00014a7983 */ /* 0x000f280000300800 */
[----:B------:R1:W-:Y:S04]  /*231b0*/  STL [R1+0x2c4], R0 ;  /* 0x0002c40001007387 */ /* 0x0003e80000100800 */
[----:B------:R-:W4:Y:S04]  /*231c0*/  LDL.LU R73, [R1+0x268] ;  /* 0x0002680001497983 */ /* 0x000f280000300800 */
        /* <DEDUP_REMOVED lines=15> */
[----:B--2---:R-:W2:Y:S04]  /*232c0*/  LDL.LU R12, [R1+0x228] ;  /* 0x00022800010c7983 */ /* 0x004ea80000300800 */
[----:B-1----:R-:W2:Y:S04]  /*232d0*/  LDL.LU R0, [R1+0x224] ;  /* 0x0002240001007983 */ /* 0x002ea80000300800 */
        /* <DEDUP_REMOVED lines=10> */
[----:B------:R-:W2:Y:S01]  /*23380*/  LDL.LU R252, [R1+0x1f8] ;  /* 0x0001f80001fc7983 */ /* 0x000ea20000300800 */
[----:B---3--:R-:W-:-:S05]  /*23390*/  SEL R75, R251, R75, !P2 ;  /* 0x0000004bfb4b7207 */ /* 0x008fca0005000000 */
[----:B------:R4:W-:Y:S02]  /*233a0*/  STL [R1+0x2c0], R75 ;  /* 0x0002c04b01007387 */ /* 0x0009e40000100800 */
[C---:B----4-:R-:W-:Y:S02]  /*233b0*/  SEL R75, R251.reuse, R74, !P2 ;  /* 0x0000004afb4b7207 */ /* 0x050fe40005000000 */
        /* <DEDUP_REMOVED lines=31> */
[----:B--2---:R-:W-:-:S03]  /*235b0*/  SEL R59, R251, R12, !P2 ;  /* 0x0000000cfb3b7207 */ /* 0x004fc60005000000 */
        /* <DEDUP_REMOVED lines=113> */
[C---:B------:R-:W-:Y:S02]  /*23cd0*/  SEL R11, R251.reuse, R11, !P2 ;  /* 0x0000000bfb0b7207 */ /* 0x040fe40005000000 */
[C---:B---3--:R-:W-:Y:S01]  /*23ce0*/  SEL R12, R251.reuse, R183, !P2 ;  /* 0x000000b7fb0c7207 */ /* 0x048fe20005000000 */
[----:B------:R1:W-:Y:S04]  /*23cf0*/  STL [R1+0x210], R0 ;  /* 0x0002100001007387 */ /* 0x0003e80000100800 */
        /* <DEDUP_REMOVED lines=36> */
[----:B------:R1:W-:Y:S01]  /*23f40*/  STL [R1+0x188], R75 ;  /* 0x0001884b01007387 */ /* 0x0003e20000100800 */
[----:B----4-:R-:W-:-:S03]  /*23f50*/  SEL R74, R251, R74, !P2 ;  /* 0x0000004afb4a7207 */ /* 0x010fc60005000000 */
[----:B-1----:R-:W3:Y:S01]  /*23f60*/  LDL.LU R75, [R1+0x53a4] ;  /* 0x0053a400014b7983 */ /* 0x002ee20000300800 */
[----:B------:R-:W-:-:S03]  /*23f70*/  SEL R73, R251, R73, !P2 ;  /* 0x00000049fb497207 */ /* 0x000fc60005000000 */
[----:B------:R1:W-:Y:S01]  /*23f80*/  STL [R1+0x190], R74 ;  /* 0x0001904a01007387 */ /* 0x0003e20000100800 */
[C---:B------:R-:W-:Y:S02]  /*23f90*/  SEL R72, R251.reuse, R72, !P2 ;  /* 0x00000048fb487207 */ /* 0x040fe40005000000 */
[C---:B------:R-:W-:Y:S01]  /*23fa0*/  SEL R71, R251.reuse, R71, !P2 ;  /* 0x00000047fb477207 */ /* 0x040fe20005000000 */
[----:B-1----:R-:W4:Y:S01]  /*23fb0*/  LDL.LU R74, [R1+0x53a0] ;  /* 0x0053a000014a7983 */ /* 0x002f220000300800 */
[----:B------:R-:W-:-:S03]  /*23fc0*/  SEL R70, R251, R70, !P2 ;  /* 0x00000046fb467207 */ /* 0x000fc60005000000 */
[----:B------:R1:W-:Y:S01]  /*23fd0*/  STL [R1+0x198], R73 ;  /* 0x0001984901007387 */ /* 0x0003e20000100800 */
[C---:B------:R-:W-:Y:S02]  /*23fe0*/  SEL R69, R251.reuse, R69, !P2 ;  /* 0x00000045fb457207 */ /* 0x040fe40005000000 */
[C---:B------:R-:W-:Y:S01]  /*23ff0*/  SEL R68, R251.reuse, R68, !P2 ;  /* 0x00000044fb447207 */ /* 0x040fe20005000000 */
[----:B-1----:R-:W3:Y:S04]  /*24000*/  LDL.LU R73, [R1+0x539c] ;  /* 0x00539c0001497983 */ /* 0x002ee80000300800 */
[----:B------:R1:W-:Y:S01]  /*24010*/  STL [R1+0x38], R72 ;  /* 0x0000384801007387 */ /* 0x0003e20000100800 */
[C---:B------:R-:W-:Y:S02]  /*24020*/  SEL R67, R251.reuse, R67, !P2 ;  /* 0x00000043fb437207 */ /* 0x040fe40005000000 */
[C---:B------:R-:W-:Y:S01]  /*24030*/  SEL R66, R251.reuse, R66, !P2 ;  /* 0x00000042fb427207 */ /* 0x040fe20005000000 */
[----:B-1----:R-:W3:Y:S04]  /*24040*/  LDL.LU R72, [R1+0x5398] ;  /* 0x0053980001487983 */ /* 0x002ee80000300800 */
[----:B------:R1:W-:Y:S01]  /*24050*/  STL [R1+0x1a4], R71 ;  /* 0x0001a44701007387 */ /* 0x0003e20000100800 */
[----:B------:R-:W-:-:S03]  /*24060*/  SEL R65, R251, R65, !P2 ;  /* 0x00000041fb417207 */ /* 0x000fc60005000000 */
        /* <DEDUP_REMOVED lines=23> */
[----:B--2---:R-:W-:-:S03]  /*241e0*/  SEL R12, R251, R12, !P2 ;  /* 0x0000000cfb0c7207 */ /* 0x004fc60005000000 */
[----:B-1----:R-:W2:Y:S04]  /*241f0*/  LDL.LU R63, [R1+0x5374] ;  /* 0x00537400013f7983 */ /* 0x002ea80000300800 */
[----:B------:R1:W-:Y:S01]  /*24200*/  STL [R1+0x1f8], R62 ;  /* 0x0001f83e01007387 */ /* 0x0003e20000100800 */
[----:B------:R-:W-:-:S03]  /*24210*/  SEL R0, R251, R0, !P2 ;  /* 0x00000000fb007207 */ /* 0x000fc60005000000 */
        /* <DEDUP_REMOVED lines=27> */
[----:B-1----:R-:W4:Y:S04]  /*243d0*/  LDL.LU R177, [R1+0x534c] ;  /* 0x00534c0001b17983 */ /* 0x002f280000300800 */
[----:B------:R1:W-:Y:S01]  /*243e0*/  STL [R1+0x1d4], R178 ;  /* 0x0001d4b201007387 */ /* 0x0003e20000100800 */
[----:B------:R-:W-:-:S03]  /*243f0*/  SEL R11, R251, R11, !P2 ;  /* 0x0000000bfb0b7207 */ /* 0x000fc60005000000 */
[----:B-1----:R-:W4:Y:S04]  /*24400*/  LDL.LU R178, [R1+0x5348] ;  /* 0x0053480001b27983 */ /* 0x002f280000300800 */
[----:B------:R1:W-:Y:S01]  /*24410*/  STL [R1+0x1d0], R179 ;  /* 0x0001d0b301007387 */ /* 0x0003e20000100800 */
[----:B------:R-:W-:-:S03]  /*24420*/  SEL R252, R251, R252, !P2 ;  /* 0x000000fcfbfc7207 */ /* 0x000fc60005000000 */
[----:B-1----:R-:W4:Y:S04]  /*24430*/  LDL.LU R179, [R1+0x5344] ;  /* 0x0053440001b37983 */ /* 0x002f280000300800 */
[----:B------:R1:W-:Y:S04]  /*24440*/  STL [R1+0x1c8], R180 ;  /* 0x0001c8b401007387 */ /* 0x0003e80000100800 */
[----:B-1----:R-:W4:Y:S04]  /*24450*/  LDL.LU R180, [R1+0x5340] ;  /* 0x0053400001b47983 */ /* 0x002f280000300800 */
[----:B------:R1:W-:Y:S04]  /*24460*/  STL [R1+0x1c4], R181 ;  /* 0x0001c4b501007387 */ /* 0x0003e80000100800 */
[----:B-1----:R-:W4:Y:S04]  /*24470*/  LDL.LU R181, [R1+0x533c] ;  /* 0x00533c0001b57983 */ /* 0x002f280000300800 */
[----:B------:R1:W-:Y:S04]  /*24480*/  STL [R1], R182 ;  /* 0x000000b601007387 */ /* 0x0003e80000100800 */
[----:B-1----:R-:W4:Y:S04]  /*24490*/  LDL.LU R182, [R1+0x5338] ;  /* 0x0053380001b67983 */ /* 0x002f280000300800 */
[----:B------:R1:W-:Y:S04]  /*244a0*/  STL [R1+0x1b8], R183 ;  /* 0x0001b8b701007387 */ /* 0x0003e80000100800 */
[----:B-1----:R-:W4:Y:S04]  /*244b0*/  LDL.LU R183, [R1+0x5334] ;  /* 0x0053340001b77983 */ /* 0x002f280000300800 */
[----:B------:R1:W-:Y:S04]  /*244c0*/  STL [R1+0x1b0], R11 ;  /* 0x0001b00b01007387 */ /* 0x0003e80000100800 */
[----:B-1----:R-:W4:Y:S04]  /*244d0*/  LDL.LU R11, [R1+0x5330] ;  /* 0x00533000010b7983 */ /* 0x002f280000300800 */
[----:B------:R1:W-:Y:S04]  /*244e0*/  STL [R1+0x1ac], R252 ;  /* 0x0001acfc01007387 */ /* 0x0003e80000100800 */
[----:B-1----:R-:W4:Y:S01]  /*244f0*/  LDL.LU R252, [R1+0x532c] ;  /* 0x00532c0001fc7983 */ /* 0x002f220000300800 */
[----:B------:R-:W-:-:S02]  /*24500*/  SEL R38, R251, R38, !P2 ;  /* 0x00000026fb267207 */ /* 0x000fc40005000000 */
[C---:B------:R-:W-:Y:S02]  /*24510*/  SEL R39, R251.reuse, R39, !P2 ;  /* 0x00000027fb277207 */ /* 0x040fe40005000000 */
[C---:B------:R-:W-:Y:S02]  /*24520*/  SEL R40, R251.reuse, R40, !P2 ;  /* 0x00000028fb287207 */ /* 0x040fe40005000000 */
[C---:B------:R-:W-:Y:S02]  /*24530*/  SEL R42, R251.reuse, R42, !P2 ;  /* 0x0000002afb2a7207 */ /* 0x040fe40005000000 */
[C---:B------:R-:W-:Y:S02]  /*24540*/  SEL R6, R251.reuse, R6, !P2 ;  /* 0x00000006fb067207 */ /* 0x040fe40005000000 */
[C---:B--2---:R-:W-:Y:S02]  /*24550*/  SEL R0, R251.reuse, R0, !P2 ;  /* 0x00000000fb007207 */ /* 0x044fe40005000000 */
[----:B---3--:R-:W-:-:S02]  /*24560*/  SEL R176, R251, R176, !P2 ;  /* 0x000000b0fbb07207 */ /* 0x008fc40005000000 */
[C---:B----4-:R-:W-:Y:S02]  /*24570*/  SEL R177, R251.reuse, R177, !P2 ;  /* 0x000000b1fbb17207 */ /* 0x050fe40005000000 */
[C---:B------:R-:W-:Y:S02]  /*24580*/  SEL R179, R251.reuse, R179, !P2 ;  /* 0x000000b3fbb37207 */ /* 0x040fe40005000000 */
[C---:B------:R-:W-:Y:S02]  /*24590*/  SEL R180, R251.reuse, R180, !P2 ;  /* 0x000000b4fbb47207 */ /* 0x040fe40005000000 */
[C---:B------:R-:W-:Y:S02]  /*245a0*/  SEL R11, R251.reuse, R11, !P2 ;  /* 0x0000000bfb0b7207 */ /* 0x040fe40005000000 */
[----:B------:R-:W-:-:S05]  /*245b0*/  SEL R252, R251, R252, !P2 ;  /* 0x000000fcfbfc7207 */ /* 0x000fca0005000000 */
[----:B------:R1:W-:Y:S04]  /*245c0*/  STL [R1+0x1a8], R252 ;  /* 0x0001a8fc01007387 */ /* 0x0003e80000100800 */
[----:B------:R2:W-:Y:S01]  /*245d0*/  STL [R1+0x1a0], R11 ;  /* 0x0001a00b01007387 */ /* 0x0005e20000100800 */
[C---:B-1----:R-:W-:Y:S02]  /*245e0*/  SEL R252, R251.reuse, R183, !P2 ;  /* 0x000000b7fbfc7207 */ /* 0x042fe40005000000 */
[----:B--2---:R-:W-:-:S03]  /*245f0*/  SEL R11, R251, R182, !P2 ;  /* 0x000000b6fb0b7207 */ /* 0x004fc60005000000 */
[----:B------:R-:W-:Y:S04]  /*24600*/  STL [R1+0x19c], R252 ;  /* 0x00019cfc01007387 */ /* 0x000fe80000100800 */
[----:B------:R1:W-:Y:S04]  /*24610*/  STL [R1+0x194], R11 ;  /* 0x0001940b01007387 */ /* 0x0003e80000100800 */
[----:B------:R-:W-:Y:S01]  /*24620*/  STL [R1+0x18c], R180 ;  /* 0x00018cb401007387 */ /* 0x000fe20000100800 */
[----:B-1----:R-:W-:-:S03]  /*24630*/  SEL R11, R251, R178, !P2 ;  /* 0x000000b2fb0b7207 */ /* 0x002fc60005000000 */
[----:B------:R-:W-:Y:S04]  /*24640*/  STL [R1+0x184], R179 ;  /* 0x000184b301007387 */ /* 0x000fe80000100800 */
[----:B------:R1:W-:Y:S04]  /*24650*/  STL [R1+0x180], R11 ;  /* 0x0001800b01007387 */ /* 0x0003e80000100800 */
[----:B------:R-:W-:Y:S01]  /*24660*/  STL [R1+0x178], R177 ;  /* 0x000178b101007387 */ /* 0x000fe20000100800 */
[----:B-1----:R-:W-:-:S03]  /*24670*/  SEL R11, R251, R175, !P2 ;  /* 0x000000affb0b7207 */ /* 0x002fc60005000000 */
[----:B------:R-:W-:Y:S04]  /*24680*/  STL [R1+0x170], R176 ;  /* 0x000170b001007387 */ /* 0x000fe80000100800 */
[----:B------:R1:W-:Y:S04]  /*24690*/  STL [R1+0x16c], R11 ;  /* 0x00016c0b01007387 */ /* 0x0003e80000100800 */
[----:B------:R2:W-:Y:S01]  /*246a0*/  STL [R1+0x168], R0 ;  /* 0x0001680001007387 */ /* 0x0005e20000100800 */
[C---:B-1----:R-:W-:Y:S02]  /*246b0*/  SEL R11, R251.reuse, R58, !P2 ;  /* 0x0000003afb0b7207 */ /* 0x042fe40005000000 */
[----:B------:R-:W-:-:S02]  /*246c0*/  SEL R58, R251, R59, !P2 ;  /* 0x0000003bfb3a7207 */ /* 0x000fc40005000000 */
[C---:B--2---:R-:W-:Y:S01]  /*246d0*/  SEL R0, R251.reuse, R60, !P2 ;  /* 0x0000003cfb007207 */ /* 0x044fe20005000000 */
[----:B------:R1:W-:Y:S04]  /*246e0*/  STL [R1+0x160], R11 ;  /* 0x0001600b01007387 */ /* 0x0003e80000100800 */
[----:B------:R2:W-:Y:S01]  /*246f0*/  STL [R1+0x158], R58 ;  /* 0x0001583a01007387 */ /* 0x0005e20000100800 */
[----:B-1----:R-:W-:-:S03]  /*24700*/  SEL R11, R251, R61, !P2 ;  /* 0x0000003dfb0b7207 */ /* 0x002fc60005000000 */
[----:B------:R1:W-:Y:S01]  /*24710*/  STL [R1+0x150], R0 ;  /* 0x0001500001007387 */ /* 0x0003e20000100800 */
[----:B--2---:R-:W-:-:S03]  /*24720*/  SEL R58, R251, R62, !P2 ;  /* 0x0000003efb3a7207 */ /* 0x004fc60005000000 */
[----:B------:R2:W-:Y:S01]  /*24730*/  STL [R1+0x14c], R11 ;  /* 0x00014c0b01007387 */ /* 0x0005e20000100800 */
[----:B-1----:R-:W-:-:S03]  /*24740*/  SEL R0, R251, R63, !P2 ;  /* 0x0000003ffb007207 */ /* 0x002fc60005000000 */
[----:B------:R1:W-:Y:S01]  /*24750*/  STL [R1+0x148], R58 ;  /* 0x0001483a01007387 */ /* 0x0003e20000100800 */
[----:B--2---:R-:W-:-:S03]  /*24760*/  SEL R11, R251, R64, !P2 ;  /* 0x00000040fb0b7207 */ /* 0x004fc60005000000 */
[----:B------:R2:W-:Y:S04]  /*24770*/  STL [R1+0x140], R0 ;  /* 0x0001400001007387 */ /* 0x0005e80000100800 */
[----:B------:R3:W-:Y:S01]  /*24780*/  STL [R1+0x13c], R11 ;  /* 0x00013c0b01007387 */ /* 0x0007e20000100800 */
[C---:B-1----:R-:W-:Y:S02]  /*24790*/  SEL R58, R251.reuse, R67, !P2 ;  /* 0x00000043fb3a7207 */ /* 0x042fe40005000000 */
[C---:B--2---:R-:W-:Y:S02]  /*247a0*/  SEL R0, R251.reuse, R66, !P2 ;  /* 0x00000042fb007207 */ /* 0x044fe40005000000 */
[----:B---3--:R-:W-:-:S03]  /*247b0*/  SEL R11, R251, R68, !P2 ;  /* 0x00000044fb0b7207 */ /* 0x008fc60005000000 */
[----:B------:R1:W-:Y:S04]  /*247c0*/  STL [R1+0x12c], R0 ;  /* 0x00012c0001007387 */ /* 0x0003e80000100800 */
        /* <DEDUP_REMOVED lines=10> */
[----:B------:R1:W-:Y:S01]  /*24870*/  STL [R1+0x108], R0 ;  /* 0x0001080001007387 */ /* 0x0003e20000100800 */
[----:B---3--:R-:W-:-:S05]  /*24880*/  SEL R11, R251, R74, !P2 ;  /* 0x0000004afb0b7207 */ /* 0x008fca0005000000 */
        /* <DEDUP_REMOVED lines=8> */
[----:B------:R2:W-:Y:S01]  /*24910*/  STL [R1+0xe4], R58 ;  /* 0x0000e43a01007387 */ /* 0x0005e20000100800 */
[----:B-1----:R-:W-:-:S03]  /*24920*/  SEL R11, R251, R80, !P2 ;  /* 0x00000050fb0b7207 */ /* 0x002fc60005000000 */
[----:B------:R1:W-:Y:S04]  /*24930*/  STL [R1+0xe0], R0 ;  /* 0x0000e00001007387 */ /* 0x0003e80000100800 */
[----:B------:R3:W-:Y:S01]  /*24940*/  STL [R1+0xd8], R11 ;  /* 0x0000d80b01007387 */ /* 0x0007e20000100800 */
[C---:B--2---:R-:W-:Y:S02]  /*24950*/  SEL R58, R251.reuse, R83, !P2 ;  /* 0x00000053fb3a7207 */ /* 0x044fe40005000000 */
[C---:B-1----:R-:W-:Y:S02]  /*24960*/  SEL R0, R251.reuse, R82, !P2 ;  /* 0x00000052fb007207 */ /* 0x042fe40005000000 */
        /* <DEDUP_REMOVED lines=36> */
[----:B------:R-:W-:Y:S01]  /*24bb0*/  STL [R1+0x5c], R58 ;  /* 0x00005c3a01007387 */ /* 0x000fe20000100800 */
[----:B------:R-:W-:-:S03]  /*24bc0*/  SEL R252, R251, R14, !P2 ;  /* 0x0000000efbfc7207 */ /* 0x000fc60005000000 */
[----:B------:R2:W-:Y:S01]  /*24bd0*/  STL [R1+0x58], R11 ;  /* 0x0000580b01007387 */ /* 0x0005e20000100800 */
[----:B-1----:R-:W-:-:S05]  /*24be0*/  SEL R0, R251, R104, !P2 ;  /* 0x00000068fb007207 */ /* 0x002fca0005000000 */
[----:B------:R1:W-:Y:S01]  /*24bf0*/  STL [R1+0x50], R0 ;  /* 0x0000500001007387 */ /* 0x0003e20000100800 */
[----:B--2---:R-:W-:-:S03]  /*24c00*/  SEL R11, R251, R10, !P2 ;  /* 0x0000000afb0b7207 */ /* 0x004fc60005000000 */
[----:B------:R-:W-:Y:S01]  /*24c10*/  STL [R1+0x52e4], R252 ;  /* 0x0052e4fc01007387 */ /* 0x000fe20000100800 */
[----:B------:R-:W-:-:S03]  /*24c20*/  SEL R10, R251, R15, !P2 ;  /* 0x0000000ffb0a7207 */ /* 0x000fc60005000000 */
[----:B------:R2:W-:Y:S01]  /*24c30*/  STL [R1+0x40], R11 ;  /* 0x0000400b01007387 */ /* 0x0005e20000100800 */
[----:B-1----:R-:W-:-:S03]  /*24c40*/  SEL R0, R251, R16, !P2 ;  /* 0x00000010fb007207 */ /* 0x002fc60005000000 */
[----:B------:R1:W-:Y:S01]  /*24c50*/  STL [R1+0x3c], R10 ;  /* 0x00003c0a01007387 */ /* 0x0003e20000100800 */
[----:B--2---:R-:W-:-:S05]  /*24c60*/  SEL R11, R251, R17, !P2 ;  /* 0x00000011fb0b7207 */ /* 0x004fca0005000000 */
[----:B------:R-:W-:Y:S01]  /*24c70*/  STL [R1+0x52e8], R11 ;  /* 0x0052e80b01007387 */ /* 0x000fe20000100800 */
[----:B-1----:R-:W-:-:S03]  /*24c80*/  SEL R10, R251, R19, !P2 ;  /* 0x00000013fb0a7207 */ /* 0x002fc60005000000 */
[----:B------:R1:W-:Y:S02]  /*24c90*/  STL [R1+0x34], R0 ;  /* 0x0000340001007387 */ /* 0x0003e40000100800 */
[----:B-1----:R-:W-:-:S05]  /*24ca0*/  SEL R0, R251, R18, !P2 ;  /* 0x00000012fb007207 */ /* 0x002fca0005000000 */
[----:B------:R1:W-:Y:S04]  /*24cb0*/  STL [R1+0x2c], R0 ;  /* 0x00002c0001007387 */ /* 0x0003e80000100800 */
[----:B------:R2:W-:Y:S01]  /*24cc0*/  STL [R1+0x24], R10 ;  /* 0x0000240a01007387 */ /* 0x0005e20000100800 */
[C---:B------:R-:W-:Y:S02]  /*24cd0*/  SEL R183, R251.reuse, R181, !P2 ;  /* 0x000000b5fbb77207 */ /* 0x040fe40005000000 */
[C---:B-1----:R-:W-:Y:S02]  /*24ce0*/  SEL R0, R251.reuse, R21, !P2 ;  /* 0x00000015fb007207 */ /* 0x042fe40005000000 */
[----:B--2---:R-:W-:-:S03]  /*24cf0*/  SEL R10, R251, R9, !P2 ;  /* 0x00000009fb0a7207 */ /* 0x004fc60005000000 */
[----:B------:R1:W-:Y:S01]  /*24d00*/  STL [R1+0x1c], R0 ;  /* 0x00001c0001007387 */ /* 0x0003e20000100800 */
[C---:B------:R-:W-:Y:S02]  /*24d10*/  SEL R9, R251.reuse, R22, !P2 ;  /* 0x00000016fb097207 */ /* 0x040fe40005000000 */
[C---:B------:R-:W-:Y:S02]  /*24d20*/  SEL R182, R251.reuse, R23, !P2 ;  /* 0x00000017fbb67207 */ /* 0x040fe40005000000 */
[C---:B------:R-:W-:Y:S02]  /*24d30*/  SEL R181, R251.reuse, R24, !P2 ;  /* 0x00000018fbb57207 */ /* 0x040fe40005000000 */
[C---:B------:R-:W-:Y:S01]  /*24d40*/  SEL R180, R251.reuse, R25, !P2 ;  /* 0x00000019fbb47207 */ /* 0x040fe20005000000 */
[----:B-1----:R-:W2:Y:S01]  /*24d50*/  LDL R0, [R1+0x49e8] ;  /* 0x0049e80001007983 */ /* 0x002ea20000100800 */
[----:B------:R-:W-:-:S03]  /*24d60*/  SEL R179, R251, R26, !P2 ;  /* 0x0000001afbb37207 */ /* 0x000fc60005000000 */
[----:B------:R-:W-:Y:S01]  /*24d70*/  STL [R1+0x18], R10 ;  /* 0x0000180a01007387 */ /* 0x000fe20000100800 */
[----:B------:R-:W-:-:S03]  /*24d80*/  SEL R178, R251, R28, !P2 ;  /* 0x0000001cfbb27207 */ /* 0x000fc60005000000 */
[----:B------:R-:W3:Y:S01]  /*24d90*/  LDL.LU R66, [R1+0xa0] ;  /* 0x0000a00001427983 */ /* 0x000ee20000300800 */
        /* <DEDUP_REMOVED lines=19> */
[----:B------:R-:W-:Y:S04]  /*24ed0*/  STL [R1+0x52e0], R104 ;  /* 0x0052e06801007387 */ /* 0x000fe80000100800 */
[----:B------:R-:W-:Y:S04]  /*24ee0*/  STL [R1+0x52dc], R103 ;  /* 0x0052dc6701007387 */ /* 0x000fe80000100800 */
[----:B------:R-:W-:Y:S04]  /*24ef0*/  STL [R1+0x52d4], R101 ;  /* 0x0052d46501007387 */ /* 0x000fe80000100800 */
[----:B------:R-:W-:Y:S01]  /*24f00*/  STL [R1+0x52d0], R99 ;  /* 0x0052d06301007387 */ /* 0x000fe20000100800 */
[----:B------:R-:W-:-:S03]  /*24f10*/  SEL R43, R251, R43, !P2 ;  /* 0x0000002bfb2b7207 */ /* 0x000fc60005000000 */
[----:B------:R-:W-:Y:S01]  /*24f20*/  STL [R1+0x52d8], R96 ;  /* 0x0052d86001007387 */ /* 0x000fe20000100800 */
[----:B------:R-:W-:-:S03]  /*24f30*/  SEL R44, R251, R44, !P2 ;  /* 0x0000002cfb2c7207 */ /* 0x000fc60005000000 */
[----:B------:R-:W-:Y:S01]  /*24f40*/  STL [R1+0x530c], R95 ;  /* 0x00530c5f01007387 */ /* 0x000fe20000100800 */
[----:B------:R-:W-:-:S03]  /*24f50*/  @!P1 IMAD.MOV R3, RZ, RZ, -R3 ;  /* 0x000000ffff039224 */ /* 0x000fc600078e0a03 */
        /* <DEDUP_REMOVED lines=13> */
[C---:B------:R-:W-:Y:S02]  /*25030*/  SEL R50, R251.reuse, R50, !P2 ;  /* 0x00000032fb327207 */ /* 0x040fe40005000000 */
[----:B------:R-:W-:Y:S01]  /*25040*/  SEL R88, R251, R3, !P2 ;  /* 0x00000003fb587207 */ /* 0x000fe20005000000 */
[----:B------:R-:W-:Y:S01]  /*25050*/  STL [R1+0x52bc], R44 ;  /* 0x0052bc2c01007387 */ /* 0x000fe20000100800 */
[----:B------:R-:W-:Y:S01]  /*25060*/  IMAD R3, R55, UR76, RZ ;  /* 0x0000004c37037c24 */ /* 0x000fe2000f8e02ff */
[C---:B------:R-:W-:Y:S02]  /*25070*/  SEL R90, R251.reuse, R4, !P2 ;  /* 0x00000004fb5a7207 */ /* 0x040fe40005000000 */
[C---:B------:R-:W-:Y:S01]  /*25080*/  SEL R56, R251.reuse, R56, !P2 ;  /* 0x00000038fb387207 */ /* 0x040fe20005000000 */
[----:B------:R-:W-:Y:S01]  /*25090*/  STL [R1+0x5314], R45 ;  /* 0x0053142d01007387 */ /* 0x000fe20000100800 */
[----:B------:R-:W-:-:S02]  /*250a0*/  SEL R2, R251, R2, !P2 ;  /* 0x00000002fb027207 */ /* 0x000fc40005000000 */
[C---:B------:R-:W-:Y:S01]  /*250b0*/  SEL R73, R251.reuse, R73, !P2 ;  /* 0x00000049fb497207 */ /* 0x040fe20005000000 */
[----:B------:R-:W-:Y:S01]  /*250c0*/  STL [R1+0x5318], R46 ;  /* 0x0053182e01007387 */ /* 0x000fe20000100800 */
[C---:B------:R-:W-:Y:S02]  /*250d0*/  SEL R41, R251.reuse, R41, !P2 ;  /* 0x00000029fb297207 */ /* 0x040fe40005000000 */
[C---:B------:R-:W-:Y:S01]  /*250e0*/  SEL R34, R251.reuse, R34, !P2 ;  /* 0x00000022fb227207 */ /* 0x040fe20005000000 */
[----:B------:R-:W-:Y:S01]  /*250f0*/  STL [R1+0x531c], R47 ;  /* 0x00531c2f01007387 */ /* 0x000fe20000100800 */
[C---:B------:R-:W-:Y:S02]  /*25100*/  SEL R48, R251.reuse, R48, !P2 ;  /* 0x00000030fb307207 */ /* 0x040fe40005000000 */
[C---:B------:R-:W-:Y:S01]  /*25110*/  SEL R65, R251.reuse, R65, !P2 ;  /* 0x00000041fb417207 */ /* 0x040fe20005000000 */
[----:B------:R-:W-:Y:S01]  /*25120*/  STL [R1+0x5320], R49 ;  /* 0x0053203101007387 */ /* 0x000fe20000100800 */
[----:B------:R-:W-:-:S02]  /*25130*/  SEL R60, R251, R57, !P2 ;  /* 0x00000039fb3c7207 */ /* 0x000fc40005000000 */
[C---:B------:R-:W-:Y:S01]  /*25140*/  SEL R27, R251.reuse, R27, !P2 ;  /* 0x0000001bfb1b7207 */ /* 0x040fe20005000000 */
[----:B------:R-:W-:Y:S01]  /*25150*/  STL [R1+0x5324], R5 ;  /* 0x0053240501007387 */ /* 0x000fe20000100800 */
[----:B------:R-:W-:Y:S01]  /*25160*/  SEL R250, R251, R250, !P2 ;  /* 0x000000fafbfa7207 */ /* 0x000fe20005000000 */
[----:B------:R-:W-:Y:S01]  /*25170*/  IMAD R77, R183, UR5, RZ ;  /* 0x00000005b74d7c24 */ /* 0x000fe2000f8e02ff */
[C---:B------:R-:W-:Y:S01]  /*25180*/  SEL R20, R251.reuse, R20, !P2 ;  /* 0x00000014fb147207 */ /* 0x040fe20005000000 */
[----:B------:R-:W-:Y:S01]  /*25190*/  STL [R1+0x5328], R50 ;  /* 0x0053283201007387 */ /* 0x000fe20000100800 */
[C---:B------:R-:W-:Y:S01]  /*251a0*/  SEL R13, R251.reuse, R13, !P2 ;  /* 0x0000000dfb0d7207 */ /* 0x040fe20005000000 */
[----:B------:R-:W-:Y:S01]  /*251b0*/  @!P4 IMAD.MOV R174, RZ, RZ, -R174 ;  /* 0x000000ffffaec224 */ /* 0x000fe200078e0aae */
[C---:B------:R-:W-:Y:S01]  /*251c0*/  SEL R12, R251.reuse, R12, !P2 ;  /* 0x0000000cfb0c7207 */ /* 0x040fe20005000000 */
[----:B------:R1:W-:Y:S01]  /*251d0*/  STL [R1+0xd48], R3 ;  /* 0x000d480301007387 */ /* 0x0003e20000100800 */
[----:B------:R-:W-:Y:S01]  /*251e0*/  SEL R81, R251, R81, !P2 ;  /* 0x00000051fb517207 */ /* 0x000fe20005000000 */
[----:B------:R-:W4:Y:S02]  /*251f0*/  LDCU UR76, c[0x0][0x3b0] ;  /* 0x00007600ff4c77ac */ /* 0x000f240008000800 */
[----:B-1----:R-:W3:Y:S04]  /*25200*/  LDL.LU R3, [R1+0x10] ;  /* 0x0000100001037983 */ /* 0x002ee80000300800 */
[----:B------:R-:W4:Y:S04]  /*25210*/  LDL.LU R4, [R1+0xc] ;  /* 0x00000c0001047983 */ /* 0x000f280000300800 */
[----:B------:R-:W4:Y:S04]  /*25220*/  LDL.LU R7, [R1+0x8] ;  /* 0x0000080001077983 */ /* 0x000f280000300800 */
[----:B------:R-:W4:Y:S01]  /*25230*/  LDL.LU R8, [R1+0x4] ;  /* 0x0000040001087983 */ /* 0x000f220000300800 */
[----:B--2---:R-:W-:-:S02]  /*25240*/  ISETP.NE.AND P1, PT, R0, RZ, PT ;  /* 0x000000ff0000720c */ /* 0x004fc40003f25270 */
[----:B------:R-:W-:Y:S01]  /*25250*/  LOP3.LUT R0, RZ, R0, RZ, 0x33, !PT ;  /* 0x00000000ff007212 */ /* 0x000fe200078e33ff */
[----:B---3--:R-:W-:Y:S02]  /*25260*/  @!P5 IMAD.MOV R3, RZ, RZ, -R3 ;  /* 0x000000ffff03d224 */ /* 0x008fe400078e0a03 */
[----:B----4-:R-:W-:-:S03]  /*25270*/  @!P6 IMAD.MOV R4, RZ, RZ, -R4 ;  /* 0x000000ffff04e224 */ /* 0x010fc600078e0a04 */
[C---:B------:R-:W-:Y:S01]  /*25280*/  SEL R5, R0.reuse, R3, !P1 ;  /* 0x0000000300057207 */ /* 0x040fe20004800000 */
[----:B------:R-:W-:Y:S01]  /*25290*/  @!P0 IMAD.MOV R7, RZ, RZ, -R7 ;  /* 0x000000ffff078224 */ /* 0x000fe200078e0a07 */
[----:B------:R-:W-:Y:S01]  /*252a0*/  SEL R4, R0, R4, !P1 ;  /* 0x0000000400047207 */ /* 0x000fe20004800000 */
[----:B------:R-:W-:-:S03]  /*252b0*/  @!P3 IMAD.MOV R8, RZ, RZ, -R8 ;  /* 0x000000ffff08b224 */ /* 0x000fc600078e0a08 */
[C---:B------:R-:W-:Y:S01]  /*252c0*/  SEL R3, R0.reuse, R7, !P1 ;  /* 0x0000000700037207 */ /* 0x040fe20004800000 */
[----:B------:R-:W-:Y:S01]  /*252d0*/  STL [R1+0xd54], R5 ;  /* 0x000d540501007387 */ /* 0x000fe20000100800 */
[----:B------:R-:W-:-:S03]  /*252e0*/  SEL R43, R0, R8, !P1 ;  /* 0x00000008002b7207 */ /* 0x000fc60004800000 */
[----:B------:R-:W2:Y:S01]  /*252f0*/  LDL.LU R64, [R1] ;  /* 0x0000000001407983 */ /* 0x000ea20000300800 */
[----:B------:R-:W-:Y:S02]  /*25300*/  IMAD R0, R56, UR77, RZ ;  /* 0x0000004d38007c24 */ /* 0x000fe4000f8e02ff */
[----:B------:R-:W-:Y:S01]  /*25310*/  IMAD R94, R66, UR5, RZ ;  /* 0x00000005425e7c24 */ /* 0x000fe2000f8e02ff */
[----:B------:R-:W-:Y:S01]  /*25320*/  STL [R1+0xd58], R4 ;  /* 0x000d580401007387 */ /* 0x000fe20000100800 */
[----:B------:R-:W-:Y:S02]  /*25330*/  IMAD R80, R73, UR5, RZ ;  /* 0x0000000549507c24 */ /* 0x000fe4000f8e02ff */
[----:B------:R-:W-:Y:S01]  /*25340*/  IMAD R86, R41, UR5, RZ ;  /* 0x0000000529567c24 */ /* 0x000fe2000f8e02ff */
[----:B------:R-:W-:Y:S01]  /*25350*/  STL [R1+0xd50], R3 ;  /* 0x000d500301007387 */ /* 0x000fe20000100800 */
[----:B------:R-:W-:Y:S02]  /*25360*/  IMAD R85, R34, UR5, RZ ;  /* 0x0000000522557c24 */ /* 0x000fe4000f8e02ff */
[----:B------:R-:W-:Y:S01]  /*25370*/  IMAD R87, R48, UR5, RZ ;  /* 0x0000000530577c24 */ /* 0x000fe2000f8e02ff */
[----:B------:R-:W3:Y:S01]  /*25380*/  LDL.LU R63, [R1+0x20] ;  /* 0x00002000013f7983 */ /* 0x000ee20000300800 */
[----:B------:R-:W-:-:S02]  /*25390*/  IMAD R79, R65, UR5, RZ ;  /* 0x00000005414f7c24 */ /* 0x000fc4000f8e02ff */
[----:B------:R-:W-:Y:S01]  /*253a0*/  IMAD R84, R27, UR5, RZ ;  /* 0x000000051b547c24 */ /* 0x000fe2000f8e02ff */
[----:B------:R-:W4:Y:S01]  /*253b0*/  LDL.LU R62, [R1+0x28] ;  /* 0x00002800013e7983 */ /* 0x000f220000300800 */
[----:B------:R-:W-:Y:S02]  /*253c0*/  IMAD R38, R250, UR41, RZ ;  /* 0x00000029fa267c24 */ /* 0x000fe4000f8e02ff */
[----:B------:R-:W-:Y:S01]  /*253d0*/  IMAD R83, R20, UR5, RZ ;  /* 0x0000000514537c24 */ /* 0x000fe2000f8e02ff */
[----:B------:R1:W-:Y:S01]  /*253e0*/  STL [R1+0xd3c], R0 ;  /* 0x000d3c0001007387 */ /* 0x0003e20000100800 */
[----:B------:R-:W-:Y:S01]  /*253f0*/  IMAD R82, R13, UR5, RZ ;  /* 0x000000050d527c24 */ /* 0x000fe2000f8e02ff */
[C---:B------:R-:W-:Y:S01]  /*25400*/  SEL R89, R251.reuse, R89, !P2 ;  /* 0x00000059fb597207 */ /* 0x040fe20005000000 */
[----:B------:R-:W-:Y:S01]  /*25410*/  IMAD R78, R12, UR5, RZ ;  /* 0x000000050c4e7c24 */ /* 0x000fe2000f8e02ff */
[----:B------:R-:W4:Y:S01]  /*25420*/  LDL.LU R61, [R1+0x38] ;  /* 0x00003800013d7983 */ /* 0x000f220000300800 */
[----:B------:R-:W-:-:S02]  /*25430*/  SEL R97, R251, R97, !P2 ;  /* 0x00000061fb617207 */ /* 0x000fc40005000000 */
[C---:B------:R-:W-:Y:S01]  /*25440*/  SEL R51, R251.reuse, R51, !P2 ;  /* 0x00000033fb337207 */ /* 0x040fe20005000000 */
[----:B------:R-:W4:Y:S01]  /*25450*/  LDL.LU R59, [R1+0x44] ;  /* 0x00004400013b7983 */ /* 0x000f220000300800 */
[C---:B------:R-:W-:Y:S02]  /*25460*/  SEL R52, R251.reuse, R52, !P2 ;  /* 0x00000034fb347207 */ /* 0x040fe40005000000 */
[C---:B------:R-:W-:Y:S01]  /*25470*/  SEL R53, R251.reuse, R53, !P2 ;  /* 0x00000035fb357207 */ /* 0x040fe20005000000 */
[----:B------:R-:W4:Y:S01]  /*25480*/  LDL.LU R58, [R1+0x4c] ;  /* 0x00004c00013a7983 */ /* 0x000f220000300800 */
[----:B-1----:R-:W-:Y:S01]  /*25490*/  IMAD R0, R2, UR40, RZ ;  /* 0x0000002802007c24 */ /* 0x002fe2000f8e02ff */
[C---:B------:R-:W-:Y:S02]  /*254a0*/  SEL R108, R251.reuse, R108, !P2 ;  /* 0x0000006cfb6c7207 */ /* 0x040fe40005000000 */
[C---:B------:R-:W-:Y:S02]  /*254b0*/  SEL R109, R251.reuse, R109, !P2 ;  /* 0x0000006dfb6d7207 */ /* 0x040fe40005000000 */
[C---:B------:R-:W-:Y:S01]  /*254c0*/  SEL R107, R251.reuse, R107, !P2 ;  /* 0x0000006bfb6b7207 */ /* 0x040fe20005000000 */
[----:B------:R1:W-:Y:S01]  /*254d0*/  STL [R1+0xd40], R0 ;  /* 0x000d400001007387 */ /* 0x0003e20000100800 */
[----:B------:R-:W-:-:S02]  /*254e0*/  SEL R110, R251, R110, !P2 ;  /* 0x0000006efb6e7207 */ /* 0x000fc40005000000 */
[C---:B------:R-:W-:Y:S01]  /*254f0*/  SEL R111, R251.reuse, R111, !P2 ;  /* 0x0000006ffb6f7207 */ /* 0x040fe20005000000 */
[----:B------:R-:W4:Y:S01]  /*25500*/  LDL.LU R70, [R1+0x54] ;  /* 0x0000540001467983 */ /* 0x000f220000300800 */
[C---:B------:R-:W-:Y:S02]  /*25510*/  SEL R112, R251.reuse, R112, !P2 ;  /* 0x00000070fb707207 */ /* 0x040fe40005000000 */
[C---:B------:R-:W-:Y:S01]  /*25520*/  SEL R113, R251.reuse, R113, !P2 ;  /* 0x00000071fb717207 */ /* 0x040fe20005000000 */
[----:B------:R-:W4:Y:S01]  /*25530*/  LDL.LU R69, [R1+0x64] ;  /* 0x0000640001457983 */ /* 0x000f220000300800 */
[C---:B------:R-:W-:Y:S02]  /*25540*/  SEL R114, R251.reuse, R114, !P2 ;  /* 0x00000072fb727207 */ /* 0x040fe40005000000 */
[C---:B------:R-:W-:Y:S01]  /*25550*/  SEL R115, R251.reuse, R115, !P2 ;  /* 0x00000073fb737207 */ /* 0x040fe20005000000 */
[----:B------:R-:W4:Y:S01]  /*25560*/  LDL.LU R68, [R1+0x6c] ;  /* 0x00006c0001447983 */ /* 0x000f220000300800 */
        /* <DEDUP_REMOVED lines=10> */
[C---:B------:R-:W-:Y:S02]  /*25610*/  SEL R122, R251.reuse, R122, !P2 ;  /* 0x0000007afb7a7207 */ /* 0x040fe40005000000 */
[C---:B------:R-:W-:Y:S02]  /*25620*/  SEL R123, R251.reuse, R123, !P2 ;  /* 0x0000007bfb7b7207 */ /* 0x040fe40005000000 */
[C---:B------:R-:W-:Y:S02]  /*25630*/  SEL R132, R251.reuse, R132, !P2 ;  /* 0x00000084fb847207 */ /* 0x040fe40005000000 */
[C---:B------:R-:W-:Y:S02]  /*25640*/  SEL R124, R251.reuse, R124, !P2 ;  /* 0x0000007cfb7c7207 */ /* 0x040fe40005000000 */
[C---:B------:R-:W-:Y:S02]  /*25650*/  SEL R125, R251.reuse, R125, !P2 ;  /* 0x0000007dfb7d7207 */ /* 0x040fe40005000000 */
        /* <DEDUP_REMOVED lines=112> */
[C---:B------:R-:W-:Y:S01]  /*25d60*/  SEL R246, R251.reuse, R246, !P2 ;  /* 0x000000f6fbf67207 */ /* 0x040fe20005000000 */
[----:B--2---:R-:W-:Y:S01]  /*25d70*/  IMAD R76, R64, UR5, RZ ;  /* 0x00000005404c7c24 */ /* 0x004fe2000f8e02ff */
[C---:B------:R-:W-:Y:S01]  /*25d80*/  SEL R247, R251.reuse, R247, !P2 ;  /* 0x000000f7fbf77207 */ /* 0x040fe20005000000 */
[----:B------:R-:W2:Y:S01]  /*25d90*/  LDL.LU R64, [R1+0x94] ;  /* 0x0000940001407983 */ /* 0x000ea20000300800 */
[----:B------:R-:W-:-:S02]  /*25da0*/  SEL R248, R251, R248, !P2 ;  /* 0x000000f8fbf87207 */ /* 0x000fc40005000000 */
[----:B------:R-:W-:Y:S01]  /*25db0*/  SEL R174, R251, R174, !P2 ;  /* 0x000000aefbae7207 */ /* 0x000fe20005000000 */
[----:B------:R-:W-:Y:S01]  /*25dc0*/  IMAD R60, R60, UR8, RZ ;  /* 0x000000083c3c7c24 */ /* 0x000fe2000f8e02ff */
[----:B------:R-:W1:Y:S01]  /*25dd0*/  LDCU UR77, c[0x0][0x3b0] ;  /* 0x00007600ff4d77ac */ /* 0x000e620008000800 */
[----:B---3--:R-:W-:Y:S01]  /*25de0*/  IMAD R75, R63, UR5, RZ ;  /* 0x000000053f4b7c24 */ /* 0x008fe2000f8e02ff */
[----:B------:R-:W3:Y:S01]  /*25df0*/  LDCU.64 UR40, c[0x0][0x380] ;  /* 0x00007000ff2877ac */ /* 0x000ee20008000a00 */
[----:B------:R-:W2:Y:S01]  /*25e00*/  LDL.LU R63, [R1+0xa8] ;  /* 0x0000a800013f7983 */ /* 0x000ea20000300800 */
[----:B----4-:R-:W-:-:S03]  /*25e10*/  IMAD R74, R62, UR5, RZ ;  /* 0x000000053e4a7c24 */ /* 0x010fc6000f8e02ff */
[----:B------:R-:W4:Y:S01]  /*25e20*/  LDL.LU R62, [R1+0xb4] ;  /* 0x0000b400013e7983 */ /* 0x000f220000300800 */
[----:B------:R-:W-:-:S03]  /*25e30*/  IMAD R73, R61, UR5, RZ ;  /* 0x000000053d497c24 */ /* 0x000fc6000f8e02ff */
[----:B------:R-:W2:Y:S01]  /*25e40*/  LDL.LU R61, [R1+0x2ec] ;  /* 0x0002ec00013d7983 */ /* 0x000ea20000300800 */
[----:B------:R-:W-:-:S03]  /*25e50*/  IMAD R72, R59, UR5, RZ ;  /* 0x000000053b487c24 */ /* 0x000fc6000f8e02ff */
[----:B------:R-:W2:Y:S01]  /*25e60*/  LDL.LU R59, [R1+0x34c] ;  /* 0x00034c00013b7983 */ /* 0x000ea20000300800 */
[----:B------:R-:W-:-:S03]  /*25e70*/  IMAD R71, R58, UR5, RZ ;  /* 0x000000053a477c24 */ /* 0x000fc6000f8e02ff */
        /* <DEDUP_REMOVED lines=12> */
[----:B------:R-:W3:Y:S04]  /*25f40*/  LDL.LU R15, [R1+0x318] ;  /* 0x00031800010f7983 */ /* 0x000ee80000300800 */
[----:B------:R-:W3:Y:S04]  /*25f50*/  LDL.LU R10, [R1+0x314] ;  /* 0x00031400010a7983 */ /* 0x000ee80000300800 */
[----:B------:R-:W3:Y:S04]  /*25f60*/  LDL.LU R252, [R1+0x310] ;  /* 0x0003100001fc7983 */ /* 0x000ee80000300800 */
[----:B------:R-:W4:Y:S04]  /*25f70*/  LDL.LU R14, [R1+0x30c] ;  /* 0x00030c00010e7983 */ /* 0x000f280000300800 */
[----:B------:R-:W4:Y:S04]  /*25f80*/  LDL.LU R102, [R1+0x308] ;  /* 0x0003080001667983 */ /* 0x000f280000300800 */
[----:B------:R-:W4:Y:S04]  /*25f90*/  LDL.LU R98, [R1+0x304] ;  /* 0x0003040001627983 */ /* 0x000f280000300800 */
[----:B------:R-:W4:Y:S04]  /*25fa0*/  LDL.LU R93, [R1+0x300] ;  /* 0x00030000015d7983 */ /* 0x000f280000300800 */
[----:B------:R-:W4:Y:S01]  /*25fb0*/  LDL.LU R91, [R1+0x2fc] ;  /* 0x0002fc00015b7983 */ /* 0x000f220000300800 */
[----:B--2---:R-:W-:-:S03]  /*25fc0*/  IMAD R32, R100, UR5, RZ ;  /* 0x0000000564207c24 */ /* 0x004fc6000f8e02ff */
[----:B------:R-:W2:Y:S01]  /*25fd0*/  LDL.LU R100, [R1+0x2f8] ;  /* 0x0002f80001647983 */ /* 0x000ea20000300800 */
[----:B---3--:R-:W-:-:S03]  /*25fe0*/  IMAD R29, R252, UR5, RZ ;  /* 0x00000005fc1d7c24 */ /* 0x008fc6000f8e02ff */
[----:B------:R-:W3:Y:S01]  /*25ff0*/  LDL.LU R252, [R1+0x2f4] ;  /* 0x0002f40001fc7983 */ /* 0x000ee20000300800 */
[----:B------:R-:W-:Y:S02]  /*26000*/  IMAD R41, R21, UR5, RZ ;  /* 0x0000000515297c24 */ /* 0x000fe4000f8e02ff */
[----:B------:R-:W-:Y:S01]  /*26010*/  IMAD R37, R19, UR5, RZ ;  /* 0x0000000513257c24 */ /* 0x000fe2000f8e02ff */
[----:B------:R-:W3:Y:S01]  /*26020*/  LDL.LU R21, [R1+0x2f0] ;  /* 0x0002f00001157983 */ /* 0x000ee20000300800 */
[----:B------:R-:W-:-:S03]  /*26030*/  IMAD R36, R18, UR5, RZ ;  /* 0x0000000512247c24 */ /* 0x000fc6000f8e02ff */
[----:B------:R-:W3:Y:S01]  /*26040*/  LDL.LU R96, [R1+0x2e8] ;  /* 0x0002e80001607983 */ /* 0x000ee20000300800 */
[----:B------:R-:W-:-:S03]  /*26050*/  IMAD R34, R17, UR5, RZ ;  /* 0x0000000511227c24 */ /* 0x000fc6000f8e02ff */
[----:B------:R-:W3:Y:S01]  /*26060*/  LDL.LU R19, [R1+0x2e4] ;  /* 0x0002e40001137983 */ /* 0x000ee20000300800 */
[----:B------:R-:W-:-:S03]  /*26070*/  IMAD R33, R16, UR5, RZ ;  /* 0x0000000510217c24 */ /* 0x000fc6000f8e02ff */
[----:B------:R-:W3:Y:S01]  /*26080*/  LDL.LU R18, [R1+0x2e0] ;  /* 0x0002e00001127983 */ /* 0x000ee20000300800 */
[----:B------:R-:W-:-:S03]  /*26090*/  IMAD R31, R15, UR5, RZ ;  /* 0x000000050f1f7c24 */ /* 0x000fc6000f8e02ff */
[----:B------:R-:W3:Y:S01]  /*260a0*/  LDL.LU R17, [R1+0x2dc] ;  /* 0x0002dc0001117983 */ /* 0x000ee20000300800 */
[----:B----4-:R-:W-:-:S03]  /*260b0*/  IMAD R28, R14, UR5, RZ ;  /* 0x000000050e1c7c24 */ /* 0x010fc6000f8e02ff */
[----:B------:R-:W4:Y:S01]  /*260c0*/  LDL.LU R16, [R1+0x2d8] ;  /* 0x0002d80001107983 */ /* 0x000f220000300800 */
[----:B------:R-:W-:-:S03]  /*260d0*/  IMAD R30, R10, UR5, RZ ;  /* 0x000000050a1e7c24 */ /* 0x000fc6000f8e02ff */
[----:B------:R-:W4:Y:S01]  /*260e0*/  LDL.LU R15, [R1+0x2d4] ;  /* 0x0002d400010f7983 */ /* 0x000f220000300800 */
[----:B------:R-:W-:-:S03]  /*260f0*/  IMAD R48, R9, UR5, RZ ;  /* 0x0000000509307c24 */ /* 0x000fc6000f8e02ff */
[----:B------:R-:W4:Y:S04]  /*26100*/  LDL.LU R14, [R1+0x2d0] ;  /* 0x0002d000010e7983 */ /* 0x000f280000300800 */
[----:B------:R-:W4:Y:S04]  /*26110*/  LDL.LU R99, [R1+0x2cc] ;  /* 0x0002cc0001637983 */ /* 0x000f280000300800 */
[----:B------:R-:W4:Y:S04]  /*26120*/  LDL.LU R101, [R1+0x2c8] ;  /* 0x0002c80001657983 */ /* 0x000f280000300800 */
[----:B------:R-:W4:Y:S04]  /*26130*/  LDL.LU R10, [R1+0x2c4] ;  /* 0x0002c400010a7983 */ /* 0x000f280000300800 */
[----:B------:R-:W4:Y:S04]  /*26140*/  LDL.LU R9, [R1+0x2c0] ;  /* 0x0002c00001097983 */ /* 0x000f280000300800 */
[----:B------:R-:W4:Y:S01]  /*26150*/  LDL.LU R103, [R1+0x2bc] ;  /* 0x0002bc0001677983 */ /* 0x000f220000300800 */
[----:B------:R-:W-:-:S03]  /*26160*/  IMAD R57, R182, UR5, RZ ;  /* 0x00000005b6397c24 */ /* 0x000fc6000f8e02ff */
[----:B------:R-:W4:Y:S04]  /*26170*/  LDL.LU R104, [R1+0x2b8] ;  /* 0x0002b80001687983 */ /* 0x000f280000300800 */
[----:B------:R-:W4:Y:S01]  /*26180*/  LDL.LU R175, [R1+0x2b4] ;  /* 0x0002b40001af7983 */ /* 0x000f220000300800 */
[----:B------:R-:W-:-:S03]  /*26190*/  IMAD R65, R24, UR5, RZ ;  /* 0x0000000518417c24 */ /* 0x000fc6000f8e02ff */
[----:B------:R-:W4:Y:S01]  /*261a0*/  LDL.LU R176, [R1+0x2b0] ;  /* 0x0002b00001b07983 */ /* 0x000f220000300800 */
[----:B------:R-:W-:-:S03]  /*261b0*/  IMAD R24, R91, UR5, RZ ;  /* 0x000000055b187c24 */ /* 0x000fc6000f8e02ff */
[----:B------:R-:W4:Y:S01]  /*261c0*/  LDL.LU R177, [R1+0x2ac] ;  /* 0x0002ac0001b17983 */ /* 0x000f220000300800 */
[----:B------:R-:W-:-:S03]  /*261d0*/  IMAD R25, R93, UR5, RZ ;  /* 0x000000055d197c24 */ /* 0x000fc6000f8e02ff */
[----:B------:R-:W1:Y:S01]  /*261e0*/  LDL.LU R182, [R1+0x2a8] ;  /* 0x0002a80001b67983 */ /* 0x000e620000300800 */
[----:B------:R-:W-:Y:S02]  /*261f0*/  IMAD R56, R23, UR5, RZ ;  /* 0x0000000517387c24 */ /* 0x000fe4000f8e02ff */
[----:B------:R-:W-:Y:S01]  /*26200*/  IMAD R26, R98, UR5, RZ ;  /* 0x00000005621a7c24 */ /* 0x000fe2000f8e02ff */
[----:B------:R-:W4:Y:S01]  /*26210*/  LDL.LU R91, [R1+0x2a4] ;  /* 0x0002a400015b7983 */ /* 0x000f220000300800 */
[----:B------:R-:W-:-:S03]  /*26220*/  IMAD R27, R102, UR5, RZ ;  /* 0x00000005661b7c24 */ /* 0x000fc6000f8e02ff */
[----:B------:R-:W4:Y:S01]  /*26230*/  LDL.LU R93, [R1+0x2a0] ;  /* 0x0002a000015d7983 */ /* 0x000f220000300800 */
[----:B------:R-:W-:-:S03]  /*26240*/  IMAD R35, R11, UR5, RZ ;  /* 0x000000050b237c24 */ /* 0x000fc6000f8e02ff */
[----:B------:R-:W4:Y:S01]  /*26250*/  LDL.LU R98, [R1+0x29c] ;  /* 0x00029c0001627983 */ /* 0x000f220000300800 */
[----:B------:R-:W-:Y:S02]  /*26260*/  IMAD R55, R22, UR5, RZ ;  /* 0x0000000516377c24 */ /* 0x000fe4000f8e02ff */
[----:B--2---:R-:W-:Y:S02]  /*26270*/  IMAD R23, R100, UR5, RZ ;  /* 0x0000000564177c24 */ /* 0x004fe4000f8e02ff */
[----:B------:R-:W2:Y:S04]  /*26280*/  LDL.LU R100, [R1+0x298] ;  /* 0x0002980001647983 */ /* 0x000ea80000300800 */
[----:B------:R-:W2:Y:S04]  /*26290*/  LDL.LU R102, [R1+0x294] ;  /* 0x0002940001667983 */ /* 0x000ea80000300800 */
[----:B------:R-:W2:Y:S04]  /*262a0*/  LDL.LU R11, [R1+0x290] ;  /* 0x00029000010b7983 */ /* 0x000ea80000300800 */
[----:B------:R-:W2:Y:S04]  /*262b0*/  LDL.LU R178, [R1+0x28c] ;  /* 0x00028c0001b27983 */ /* 0x000ea80000300800 */
[----:B------:R-:W2:Y:S01]  /*262c0*/  LDL.LU R179, [R1+0x288] ;  /* 0x0002880001b37983 */ /* 0x000ea20000300800 */
[----:B---3--:R-:W-:-:S03]  /*262d0*/  IMAD R22, R252, UR5, RZ ;  /* 0x00000005fc167c24 */ /* 0x008fc6000f8e02ff */
[----:B------:R-:W3:Y:S04]  /*262e0*/  LDL.LU R180, [R1+0x284] ;  /* 0x0002840001b47983 */ /* 0x000ee80000300800 */
[----:B------:R-:W3:Y:S04]  /*262f0*/  LDL.LU R181, [R1+0x280] ;  /* 0x0002800001b57983 */ /* 0x000ee80000300800 */
[----:B------:R-:W3:Y:S01]  /*26300*/  LDL.LU R252, [R1+0x27c] ;  /* 0x00027c0001fc7983 */ /* 0x000ee20000300800 */
[----:B------:R-:W-:Y:S02]  /*26310*/  IMAD R20, R96, UR5, RZ ;  /* 0x0000000560147c24 */ /* 0x000fe4000f8e02ff */
[----:B-1----:R-:W-:-:S02]  /*26320*/  IMAD R0, R182, UR5, RZ ;  /* 0x00000005b6007c24 */ /* 0x002fc4000f8e02ff */
[----:B------:R-:W3:Y:S01]  /*26330*/  LDL.LU R182, [R1+0x278] ;  /* 0x0002780001b67983 */ /* 0x000ee20000300800 */
[----:B----4-:R-:W-:Y:S02]  /*26340*/  IMAD R13, R99, UR5, RZ ;  /* 0x00000005630d7c24 */ /* 0x010fe4000f8e02ff */
[----:B------:R-:W-:Y:S02]  /*26350*/  IMAD R12, R101, UR5, RZ ;  /* 0x00000005650c7c24 */ /* 0x000fe4000f8e02ff */
[----:B------:R-:W-:Y:S02]  /*26360*/  IMAD R8, R103, UR5, RZ ;  /* 0x0000000567087c24 */ /* 0x000fe4000f8e02ff */
[----:B------:R-:W-:Y:S02]  /*26370*/  IMAD R7, R104, UR5, RZ ;  /* 0x0000000568077c24 */ /* 0x000fe4000f8e02ff */
[----:B------:R-:W-:Y:S02]  /*26380*/  IMAD R4, R175, UR5, RZ ;  /* 0x00000005af047c24 */ /* 0x000fe4000f8e02ff */
[----:B--2---:R-:W-:-:S02]  /*26390*/  IMAD R250, R11, UR5, RZ ;  /* 0x000000050bfa7c24 */ /* 0x004fc4000f8e02ff */
[----:B------:R-:W2:Y:S01]  /*263a0*/  LDL.LU R11, [R1+0x274] ;  /* 0x00027400010b7983 */ /* 0x000ea20000300800 */
[----:B------:R-:W-:Y:S02]  /*263b0*/  IMAD R5, R179, UR5, RZ ;  /* 0x00000005b3057c24 */ /* 0x000fe4000f8e02ff */
[----:B---3--:R-:W-:-:S03]  /*263c0*/  IMAD R39, R180, UR5, RZ ;  /* 0x00000005b4277c24 */ /* 0x008fc6000f8e02ff */
[----:B------:R1:W-:Y:S01]  /*263d0*/  STL [R1], R5 ;  /* 0x0000000501007387 */ /* 0x0003e20000100800 */
[----:B------:R-:W-:-:S03]  /*263e0*/  IMAD R6, R181, UR5, RZ ;  /* 0x00000005b5067c24 */ /* 0x000fc6000f8e02ff */
[----:B------:R-:W-:Y:S04]  /*263f0*/  STL [R1+0x4], R39 ;  /* 0x0000042701007387 */ /* 0x000fe80000100800 */
[----:B------:R-:W3:Y:S01]  /*26400*/  LDL.LU R183, [R1+0x270] ;  /* 0x0002700001b77983 */ /* 0x000ee20000300800 */
[----:B-1----:R-:W-:-:S03]  /*26410*/  IMAD R5, R252, UR5, RZ ;  /* 0x00000005fc057c24 */ /* 0x002fc6000f8e02ff */
[----:B------:R-:W-:Y:S04]  /*26420*/  STL [R1+0x8], R6 ;  /* 0x0000080601007387 */ /* 0x000fe80000100800 */
[----:B------:R-:W4:Y:S04]  /*26430*/  LDL.LU R50, [R1+0x26c] ;  /* 0x00026c0001327983 */ /* 0x000f280000300800 */
[----:B------:R1:W-:Y:S04]  /*26440*/  STL [R1+0xc], R5 ;  /* 0x00000c0501007387 */ /* 0x0003e80000100800 */
[----:B-1----:R-:W4:Y:S04]  /*26450*/  LDL.LU R5, [R1+0x268] ;  /* 0x0002680001057983 */ /* 0x002f280000300800 */
        /* <DEDUP_REMOVED lines=17> */
[----:B------:R-:W4:Y:S01]  /*26570*/  LDL.LU R252, [R1+0x238] ;  /* 0x0002380001fc7983 */ /* 0x000f220000300800 */
[----:B------:R-:W-:-:S02]  /*26580*/  IMAD R251, R178, UR5, RZ ;  /* 0x00000005b2fb7c24 */ /* 0x000fc4000f8e02ff */
[----:B------:R-:W-:Y:S02]  /*26590*/  IMAD R3, R176, UR5, RZ ;  /* 0x00000005b0037c24 */ /* 0x000fe4000f8e02ff */
[----:B------:R-:W-:Y:S01]  /*265a0*/  IMAD R178, R182, UR5, RZ ;  /* 0x00000005b6b27c24 */ /* 0x000fe2000f8e02ff */
[----:B------:R-:W4:Y:S01]  /*265b0*/  LDL.LU R176, [R1+0x234] ;  /* 0x0002340001b07983 */ /* 0x000f220000300800 */
[----:B------:R-:W-:-:S03]  /*265c0*/  IMAD R2, R177, UR5, RZ ;  /* 0x00000005b1027c24 */ /* 0x000fc6000f8e02ff */
[----:B------:R-:W4:Y:S04]  /*265d0*/  LDL.LU R177, [R1+0x230] ;  /* 0x0002300001b17983 */ /* 0x000f280000300800 */
[----:B------:R1:W-:Y:S04]  /*265e0*/  STL [R1+0x10], R178 ;  /* 0x000010b201007387 */ /* 0x0003e80000100800 */
[----:B------:R-:W4:Y:S04]  /*265f0*/  LDL.LU R182, [R1+0x22c] ;  /* 0x00022c0001b67983 */ /* 0x000f280000300800 */
[----:B-1----:R-:W4:Y:S04]  /*26600*/  LDL.LU R178, [R1+0x228] ;  /* 0x0002280001b27983 */ /* 0x002f280000300800 */
[----:B------:R-:W4:Y:S01]  /*26610*/  LDL.LU R179, [R1+0x224] ;  /* 0x0002240001b37983 */ /* 0x000f220000300800 */
[----:B--2---:R-:W-:-:S05]  /*26620*/  IMAD R11, R11, UR5, RZ ;  /* 0x000000050b0b7c24 */ /* 0x004fca000f8e02ff */
[----:B------:R1:W-:Y:S04]  /*26630*/  STL [R1+0x20], R11 ;  /* 0x0000200b01007387 */ /* 0x0003e80000100800 */
[----:B------:R-:W2:Y:S04]  /*26640*/  LDL.LU R180, [R1+0x220] ;  /* 0x0002200001b47983 */ /* 0x000ea80000300800 */
[----:B------:R-:W2:Y:S04]  /*26650*/  LDL.LU R181, [R1+0x21c] ;  /* 0x00021c0001b57983 */ /* 0x000ea80000300800 */
[----:B-1----:R-:W2:Y:S01]  /*26660*/  LDL.LU R11, [R1+0x218] ;  /* 0x00021800010b7983 */ /* 0x002ea20000300800 */
[----:B---3--:R-:W-:-:S02]  /*26670*/  IMAD R183, R183, UR5, RZ ;  /* 0x00000005b7b77c24 */ /* 0x008fc4000f8e02ff */
[----:B----4-:R-:W-:-:S03]  /*26680*/  IMAD R50, R50, UR5, RZ ;  /* 0x0000000532327c24 */ /* 0x010fc6000f8e02ff */
[----:B------:R-:W-:Y:S04]  /*26690*/  STL [R1+0x28], R183 ;  /* 0x000028b701007387 */ /* 0x000fe80000100800 */
[----:B------:R-:W-:Y:S01]  /*266a0*/  STL [R1+0x38], R50 ;  /* 0x0000383201007387 */ /* 0x000fe20000100800 */
[----:B------:R-:W-:Y:S02]  /*266b0*/  IMAD R5, R5, UR5, RZ ;  /* 0x0000000505057c24 */ /* 0x000fe4000f8e02ff */
[----:B------:R-:W-:-:S03]  /*266c0*/  IMAD R49, R49, UR5, RZ ;  /* 0x0000000531317c24 */ /* 0x000fc6000f8e02ff */
[----:B------:R1:W-:Y:S01]  /*266d0*/  STL [R1+0x44], R5 ;  /* 0x0000440501007387 */ /* 0x0003e20000100800 */
[----:B------:R-:W-:-:S03]  /*266e0*/  IMAD R47, R47, UR5, RZ ;  /* 0x000000052f2f7c24 */ /* 0x000fc6000f8e02ff */
[----:B------:R-:W-:Y:S01]  /*266f0*/  STL [R1+0x4c], R49 ;  /* 0x00004c3101007387 */ /* 0x000fe20000100800 */
[----:B-1----:R-:W-:-:S03]  /*26700*/  IMAD R5, R46, UR5, RZ ;  /* 0x000000052e057c24 */ /* 0x002fc6000f8e02ff */
[----:B------:R-:W-:Y:S01]  /*26710*/  STL [R1+0x54], R47 ;  /* 0x0000542f01007387 */ /* 0x000fe20000100800 */
[----:B------:R-:W-:Y:S02]  /*26720*/  IMAD R45, R45, UR5, RZ ;  /* 0x000000052d2d7c24 */ /* 0x000fe4000f8e02ff */
[----:B------:R-:W-:Y:S01]  /*26730*/  IMAD R44, R44, UR5, RZ ;  /* 0x000000052c2c7c24 */ /* 0x000fe2000f8e02ff */
[----:B------:R1:W-:Y:S04]  /*26740*/  STL [R1+0x64], R5 ;  /* 0x0000640501007387 */ /* 0x0003e80000100800 */
[----:B------:R-:W-:Y:S01]  /*26750*/  STL [R1+0x6c], R45 ;  /* 0x00006c2d01007387 */ /* 0x000fe20000100800 */
[----:B-1----:R-:W-:-:S03]  /*26760*/  IMAD R5, R6, UR5, RZ ;  /* 0x0000000506057c24 */ /* 0x002fc6000f8e02ff */
[----:B------:R-:W-:Y:S01]  /*26770*/  STL [R1+0x74], R44 ;  /* 0x0000742c01007387 */ /* 0x000fe20000100800 */
[----:B------:R-:W-:Y:S02]  /*26780*/  IMAD R42, R42, UR5, RZ ;  /* 0x000000052a2a7c24 */ /* 0x000fe4000f8e02ff */
[----:B------:R-:W-:Y:S01]  /*26790*/  IMAD R6, R40, UR5, RZ ;  /* 0x0000000528067c24 */ /* 0x000fe2000f8e02ff */
[----:B------:R1:W-:Y:S04]  /*267a0*/  STL [R1+0x7c], R5 ;  /* 0x00007c0501007387 */ /* 0x0003e80000100800 */
[----:B------:R-:W-:Y:S01]  /*267b0*/  STL [R1+0x8c], R42 ;  /* 0x00008c2a01007387 */ /* 0x000fe20000100800 */
[----:B-1----:R-:W-:Y:S02]  /*267c0*/  IMAD R5, R39, UR5, RZ ;  /* 0x0000000527057c24 */ /* 0x002fe4000f8e02ff */
[----:B------:R-:W-:Y:S01]  /*267d0*/  IMAD R39, R92, UR5, RZ ;  /* 0x000000055c277c24 */ /* 0x000fe2000f8e02ff */
[----:B------:R1:W-:Y:S04]  /*267e0*/  STL [R1+0x94], R6 ;  /* 0x0000940601007387 */ /* 0x0003e80000100800 */
[----:B------:R3:W-:Y:S04]  /*267f0*/  STL [R1+0xa0], R5 ;  /* 0x0000a00501007387 */ /* 0x0007e80000100800 */
[----:B------:R4:W-:Y:S01]  /*26800*/  STL [R1+0xa8], R39 ;  /* 0x0000a82701007387 */ /* 0x0009e20000100800 */
[----:B-1----:R-:W-:-:S02]  /*26810*/  IMAD R6, R95, UR5, RZ ;  /* 0x000000055f067c24 */ /* 0x002fc4000f8e02ff */
[----:B---3--:R-:W-:-:S03]  /*26820*/  IMAD R5, R96, UR5, RZ ;  /* 0x0000000560057c24 */ /* 0x008fc6000f8e02ff */
[----:B------:R1:W-:Y:S01]  /*26830*/  STL [R1+0xb4], R6 ;  /* 0x0000b40601007387 */ /* 0x0003e20000100800 */
[----:B----4-:R-:W-:-:S03]  /*26840*/  IMAD R39, R99, UR5, RZ ;  /* 0x0000000563277c24 */ /* 0x010fc6000f8e02ff */
[----:B------:R3:W-:Y:S04]  /*26850*/  STL [R1+0xc0], R5 ;  /* 0x0000c00501007387 */ /* 0x0007e80000100800 */
[----:B------:R4:W-:Y:S01]  /*26860*/  STL [R1+0xcc], R39 ;  /* 0x0000cc2701007387 */ /* 0x0009e20000100800 */
[----:B-1----:R-:W-:Y:S02]  /*26870*/  IMAD R6, R101, UR5, RZ ;  /* 0x0000000565067c24 */ /* 0x002fe4000f8e02ff */
[----:B---3--:R-:W-:-:S03]  /*26880*/  IMAD R5, R103, UR5, RZ ;  /* 0x0000000567057c24 */ /* 0x008fc6000f8e02ff */
[----:B------:R-:W-:Y:S01]  /*26890*/  STL [R1+0xd4], R6 ;  /* 0x0000d40601007387 */ /* 0x000fe20000100800 */
[----:B----4-:R-:W-:-:S03]  /*268a0*/  IMAD R39, R104, UR5, RZ ;  /* 0x0000000568277c24 */ /* 0x010fc6000f8e02ff */
[----:B------:R1:W-:Y:S04]  /*268b0*/  STL [R1+0xdc], R5 ;  /* 0x0000dc0501007387 */ /* 0x0003e80000100800 */
[----:B------:R3:W-:Y:S01]  /*268c0*/  STL [R1+0xec], R39 ;  /* 0x0000ec2701007387 */ /* 0x0007e20000100800 */
[----:B-1----:R-:W-:-:S03]  /*268d0*/  IMAD R5, R252, UR5, RZ ;  /* 0x00000005fc057c24 */ /* 0x002fc6000f8e02ff */
[----:B------:R-:W4:Y:S01]  /*268e0*/  LDL.LU R252, [R1+0x214] ;  /* 0x0002140001fc7983 */ /* 0x000f220000300800 */
[----:B------:R-:W-:Y:S02]  /*268f0*/  IMAD R6, R175, UR5, RZ ;  /* 0x00000005af067c24 */ /* 0x000fe4000f8e02ff */
[----:B---3--:R-:W-:-:S03]  /*26900*/  IMAD R39, R176, UR5, RZ ;  /* 0x00000005b0277c24 */ /* 0x008fc6000f8e02ff */
[----:B------:R1:W-:Y:S04]  /*26910*/  STL [R1+0xf4], R6 ;  /* 0x0000f40601007387 */ /* 0x0003e80000100800 */
[----:B------:R3:W-:Y:S04]  /*26920*/  STL [R1+0xfc], R5 ;  /* 0x0000fc0501007387 */ /* 0x0007e80000100800 */
[----:B------:R-:W-:Y:S01]  /*26930*/  STL [R1+0x104], R39 ;  /* 0x0001042701007387 */ /* 0x000fe20000100800 */
[----:B-1----:R-:W-:Y:S02]  /*26940*/  IMAD R6, R177, UR5, RZ ;  /* 0x00000005b1067c24 */ /* 0x002fe4000f8e02ff */
[----:B---3--:R-:W-:-:S02]  /*26950*/  IMAD R5, R182, UR5, RZ ;  /* 0x00000005b6057c24 */ /* 0x008fc4000f8e02ff */
[----:B------:R-:W3:Y:S04]  /*26960*/  LDL.LU R182, [R1+0x210] ;  /* 0x0002100001b67983 */ /* 0x000ee80000300800 */
[----:B------:R1:W-:Y:S04]  /*26970*/  STL [R1+0x110], R6 ;  /* 0x0001100601007387 */ /* 0x0003e80000100800 */
[----:B------:R1:W-:Y:S02]  /*26980*/  STL [R1+0x11c], R5 ;  /* 0x00011c0501007387 */ /* 0x0003e40000100800 */
[----:B-1----:R-:W-:-:S02]  /*26990*/  IMAD R6, R178, UR5, RZ ;  /* 0x00000005b2067c24 */ /* 0x002fc4000f8e02ff */
[----:B------:R-:W-:-:S03]  /*269a0*/  IMAD R5, R179, UR5, RZ ;  /* 0x00000005b3057c24 */ /* 0x000fc6000f8e02ff */
[----:B------:R1:W-:Y:S04]  /*269b0*/  STL [R1+0x128], R6 ;  /* 0x0001280601007387 */ /* 0x0003e80000100800 */
[----:B------:R1:W-:Y:S01]  /*269c0*/  STL [R1+0x130], R5 ;  /* 0x0001300501007387 */ /* 0x0003e20000100800 */
[----:B--2---:R-:W-:Y:S02]  /*269d0*/  IMAD R39, R180, UR5, RZ ;  /* 0x00000005b4277c24 */ /* 0x004fe4000f8e02ff */
[----:B-1----:R-:W-:-:S03]  /*269e0*/  IMAD R6, R181, UR5, RZ ;  /* 0x00000005b5067c24 */ /* 0x002fc6000f8e02ff */
[----:B------:R-:W-:Y:S01]  /*269f0*/  STL [R1+0x134], R39 ;  /* 0x0001342701007387 */ /* 0x000fe20000100800 */
[----:B------:R-:W-:-:S03]  /*26a00*/  IMAD R5, R11, UR5, RZ ;  /* 0x000000050b057c24 */ /* 0x000fc6000f8e02ff */
[----:B------:R-:W2:Y:S04]  /*26a10*/  LDL.LU R183, [R1+0x20c] ;  /* 0x00020c0001b77983 */ /* 0x000ea80000300800 */
[----:B------:R-:W-:Y:S04]  /*26a20*/  STL [R1+0x138], R6 ;  /* 0x0001380601007387 */ /* 0x000fe80000100800 */
[----:B------:R-:W2:Y:S04]  /*26a30*/  LDL.LU R50, [R1+0x208] ;  /* 0x0002080001327983 */ /* 0x000ea80000300800 */
[----:B------:R1:W-:Y:S04]  /*26a40*/  STL [R1+0x144], R5 ;  /* 0x0001440501007387 */ /* 0x0003e80000100800 */
        /* <DEDUP_REMOVED lines=21> */
[----:B----4-:R-:W-:-:S05]  /*26ba0*/  IMAD R178, R252, UR5, RZ ;  /* 0x00000005fcb27c24 */ /* 0x010fca000f8e02ff */
[----:B------:R1:W-:Y:S04]  /*26bb0*/  STL [R1+0x154], R178 ;  /* 0x000154b201007387 */ /* 0x0003e80000100800 */
[----:B------:R-:W4:Y:S04]  /*26bc0*/  LDL.LU R252, [R1+0x1d4] ;  /* 0x0001d40001fc7983 */ /* 0x000f280000300800 */
[----:B-1----:R-:W4:Y:S04]  /*26bd0*/  LDL.LU R178, [R1+0x1d0] ;  /* 0x0001d00001b27983 */ /* 0x002f280000300800 */
[----:B------:R-:W4:Y:S01]  /*26be0*/  LDL.LU R179, [R1+0x1c8] ;  /* 0x0001c80001b37983 */ /* 0x000f220000300800 */
[----:B---3--:R-:W-:-:S05]  /*26bf0*/  IMAD R180, R182, UR5, RZ ;  /* 0x00000005b6b47c24 */ /* 0x008fca000f8e02ff */
[----:B------:R1:W-:Y:S04]  /*26c00*/  STL [R1+0x15c], R180 ;  /* 0x00015cb401007387 */ /* 0x0003e80000100800 */
[----:B-1----:R-:W3:Y:S04]  /*26c10*/  LDL.LU R180, [R1+0x1c4] ;  /* 0x0001c40001b47983 */ /* 0x002ee80000300800 */
[----:B------:R-:W3:Y:S04]  /*26c20*/  LDL.LU R181, [R1+0x1b8] ;  /* 0x0001b80001b57983 */ /* 0x000ee80000300800 */
[----:B------:R-:W3:Y:S01]  /*26c30*/  LDL.LU R182, [R1+0x1b0] ;  /* 0x0001b00001b67983 */ /* 0x000ee20000300800 */
[----:B--2---:R-:W-:-:S02]  /*26c40*/  IMAD R183, R183, UR5, RZ ;  /* 0x00000005b7b77c24 */ /* 0x004fc4000f8e02ff */
[----:B------:R-:W-:-:S03]  /*26c50*/  IMAD R50, R50, UR5, RZ ;  /* 0x0000000532327c24 */ /* 0x000fc6000f8e02ff */
        /* <DEDUP_REMOVED lines=25> */
[----:B--2---:R-:W-:-:S03]  /*26df0*/  IMAD R5, R96, UR5, RZ ;  /* 0x0000000560057c24 */ /* 0x004fc6000f8e02ff */
[----:B------:R1:W-:Y:S01]  /*26e00*/  STL [R1+0x1ec], R6 ;  /* 0x0001ec0601007387 */ /* 0x0003e20000100800 */
[----:B------:R-:W-:-:S03]  /*26e10*/  IMAD R39, R99, UR5, RZ ;  /* 0x0000000563277c24 */ /* 0x000fc6000f8e02ff */
[----:B------:R2:W-:Y:S04]  /*26e20*/  STL [R1+0x1f8], R5 ;  /* 0x0001f80501007387 */ /* 0x0005e80000100800 */
[----:B------:R2:W-:Y:S01]  /*26e30*/  STL [R1+0x200], R39 ;  /* 0x0002002701007387 */ /* 0x0005e20000100800 */
[----:B-1----:R-:W-:Y:S02]  /*26e40*/  IMAD R6, R101, UR5, RZ ;  /* 0x0000000565067c24 */ /* 0x002fe4000f8e02ff */
[----:B--2---:R-:W-:-:S03]  /*26e50*/  IMAD R5, R103, UR5, RZ ;  /* 0x0000000567057c24 */ /* 0x004fc6000f8e02ff */
[----:B------:R1:W-:Y:S01]  /*26e60*/  STL [R1+0x204], R6 ;  /* 0x0002040601007387 */ /* 0x0003e20000100800 */
[----:B------:R-:W-:-:S03]  /*26e70*/  IMAD R39, R104, UR5, RZ ;  /* 0x0000000568277c24 */ /* 0x000fc6000f8e02ff */
[----:B------:R2:W-:Y:S04]  /*26e80*/  STL [R1+0x1fc], R5 ;  /* 0x0001fc0501007387 */ /* 0x0005e80000100800 */
[----:B------:R2:W-:Y:S01]  /*26e90*/  STL [R1+0x1f4], R39 ;  /* 0x0001f42701007387 */ /* 0x0005e20000100800 */
[----:B-1----:R-:W-:Y:S02]  /*26ea0*/  IMAD R6, R175, UR5, RZ ;  /* 0x00000005af067c24 */ /* 0x002fe4000f8e02ff */
[----:B--2---:R-:W-:Y:S02]  /*26eb0*/  IMAD R5, R11, UR5, RZ ;  /* 0x000000050b057c24 */ /* 0x004fe4000f8e02ff */
[----:B------:R-:W2:Y:S01]  /*26ec0*/  LDL.LU R11, [R1+0x1ac] ;  /* 0x0001ac00010b7983 */ /* 0x000ea20000300800 */
[----:B------:R-:W-:-:S03]  /*26ed0*/  IMAD R39, R176, UR5, RZ ;  /* 0x00000005b0277c24 */ /* 0x000fc6000f8e02ff */
[----:B------:R-:W-:Y:S04]  /*26ee0*/  STL [R1+0x1f0], R6 ;  /* 0x0001f00601007387 */ /* 0x000fe80000100800 */
[----:B------:R4:W-:Y:S04]  /*26ef0*/  STL [R1+0x1e8], R5 ;  /* 0x0001e80501007387 */ /* 0x0009e80000100800 */
[----:B------:R-:W-:Y:S01]  /*26f00*/  STL [R1+0x1e4], R39 ;  /* 0x0001e42701007387 */ /* 0x000fe20000100800 */
[----:B----4-:R-:W-:-:S03]  /*26f10*/  IMAD R5, R252, UR5, RZ ;  /* 0x00000005fc057c24 */ /* 0x010fc6000f8e02ff */
[----:B------:R-:W4:Y:S01]  /*26f20*/  LDL.LU R252, [R1+0x1a8] ;  /* 0x0001a80001fc7983 */ /* 0x000f220000300800 */
[----:B------:R-:W-:-:S05]  /*26f30*/  IMAD R6, R177, UR5, RZ ;  /* 0x00000005b1067c24 */ /* 0x000fca000f8e02ff */
[----:B------:R1:W-:Y:S04]  /*26f40*/  STL [R1+0x1dc], R6 ;  /* 0x0001dc0601007387 */ /* 0x0003e80000100800 */
[----:B------:R3:W-:Y:S01]  /*26f50*/  STL [R1+0x1d4], R5 ;  /* 0x0001d40501007387 */ /* 0x0007e20000100800 */
[----:B-1----:R-:W-:Y:S02]  /*26f60*/  IMAD R6, R178, UR5, RZ ;  /* 0x00000005b2067c24 */ /* 0x002fe4000f8e02ff */
[----:B---3--:R-:W-:Y:S02]  /*26f70*/  IMAD R39, R180, UR5, RZ ;  /* 0x00000005b4277c24 */ /* 0x008fe4000f8e02ff */
[----:B------:R-:W-:Y:S01]  /*26f80*/  IMAD R5, R179, UR5, RZ ;  /* 0x00000005b3057c24 */ /* 0x000fe2000f8e02ff */
[----:B------:R1:W-:Y:S04]  /*26f90*/  STL [R1+0x1d0], R6 ;  /* 0x0001d00601007387 */ /* 0x0003e80000100800 */
[----:B------:R3:W-:Y:S01]  /*26fa0*/  STL [R1+0x1c8], R5 ;  /* 0x0001c80501007387 */ /* 0x0007e20000100800 */
[----:B-1----:R-:W-:-:S03]  /*26fb0*/  IMAD R6, R181, UR5, RZ ;  /* 0x00000005b5067c24 */ /* 0x002fc6000f8e02ff */
[----:B------:R-:W-:Y:S01]  /*26fc0*/  STL [R1+0x1c4], R39 ;  /* 0x0001c42701007387 */ /* 0x000fe20000100800 */
[----:B---3--:R-:W-:-:S03]  /*26fd0*/  IMAD R5, R182, UR5, RZ ;  /* 0x00000005b6057c24 */ /* 0x008fc6000f8e02ff */
[----:B------:R-:W3:Y:S04]  /*26fe0*/  LDL.LU R183, [R1+0x1a0] ;  /* 0x0001a00001b77983 */ /* 0x000ee80000300800 */
[----:B------:R-:W-:Y:S04]  /*26ff0*/  STL [R1+0x1b8], R6 ;  /* 0x0001b80601007387 */ /* 0x000fe80000100800 */
[----:B------:R-:W3:Y:S04]  /*27000*/  LDL.LU R50, [R1+0x19c] ;  /* 0x00019c0001327983 */ /* 0x000ee80000300800 */
[----:B------:R1:W-:Y:S04]  /*27010*/  STL [R1+0x1b0], R5 ;  /* 0x0001b00501007387 */ /* 0x0003e80000100800 */
        /* <DEDUP_REMOVED lines=21> */
[----:B--2---:R-:W-:-:S05]  /*27170*/  IMAD R11, R11, UR5, RZ ;  /* 0x000000050b0b7c24 */ /* 0x004fca000f8e02ff */
[----:B------:R4:W-:Y:S04]  /*27180*/  STL [R1+0x1ac], R11 ;  /* 0x0001ac0b01007387 */ /* 0x0009e80000100800 */
        /* <DEDUP_REMOVED lines=8> */
[----:B---3--:R-:W-:-:S02]  /*27210*/  IMAD R183, R183, UR5, RZ ;  /* 0x00000005b7b77c24 */ /* 0x008fc4000f8e02ff */
        /* <DEDUP_REMOVED lines=21> */
[----:B------:R1:W-:Y:S01]  /*27370*/  STL [R1+0x160], R6 ;  /* 0x0001600601007387 */ /* 0x0003e20000100800 */
[----:B------:R-:W-:-:S03]  /*27380*/  IMAD R39, R92, UR5, RZ ;  /* 0x000000055c277c24 */ /* 0x000fc6000f8e02ff */
[----:B------:R3:W-:Y:S01]  /*27390*/  STL [R1+0x158], R5 ;  /* 0x0001580501007387 */ /* 0x0007e20000100800 */
[----:B-1----:R-:W-:-:S03]  /*273a0*/  IMAD R6, R95, UR5, RZ ;  /* 0x000000055f067c24 */ /* 0x002fc6000f8e02ff */
[----:B------:R1:W-:Y:S01]  /*273b0*/  STL [R1+0x150], R39 ;  /* 0x0001502701007387 */ /* 0x0003e20000100800 */
[----:B---3--:R-:W-:-:S03]  /*273c0*/  IMAD R5, R96, UR5, RZ ;  /* 0x0000000560057c24 */ /* 0x008fc6000f8e02ff */
[----:B------:R3:W-:Y:S04]  /*273d0*/  STL [R1+0x14c], R6 ;  /* 0x00014c0601007387 */ /* 0x0007e80000100800 */
[----:B------:R3:W-:Y:S01]  /*273e0*/  STL [R1+0x148], R5 ;  /* 0x0001480501007387 */ /* 0x0007e20000100800 */
[----:B-1----:R-:W-:Y:S02]  /*273f0*/  IMAD R39, R99, UR5, RZ ;  /* 0x0000000563277c24 */ /* 0x002fe4000f8e02ff */
[----:B---3--:R-:W-:-:S03]  /*27400*/  IMAD R6, R101, UR5, RZ ;  /* 0x0000000565067c24 */ /* 0x008fc6000f8e02ff */
[----:B------:R1:W-:Y:S01]  /*27410*/  STL [R1+0x140], R39 ;  /* 0x0001402701007387 */ /* 0x0003e20000100800 */
[----:B------:R-:W-:-:S03]  /*27420*/  IMAD R5, R103, UR5, RZ ;  /* 0x0000000567057c24 */ /* 0x000fc6000f8e02ff */
[----:B------:R3:W-:Y:S04]  /*27430*/  STL [R1+0x13c], R6 ;  /* 0x00013c0601007387 */ /* 0x0007e80000100800 */
[----:B------:R3:W-:Y:S01]  /*27440*/  STL [R1+0x12c], R5 ;  /* 0x00012c0501007387 */ /* 0x0007e20000100800 */
[----:B-1----:R-:W-:Y:S02]  /*27450*/  IMAD R39, R104, UR5, RZ ;  /* 0x0000000568277c24 */ /* 0x002fe4000f8e02ff */
[----:B---3--:R-:W-:-:S03]  /*27460*/  IMAD R6, R175, UR5, RZ ;  /* 0x00000005af067c24 */ /* 0x008fc6000f8e02ff */
[----:B------:R1:W-:Y:S01]  /*27470*/  STL [R1+0x124], R39 ;  /* 0x0001242701007387 */ /* 0x0003e20000100800 */
[----:B------:R-:W-:-:S03]  /*27480*/  IMAD R5, R176, UR5, RZ ;  /* 0x00000005b0057c24 */ /* 0x000fc6000f8e02ff */
[----:B------:R-:W3:Y:S04]  /*27490*/  LDL.LU R104, [R1+0xe0] ;  /* 0x0000e00001687983 */ /* 0x000ee80000300800 */
[----:B------:R-:W-:Y:S01]  /*274a0*/  STL [R1+0x120], R6 ;  /* 0x0001200601007387 */ /* 0x000fe20000100800 */
[----:B-1----:R-:W-:-:S03]  /*274b0*/  IMAD R39, R177, UR5, RZ ;  /* 0x00000005b1277c24 */ /* 0x002fc6000f8e02ff */
[----:B------:R1:W-:Y:S04]  /*274c0*/  STL [R1+0x118], R5 ;  /* 0x0001180501007387 */ /* 0x0003e80000100800 */
[----:B------:R-:W-:Y:S04]  /*274d0*/  STL [R1+0x114], R39 ;  /* 0x0001142701007387 */ /* 0x000fe80000100800 */
[----:B------:R-:W3:Y:S01]  /*274e0*/  LDL.LU R103, [R1+0xd8] ;  /* 0x0000d80001677983 */ /* 0x000ee20000300800 */
[----:B-1----:R-:W-:-:S05]  /*274f0*/  IMAD R5, R178, UR5, RZ ;  /* 0x00000005b2057c24 */ /* 0x002fca000f8e02ff */
[----:B------:R1:W-:Y:S01]  /*27500*/  STL [R1+0x10c], R5 ;  /* 0x00010c0501007387 */ /* 0x0003e20000100800 */
[----:B--2---:R-:W-:Y:S02]  /*27510*/  IMAD R6, R179, UR5, RZ ;  /* 0x00000005b3067c24 */ /* 0x004fe4000f8e02ff */
[----:B-1----:R-:W-:-:S03]  /*27520*/  IMAD R5, R180, UR5, RZ ;  /* 0x00000005b4057c24 */ /* 0x002fc6000f8e02ff */
[----:B------:R1:W-:Y:S04]  /*27530*/  STL [R1+0x108], R6 ;  /* 0x0001080601007387 */ /* 0x0003e80000100800 */
[----:B------:R2:W-:Y:S01]  /*27540*/  STL [R1+0x100], R5 ;  /* 0x0001000501007387 */ /* 0x0005e20000100800 */
[----:B-1----:R-:W-:Y:S02]  /*27550*/  IMAD R6, R181, UR5, RZ ;  /* 0x00000005b5067c24 */ /* 0x002fe4000f8e02ff */
[----:B----4-:R-:W-:-:S03]  /*27560*/  IMAD R39, R182, UR5, RZ ;  /* 0x00000005b6277c24 */ /* 0x010fc6000f8e02ff */
[----:B------:R1:W-:Y:S01]  /*27570*/  STL [R1+0xf8], R6 ;  /* 0x0000f80601007387 */ /* 0x0003e20000100800 */
[----:B--2---:R-:W-:-:S03]  /*27580*/  IMAD R5, R11, UR5, RZ ;  /* 0x000000050b057c24 */ /* 0x004fc6000f8e02ff */
[----:B------:R-:W-:Y:S01]  /*27590*/  STL [R1+0xf0], R39 ;  /* 0x0000f02701007387 */ /* 0x000fe20000100800 */
[----:B-1----:R-:W-:-:S03]  /*275a0*/  IMAD R6, R252, UR5, RZ ;  /* 0x00000005fc067c24 */ /* 0x002fc6000f8e02ff */
[----:B------:R-:W2:Y:S04]  /*275b0*/  LDL.LU R50, [R1+0xd0] ;  /* 0x0000d00001327983 */ /* 0x000ea80000300800 */
[----:B------:R1:W-:Y:S04]  /*275c0*/  STL [R1+0xe8], R5 ;  /* 0x0000e80501007387 */ /* 0x0003e80000100800 */
[----:B-1----:R-:W4:Y:S04]  /*275d0*/  LDL.LU R5, [R1+0xc8] ;  /* 0x0000c80001057983 */ /* 0x002f280000300800 */
        /* <DEDUP_REMOVED lines=20> */
[----:B---3--:R-:W-:-:S03]  /*27720*/  IMAD R6, R104, UR5, RZ ;  /* 0x0000000568067c24 */ /* 0x008fc6000f8e02ff */
[----:B------:R-:W3:Y:S04]  /*27730*/  LDL.LU R104, [R1+0x40] ;  /* 0x0000400001687983 */ /* 0x000ee80000300800 */
[----:B------:R-:W3:Y:S04]  /*27740*/  LDL.LU R42, [R1+0x3c] ;  /* 0x00003c00012a7983 */ /* 0x000ee80000300800 */
[----:B------:R1:W-:Y:S04]  /*27750*/  STL [R1+0xe0], R6 ;  /* 0x0000e00601007387 */ /* 0x0003e80000100800 */
[----:B------:R-:W3:Y:S04]  /*27760*/  LDL.LU R99, [R1+0x34] ;  /* 0x0000340001637983 */ /* 0x000ee80000300800 */
[----:B------:R-:W3:Y:S01]  /*27770*/  LDL.LU R92, [R1+0x2c] ;  /* 0x00002c00015c7983 */ /* 0x000ee20000300800 */
[----:B-1----:R-:W-:-:S03]  /*27780*/  IMAD R6, R103, UR5, RZ ;  /* 0x0000000567067c24 */ /* 0x002fc6000f8e02ff */
[----:B------:R-:W3:Y:S04]  /*27790*/  LDL.LU R103, [R1+0x24] ;  /* 0x0000240001677983 */ /* 0x000ee80000300800 */
[----:B------:R1:W-:Y:S04]  /*277a0*/  STL [R1+0xd8], R6 ;  /* 0x0000d80601007387 */ /* 0x0003e80000100800 */
[----:B-1----:R-:W3:Y:S04]  /*277b0*/  LDL.LU R6, [R1+0x1c] ;  /* 0x00001c0001067983 */ /* 0x002ee80000300800 */
[----:B------:R-:W3:Y:S04]  /*277c0*/  LDL.LU R101, [R1+0x18] ;  /* 0x0000180001657983 */ /* 0x000ee80000300800 */
[----:B------:R-:W3:Y:S01]  /*277d0*/  LDL.LU R96, [R1+0x14] ;  /* 0x0000140001607983 */ /* 0x000ee20000300800 */
[----:B--2---:R-:W-:-:S05]  /*277e0*/  IMAD R50, R50, UR5, RZ ;  /* 0x0000000532327c24 */ /* 0x004fca000f8e02ff */
[----:B------:R1:W-:Y:S01]  /*277f0*/  STL [R1+0xd0], R50 ;  /* 0x0000d03201007387 */ /* 0x0003e20000100800 */
[----:B----4-:R-:W-:-:S03]  /*27800*/  IMAD R5, R5, UR5, RZ ;  /* 0x0000000505057c24 */ /* 0x010fc6000f8e02ff */
[----:B-1----:R-:W2:Y:S04]  /*27810*/  LDL.LU R50, [R1+0x5328] ;  /* 0x0053280001327983 */ /* 0x002ea80000300800 */
[----:B------:R1:W-:Y:S01]  /*27820*/  STL [R1+0xc8], R5 ;  /* 0x0000c80501007387 */ /* 0x0003e20000100800 */
[----:B------:R-:W-:Y:S02]  /*27830*/  IMAD R49, R49, UR5, RZ ;  /* 0x0000000531317c24 */ /* 0x000fe4000f8e02ff */
[----:B------:R-:W-:Y:S01]  /*27840*/  IMAD R47, R47, UR5, RZ ;  /* 0x000000052f2f7c24 */ /* 0x000fe2000f8e02ff */
[----:B-1----:R-:W4:Y:S01]  /*27850*/  LDL.LU R5, [R1+0x5324] ;  /* 0x0053240001057983 */ /* 0x002f220000300800 */
[----:B------:R-:W-:-:S03]  /*27860*/  IMAD R46, R46, UR5, RZ ;  /* 0x000000052e2e7c24 */ /* 0x000fc6000f8e02ff */
[----:B------:R1:W-:Y:S01]  /*27870*/  STL [R1+0xc4], R49 ;  /* 0x0000c43101007387 */ /* 0x0003e20000100800 */
[----:B------:R-:W-:Y:S02]  /*27880*/  IMAD R45, R45, UR5, RZ ;  /* 0x000000052d2d7c24 */ /* 0x000fe4000f8e02ff */
[----:B------:R-:W-:Y:S01]  /*27890*/  IMAD R40, R40, UR5, RZ ;  /* 0x0000000528287c24 */ /* 0x000fe2000f8e02ff */
[----:B-1----:R-:W2:Y:S01]  /*278a0*/  LDL.LU R49, [R1+0x5320] ;  /* 0x0053200001317983 */ /* 0x002ea20000300800 */
[----:B------:R-:W-:-:S03]  /*278b0*/  IMAD R95, R95, UR5, RZ ;  /* 0x000000055f5f7c24 */ /* 0x000fc6000f8e02ff */
[----:B------:R1:W-:Y:S01]  /*278c0*/  STL [R1+0xbc], R47 ;  /* 0x0000bc2f01007387 */ /* 0x0003e20000100800 */
[----:B------:R-:W-:Y:S02]  /*278d0*/  IMAD R175, R175, UR5, RZ ;  /* 0x00000005afaf7c24 */ /* 0x000fe4000f8e02ff */
[----:B------:R-:W-:Y:S01]  /*278e0*/  IMAD R176, R176, UR5, RZ ;  /* 0x00000005b0b07c24 */ /* 0x000fe2000f8e02ff */
[----:B-1----:R-:W2:Y:S04]  /*278f0*/  LDL.LU R47, [R1+0x531c] ;  /* 0x00531c00012f7983 */ /* 0x002ea80000300800 */
[----:B------:R1:W-:Y:S01]  /*27900*/  STL [R1+0xb8], R46 ;  /* 0x0000b82e01007387 */ /* 0x0003e20000100800 */
[----:B------:R-:W-:-:S03]  /*27910*/  IMAD R177, R177, UR5, RZ ;  /* 0x00000005b1b17c24 */ /* 0x000fc6000f8e02ff */
        /* <DEDUP_REMOVED lines=18> */
[----:B-1----:R-:W4:Y:S04]  /*27a40*/  LDL.LU R177, [R1+0x5300] ;  /* 0x0053000001b17983 */ /* 0x002f280000300800 */
[----:B------:R1:W-:Y:S01]  /*27a50*/  STL [R1+0x88], R178 ;  /* 0x000088b201007387 */ /* 0x0003e20000100800 */
[----:B------:R-:W-:-:S03]  /*27a60*/  IMAD R252, R252, UR5, RZ ;  /* 0x00000005fcfc7c24 */ /* 0x000fc6000f8e02ff */
        /* <DEDUP_REMOVED lines=13> */
[----:B------:R-:W-:-:S05]  /*27b40*/  IMAD R183, R183, UR5, RZ ;  /* 0x00000005b7b77c24 */ /* 0x000fca000f8e02ff */
[----:B------:R1:W-:Y:S01]  /*27b50*/  STL [R1+0x5c], R183 ;  /* 0x00005cb701007387 */ /* 0x0003e20000100800 */
[----:B---3--:R-:W-:Y:S02]  /*27b60*/  IMAD R42, R42, UR5, RZ ;  /* 0x000000052a2a7c24 */ /* 0x008fe4000f8e02ff */
[----:B-1----:R-:W-:Y:S02]  /*27b70*/  IMAD R183, R44, UR5, RZ ;  /* 0x000000052cb77c24 */ /* 0x002fe4000f8e02ff */
[----:B------:R-:W-:Y:S02]  /*27b80*/  IMAD R44, R6, UR5, RZ ;  /* 0x00000005062c7c24 */ /* 0x000fe4000f8e02ff */
[----:B------:R-:W-:Y:S02]  /*27b90*/  IMAD R6, R96, UR5, RZ ;  /* 0x0000000560067c24 */ /* 0x000fe4000f8e02ff */
[----:B------:R-:W-:Y:S02]  /*27ba0*/  IMAD R99, R99, UR5, RZ ;  /* 0x0000000563637c24 */ /* 0x000fe4000f8e02ff */
[----:B------:R-:W-:-:S02]  /*27bb0*/  IMAD R104, R104, UR5, RZ ;  /* 0x0000000568687c24 */ /* 0x000fc4000f8e02ff */
[----:B------:R-:W-:Y:S02]  /*27bc0*/  IMAD R103, R103, UR5, RZ ;  /* 0x0000000567677c24 */ /* 0x000fe4000f8e02ff */
[----:B--2---:R-:W-:Y:S02]  /*27bd0*/  IMAD R176, R176, UR5, RZ ;  /* 0x00000005b0b07c24 */ /* 0x004fe4000f8e02ff */
[----:B----4-:R-:W-:Y:S02]  /*27be0*/  IMAD R96, R182, UR5, RZ ;  /* 0x00000005b6607c24 */ /* 0x010fe4000f8e02ff */
[----:B------:R-:W-:Y:S02]  /*27bf0*/  IMAD.MOV.U32 R182, RZ, RZ, R38 ;  /* 0x000000ffffb67224 */ /* 0x000fe400078e0026 */
[----:B------:R-:W-:Y:S02]  /*27c00*/  IMAD R38, R181, UR5, RZ ;  /* 0x00000005b5267c24 */ /* 0x000fe4000f8e02ff */
[----:B------:R-:W-:-:S04]  /*27c10*/  IMAD R252, R252, UR5, RZ ;  /* 0x00000005fcfc7c24 */ /* 0x000fc8000f8e02ff */
[----:B------:R-:W-:Y:S02]  /*27c20*/  IMAD.MOV.U32 R181, RZ, RZ, R252 ;  /* 0x000000ffffb57224 */ /* 0x000fe400078e00fc */
[----:B------:R-:W-:Y:S02]  /*27c30*/  IMAD R252, R180, UR5, RZ ;  /* 0x00000005b4fc7c24 */ /* 0x000fe4000f8e02ff */
[----:B------:R-:W-:Y:S02]  /*27c40*/  IMAD.MOV.U32 R180, RZ, RZ, R43 ;  /* 0x000000ffffb47224 */ /* 0x000fe400078e002b */
[----:B------:R-:W-:Y:S02]  /*27c50*/  IMAD R43, R179, UR5, RZ ;  /* 0x00000005b32b7c24 */ /* 0x000fe4000f8e02ff */
[----:B------:R-:W-:Y:S02]  /*27c60*/  IMAD.MOV.U32 R179, RZ, RZ, R42 ;  /* 0x000000ffffb37224 */ /* 0x000fe400078e002a */
[----:B------:R-:W-:-:S02]  /*27c70*/  IMAD R42, R178, UR5, RZ ;  /* 0x00000005b22a7c24 */ /* 0x000fc4000f8e02ff */
[----:B------:R-:W-:Y:S02]  /*27c80*/  IMAD.MOV.U32 R178, RZ, RZ, R99 ;  /* 0x000000ffffb27224 */ /* 0x000fe400078e0063 */
[----:B------:R-:W-:Y:S02]  /*27c90*/  IMAD R99, R177, UR5, RZ ;  /* 0x00000005b1637c24 */ /* 0x000fe4000f8e02ff */
[----:B------:R-:W-:Y:S02]  /*27ca0*/  IMAD.MOV.U32 R177, RZ, RZ, R104 ;  /* 0x000000ffffb17224 */ /* 0x000fe400078e0068 */
[----:B------:R-:W2:Y:S04]  /*27cb0*/  LDL.LU R104, [R1+0x52e0] ;  /* 0x0052e00001687983 */ /* 0x000ea80000300800 */
[----:B------:R1:W-:Y:S02]  /*27cc0*/  STL [R1+0x220], R176 ;  /* 0x000220b001007387 */ /* 0x0003e40000100800 */
[----:B-1----:R-:W-:-:S02]  /*27cd0*/  IMAD.MOV.U32 R176, RZ, RZ, R103 ;  /* 0x000000ffffb07224 */ /* 0x002fc400078e0067 */
[----:B------:R-:W3:Y:S01]  /*27ce0*/  LDL.LU R103, [R1+0x52dc] ;  /* 0x0052dc0001677983 */ /* 0x000ee20000300800 */
[----:B------:R-:W-:Y:S02]  /*27cf0*/  IMAD R175, R175, UR5, RZ ;  /* 0x00000005afaf7c24 */ /* 0x000fe4000f8e02ff */
[----:B------:R-:W-:-:S03]  /*27d00*/  IMAD R101, R101, UR5, RZ ;  /* 0x0000000565657c24 */ /* 0x000fc6000f8e02ff */
[----:B------:R1:W-:Y:S02]  /*27d10*/  STL [R1+0x224], R175 ;  /* 0x000224af01007387 */ /* 0x0003e40000100800 */
[----:B-1----:R-:W-:Y:S02]  /*27d20*/  IMAD.MOV.U32 R175, RZ, RZ, R96 ;  /* 0x000000ffffaf7224 */ /* 0x002fe400078e0060 */
[----:B------:R-:W4:Y:S01]  /*27d30*/  LDL.LU R96, [R1+0x52d8] ;  /* 0x0052d80001607983 */ /* 0x000f220000300800 */
[----:B--2---:R-:W-:-:S05]  /*27d40*/  IMAD R104, R104, UR5, RZ ;  /* 0x0000000568687c24 */ /* 0x004fca000f8e02ff */
[----:B------:R1:W-:Y:S01]  /*27d50*/  STL [R1+0x5270], R104 ;  /* 0x0052706801007387 */ /* 0x0003e20000100800 */
[----:B---3--:R-:W-:Y:S02]  /*27d60*/  IMAD R103, R103, UR5, RZ ;  /* 0x0000000567677c24 */ /* 0x008fe4000f8e02ff */
[----:B-1----:R-:W-:Y:S02]  /*27d70*/  IMAD.MOV.U32 R104, RZ, RZ, R101 ;  /* 0x000000ffff687224 */ /* 0x002fe400078e0065 */
[----:B------:R-:W2:Y:S04]  /*27d80*/  LDL.LU R101, [R1+0x52d4] ;  /* 0x0052d40001657983 */ /* 0x000ea80000300800 */
[----:B------:R1:W-:Y:S02]  /*27d90*/  STL [R1+0x5274], R103 ;  /* 0x0052746701007387 */ /* 0x0003e40000100800 */
[----:B-1----:R-:W-:-:S02]  /*27da0*/  IMAD.MOV.U32 R103, RZ, RZ, R99 ;  /* 0x000000ffff677224 */ /* 0x002fc400078e0063 */
[----:B------:R-:W3:Y:S01]  /*27db0*/  LDL.LU R99, [R1+0x52d0] ;  /* 0x0052d00001637983 */ /* 0x000ee20000300800 */
[----:B------:R-:W-:Y:S02]  /*27dc0*/  IMAD R92, R92, UR5, RZ ;  /* 0x000000055c5c7c24 */ /* 0x000fe4000f8e02ff */
[----:B----4-:R-:W-:Y:S02]  /*27dd0*/  IMAD R96, R96, UR5, RZ ;  /* 0x0000000560607c24 */ /* 0x010fe4000f8e02ff */
[----:B------:R-:W-:Y:S02]  /*27de0*/  IMAD R39, R39, UR5, RZ ;  /* 0x0000000527277c24 */ /* 0x000fe4000f8e02ff */
[----:B--2---:R-:W-:-:S05]  /*27df0*/  IMAD R101, R101, UR5, RZ ;  /* 0x0000000565657c24 */ /* 0x004fca000f8e02ff */
[----:B------:R1:W-:Y:S01]  /*27e00*/  STL [R1+0x5278], R101 ;  /* 0x0052786501007387 */ /* 0x0003e20000100800 */
[----:B---3--:R-:W-:Y:S02]  /*27e10*/  IMAD R99, R99, UR5, RZ ;  /* 0x0000000563637c24 */ /* 0x008fe4000f8e02ff */
[----:B-1----:R-:W-:Y:S02]  /*27e20*/  IMAD.MOV.U32 R101, RZ, RZ, R92 ;  /* 0x000000ffff657224 */ /* 0x002fe400078e005c */
[----:B------:R-:W2:Y:S04]  /*27e30*/  LDL.LU R92, [R1+0x52cc] ;  /* 0x0052cc00015c7983 */ /* 0x000ea80000300800 */
[----:B------:R1:W-:Y:S02]  /*27e40*/  STL [R1+0x527c], R99 ;  /* 0x00527c6301007387 */ /* 0x0003e40000100800 */
[----:B-1----:R-:W-:-:S02]  /*27e50*/  IMAD.MOV.U32 R99, RZ, RZ, R38 ;  /* 0x000000ffff637224 */ /* 0x002fc400078e0026 */
[----:B------:R-:W3:Y:S04]  /*27e60*/  LDL.LU R38, [R1+0x52c8] ;  /* 0x0052c80001267983 */ /* 0x000ee80000300800 */
[----:B------:R1:W-:Y:S02]  /*27e70*/  STL [R1+0x5280], R96 ;  /* 0x0052806001007387 */ /* 0x0003e40000100800 */
[----:B-1----:R-:W-:Y:S02]  /*27e80*/  IMAD.MOV.U32 R96, RZ, RZ, R39 ;  /* 0x000000ffff607224 */ /* 0x002fe400078e0027 */
[----:B------:R-:W4:Y:S01]  /*27e90*/  LDL.LU R39, [R1+0x52c4] ;  /* 0x0052c40001277983 */ /* 0x000f220000300800 */
[----:B------:R-:W-:-:S05]  /*27ea0*/  IMAD R95, R95, UR5, RZ ;  /* 0x000000055f5f7c24 */ /* 0x000fca000f8e02ff */
[----:B------:R1:W-:Y:S01]  /*27eb0*/  STL [R1+0x5284], R95 ;  /* 0x0052845f01007387 */ /* 0x0003e20000100800 */
[----:B------:R-:W-:-:S03]  /*27ec0*/  IMAD R40, R40, UR5, RZ ;  /* 0x0000000528287c24 */ /* 0x000fc6000f8e02ff */
[----:B-1----:R-:W4:Y:S01]  /*27ed0*/  LDL.LU R95, [R1+0xd48] ;  /* 0x000d4800015f7983 */ /* 0x002f220000300800 */
[----:B--2---:R-:W-:-:S05]  /*27ee0*/  IMAD R92, R92, UR5, RZ ;  /* 0x000000055c5c7c24 */ /* 0x004fca000f8e02ff */
[----:B------:R1:W-:Y:S01]  /*27ef0*/  STL [R1+0x5288], R92 ;  /* 0x0052885c01007387 */ /* 0x0003e20000100800 */
[----:B---3--:R-:W-:Y:S02]  /*27f00*/  IMAD R38, R38, UR5, RZ ;  /* 0x0000000526267c24 */ /* 0x008fe4000f8e02ff */
[----:B-1----:R-:W-:Y:S02]  /*27f10*/  IMAD.MOV.U32 R92, RZ, RZ, R42 ;  /* 0x000000ffff5c7224 */ /* 0x002fe400078e002a */
[----:B------:R-:W2:Y:S04]  /*27f20*/  LDL.LU R42, [R1+0x52c0] ;  /* 0x0052c000012a7983 */ /* 0x000ea80000300800 */
[----:B------:R1:W-:Y:S01]  /*27f30*/  STL [R1+0x528c], R38 ;  /* 0x00528c2601007387 */ /* 0x0003e20000100800 */
[----:B----4-:R-:W-:-:S02]  /*27f40*/  IMAD R39, R39, UR5, RZ ;  /* 0x0000000527277c24 */ /* 0x010fc4000f8e02ff */
[----:B-1----:R-:W-:Y:S02]  /*27f50*/  IMAD.MOV.U32 R38, RZ, RZ, R44 ;  /* 0x000000ffff267224 */ /* 0x002fe400078e002c */
[----:B------:R-:W3:Y:S04]  /*27f60*/  LDL.LU R44, [R1+0x52bc] ;  /* 0x0052bc00012c7983 */ /* 0x000ee80000300800 */
[----:B------:R1:W-:Y:S02]  /*27f70*/  STL [R1+0x5290], R39 ;  /* 0x0052902701007387 */ /* 0x0003e40000100800 */
[----:B-1----:R-:W-:Y:S02]  /*27f80*/  IMAD.MOV.U32 R39, RZ, RZ, R43 ;  /* 0x000000ffff277224 */ /* 0x002fe400078e002b */
[----:B------:R-:W4:Y:S04]  /*27f90*/  LDL.LU R43, [R1+0x52b8] ;  /* 0x0052b800012b7983 */ /* 0x000f280000300800 */
[----:B------:R1:W-:Y:S02]  /*27fa0*/  STL [R1+0x5294], R40 ;  /* 0x0052942801007387 */ /* 0x0003e40000100800 */
[----:B-1----:R-:W-:-:S02]  /*27fb0*/  IMAD.MOV.U32 R40, RZ, RZ, R6 ;  /* 0x000000ffff287224 */ /* 0x002fc400078e0006 */
[----:B------:R-:W3:Y:S01]  /*27fc0*/  LDL.LU R6, [R1+0x52b4] ;  /* 0x0052b40001067983 */ /* 0x000ee20000300800 */
[----:B------:R-:W-:Y:S02]  /*27fd0*/  IMAD R11, R11, UR5, RZ ;  /* 0x000000050b0b7c24 */ /* 0x000fe4000f8e02ff */
[----:B------:R-:W-:Y:S02]  /*27fe0*/  IMAD R45, R45, UR5, RZ ;  /* 0x000000052d2d7c24 */ /* 0x000fe4000f8e02ff */
[----:B------:R-:W-:Y:S02]  /*27ff0*/  IMAD R117, R117, UR5, RZ ;  /* 0x0000000575757c24 */ /* 0x000fe4000f8e02ff */
[----:B------:R-:W-:Y:S02]  /*28000*/  IMAD R159, R159, UR5, RZ ;  /* 0x000000059f9f7c24 */ /* 0x000fe4000f8e02ff */
[----:B------:R-:W-:Y:S02]  /*28010*/  IMAD R160, R160, UR5, RZ ;  /* 0x00000005a0a07c24 */ /* 0x000fe4000f8e02ff */
[----:B------:R-:W-:-:S02]  /*28020*/  IMAD R161, R161, UR5, RZ ;  /* 0x00000005a1a17c24 */ /* 0x000fc4000f8e02ff */
[----:B------:R-:W-:Y:S02]  /*28030*/  IMAD R162, R162, UR5, RZ ;  /* 0x00000005a2a27c24 */ /* 0x000fe4000f8e02ff */
[----:B------:R-:W-:Y:S02]  /*28040*/  IMAD R163, R163, UR5, RZ ;  /* 0x00000005a3a37c24 */ /* 0x000fe4000f8e02ff */
[----:B------:R-:W-:Y:S02]  /*28050*/  IMAD R249, R249, UR6, RZ ;  /* 0x00000006f9f97c24 */ /* 0x000fe4000f8e02ff */
[----:B--2---:R-:W-:-:S05]  /*28060*/  IMAD R42, R42, UR5, RZ ;  /* 0x000000052a2a7c24 */ /* 0x004fca000f8e02ff */
[----:B------:R1:W-:Y:S02]  /*28070*/  STL [R1+0x5298], R42 ;  /* 0x0052982a01007387 */ /* 0x0003e40000100800 */
[----:B-1----:R-:W-:Y:S02]  /*28080*/  IMAD.MOV.U32 R42, RZ, RZ, R252 ;  /* 0x000000ffff2a7224 */ /* 0x002fe400078e00fc */
[----:B------:R-:W2:Y:S01]  /*28090*/  LDL.LU R252, [R1+0x52b0] ;  /* 0x0052b00001fc7983 */ /* 0x000ea20000300800 */
[----:B---3--:R-:W-:-:S05]  /*280a0*/  IMAD R6, R6, UR5, RZ ;  /* 0x0000000506067c24 */ /* 0x008fca000f8e02ff */
[----:B------:R1:W-:Y:S02]  /*280b0*/  STL [R1+0x529c], R6 ;  /* 0x00529c0601007387 */ /* 0x0003e40000100800 */
[----:B-1----:R-:W-:Y:S02]  /*280c0*/  IMAD.MOV.U32 R6, RZ, RZ, R11 ;  /* 0x000000ffff067224 */ /* 0x002fe400078e000b */
[----:B------:R-:W3:Y:S01]  /*280d0*/  LDL.LU R11, [R1+0x52ac] ;  /* 0x0052ac00010b7983 */ /* 0x000ee20000300800 */
[----:B----4-:R-:W-:Y:S02]  /*280e0*/  IMAD R43, R43, UR5, RZ ;  /* 0x000000052b2b7c24 */ /* 0x010fe4000f8e02ff */
[----:B------:R-:W-:-:S03]  /*280f0*/  IMAD R44, R44, UR5, RZ ;  /* 0x000000052c2c7c24 */ /* 0x000fc6000f8e02ff */
[----:B------:R1:W-:Y:S04]  /*28100*/  STL [R1+0x52a0], R43 ;  /* 0x0052a02b01007387 */ /* 0x0003e80000100800 */
[----:B------:R-:W-:Y:S01]  /*28110*/  STL [R1+0x52a4], R44 ;  /* 0x0052a42c01007387 */ /* 0x000fe20000100800 */
[----:B-1----:R-:W-:-:S03]  /*28120*/  IMAD R43, R173, UR5, RZ ;  /* 0x00000005ad2b7c24 */ /* 0x002fc6000f8e02ff */
[----:B------:R-:W-:Y:S04]  /*28130*/  STL [R1+0x52a8], R45 ;  /* 0x0052a82d01007387 */ /* 0x000fe80000100800 */
[----:B------:R-:W-:Y:S04]  /*28140*/  STL [R1+0x526c], R117 ;  /* 0x00526c7501007387 */ /* 0x000fe80000100800 */
[----:B------:R1:W-:Y:S01]  /*28150*/  STL [R1+0x228], R43 ;  /* 0x0002282b01007387 */ /* 0x0003e20000100800 */
[----:B------:R-:W-:-:S03]  /*28160*/  IMAD.MOV.U32 R173, RZ, RZ, R6 ;  /* 0x000000ffffad7224 */ /* 0x000fc600078e0006 */
[----:B------:R-:W-:Y:S01]  /*28170*/  STL [R1+0x5268], R159 ;  /* 0x0052689f01007387 */ /* 0x000fe20000100800 */
[----:B------:R-:W-:-:S03]  /*28180*/  IMAD R6, R172, UR5, RZ ;  /* 0x00000005ac067c24 */ /* 0x000fc6000f8e02ff */
[----:B------:R-:W-:Y:S01]  /*28190*/  STL [R1+0x5264], R160 ;  /* 0x005264a001007387 */ /* 0x000fe20000100800 */
[----:B-1----:R-:W-:Y:S02]  /*281a0*/  IMAD R43, R171, UR5, RZ ;  /* 0x00000005ab2b7c24 */ /* 0x002fe4000f8e02ff */
[----:B------:R-:W-:Y:S01]  /*281b0*/  IMAD.MOV.U32 R171, RZ, RZ, R40 ;  /* 0x000000ffffab7224 */ /* 0x000fe200078e0028 */
[----:B------:R-:W-:Y:S01]  /*281c0*/  STL [R1+0x5260], R161 ;  /* 0x005260a101007387 */ /* 0x000fe20000100800 */
[----:B------:R-:W-:Y:S02]  /*281d0*/  IMAD R40, R186, UR10, RZ ;  /* 0x0000000aba287c24 */ /* 0x000fe4000f8e02ff */
[----:B------:R-:W-:Y:S01]  /*281e0*/  IMAD R186, R198, UR22, RZ ;  /* 0x00000016c6ba7c24 */ /* 0x000fe2000f8e02ff */
[----:B------:R-:W-:Y:S01]  /*281f0*/  STL [R1+0x525c], R162 ;  /* 0x00525ca201007387 */ /* 0x000fe20000100800 */
[----:B------:R-:W-:-:S03]  /*28200*/  IMAD.MOV.U32 R172, RZ, RZ, R38 ;  /* 0x000000ffffac7224 */ /* 0x000fc600078e0026 */
[----:B------:R-:W-:Y:S01]  /*28210*/  STL [R1+0x5258], R163 ;  /* 0x005258a301007387 */ /* 0x000fe20000100800 */
[----:B------:R-:W-:-:S03]  /*28220*/  IMAD R38, R189, UR13, RZ ;  /* 0x0000000dbd267c24 */ /* 0x000fc6000f8e02ff */
[----:B------:R-:W-:Y:S01]  /*28230*/  STL [R1+0x5248], R249 ;  /* 0x005248f901007387 */ /* 0x000fe20000100800 */
[----:B------:R-:W-:-:S03]  /*28240*/  IMAD R189, R201, UR25, RZ ;  /* 0x00000019c9bd7c24 */ /* 0x000fc6000f8e02ff */
[----:B------:R1:W-:Y:S04]  /*28250*/  STL [R1+0x5244], R60 ;  /* 0x0052443c01007387 */ /* 0x0003e80000100800 */
[----:B------:R4:W-:Y:S04]  /*28260*/  STL [R1+0xc80], R186 ;  /* 0x000c80ba01007387 */ /* 0x0009e80000100800 */
[----:B------:R4:W-:Y:S01]  /*28270*/  STL [R1+0xc8c], R189 ;  /* 0x000c8cbd01007387 */ /* 0x0009e20000100800 */
[----:B-1----:R-:W-:Y:S02]  /*28280*/  IMAD.MOV.U32 R60, RZ, RZ, R104 ;  /* 0x000000ffff3c7224 */ /* 0x002fe400078e0068 */
[----:B----4-:R-:W-:-:S02]  /*28290*/  IMAD R186, R202, UR26, RZ ;  /* 0x0000001acaba7c24 */ /* 0x010fc4000f8e02ff */
[----:B------:R-:W-:-:S03]  /*282a0*/  IMAD.MOV.U32 R249, RZ, RZ, R99 ;  /* 0x000000fffff97224 */ /* 0x000fc600078e0063 */
[----:B------:R1:W-:Y:S01]  /*282b0*/  STL [R1+0xc90], R186 ;  /* 0x000c90ba01007387 */ /* 0x0003e20000100800 */
[----:B------:R-:W-:Y:S02]  /*282c0*/  IMAD.MOV.U32 R189, RZ, RZ, R249 ;  /* 0x000000ffffbd7224 */ /* 0x000fe400078e00f9 */
[----:B------:R-:W-:Y:S02]  /*282d0*/  IMAD R249, R205, UR29, RZ ;  /* 0x0000001dcdf97c24 */ /* 0x000fe4000f8e02ff */
[----:B-1----:R-:W-:Y:S02]  /*282e0*/  IMAD.MOV.U32 R186, RZ, RZ, R60 ;  /* 0x000000ffffba7224 */ /* 0x002fe400078e003c */
[----:B------:R-:W-:-:S05]  /*282f0*/  IMAD R60, R203, UR27, RZ ;  /* 0x0000001bcb3c7c24 */ /* 0x000fca000f8e02ff */
[----:B------:R1:W-:Y:S04]  /*28300*/  STL [R1+0xc94], R60 ;  /* 0x000c943c01007387 */ /* 0x0003e80000100800 */
[----:B------:R-:W-:Y:S01]  /*28310*/  STL [R1+0x524c], R249 ;  /* 0x00524cf901007387 */ /* 0x000fe20000100800 */
[----:B-1----:R-:W-:-:S05]  /*28320*/  IMAD R60, R204, UR28, RZ ;  /* 0x0000001ccc3c7c24 */ /* 0x002fca000f8e02ff */
[----:B------:R1:W-:Y:S01]  /*28330*/  STL [R1+0xc98], R60 ;  /* 0x000c983c01007387 */ /* 0x0003e20000100800 */
[----:B------:R-:W-:Y:S02]  /*28340*/  IMAD R117, R190, UR14, RZ ;  /* 0x0000000ebe757c24 */ /* 0x000fe4000f8e02ff */
[----:B------:R-:W-:Y:S02]  /*28350*/  IMAD R190, R206, UR30, RZ ;  /* 0x0000001ecebe7c24 */ /* 0x000fe4000f8e02ff */
[----:B-1----:R-:W-:-:S05]  /*28360*/  IMAD R60, R207, UR31, RZ ;  /* 0x0000001fcf3c7c24 */ /* 0x002fca000f8e02ff */
[----:B------:R1:W-:Y:S01]  /*28370*/  STL [R1+0x5250], R60 ;  /* 0x0052503c01007387 */ /* 0x0003e20000100800 */
[----:B------:R-:W-:Y:S02]  /*28380*/  IMAD R162, R191, UR15, RZ ;  /* 0x0000000fbfa27c24 */ /* 0x000fe4000f8e02ff */
[----:B------:R-:W-:Y:S01]  /*28390*/  IMAD R191, R209, UR33, RZ ;  /* 0x00000021d1bf7c24 */ /* 0x000fe2000f8e02ff */
[----:B------:R4:W-:Y:S01]  /*283a0*/  STL [R1+0xca0], R190 ;  /* 0x000ca0be01007387 */ /* 0x0009e20000100800 */
[----:B-1----:R-:W-:Y:S02]  /*283b0*/  IMAD R60, R208, UR32, RZ ;  /* 0x00000020d03c7c24 */ /* 0x002fe4000f8e02ff */
[----:B----4-:R-:W-:-:S03]  /*283c0*/  IMAD R190, R210, UR34, RZ ;  /* 0x00000022d2be7c24 */ /* 0x010fc6000f8e02ff */
[----:B------:R1:W-:Y:S01]  /*283d0*/  STL [R1+0xca8], R60 ;  /* 0x000ca83c01007387 */ /* 0x0003e20000100800 */
[----:B------:R-:W-:-:S03]  /*283e0*/  IMAD R44, R170, UR5, RZ ;  /* 0x00000005aa2c7c24 */ /* 0x000fc6000f8e02ff */
[----:B------:R4:W-:Y:S01]  /*283f0*/  STL [R1+0xcac], R191 ;  /* 0x000cacbf01007387 */ /* 0x0009e20000100800 */
[----:B------:R-:W-:Y:S02]  /*28400*/  IMAD.MOV.U32 R170, RZ, RZ, R42 ;  /* 0x000000ffffaa7224 */ /* 0x000fe400078e002a */
[----:B-1----:R-:W-:Y:S01]  /*28410*/  IMAD R60, R211, UR35, RZ ;  /* 0x00000023d33c7c24 */ /* 0x002fe2000f8e02ff */
[----:B------:R-:W-:Y:S04]  /*28420*/  STL [R1+0xcb0], R190 ;  /* 0x000cb0be01007387 */ /* 0x000fe80000100800 */
[----:B------:R1:W-:Y:S01]  /*28430*/  STL [R1+0xcb4], R60 ;  /* 0x000cb43c01007387 */ /* 0x0003e20000100800 */
[----:B----4-:R-:W-:Y:S02]  /*28440*/  IMAD.MOV.U32 R191, RZ, RZ, R170 ;  /* 0x000000ffffbf7224 */ /* 0x010fe400078e00aa */
[----:B------:R-:W-:-:S02]  /*28450*/  IMAD R170, R213, UR37, RZ ;  /* 0x00000025d5aa7c24 */ /* 0x000fc4000f8e02ff */
[----:B-1----:R-:W-:-:S05]  /*28460*/  IMAD R60, R212, UR36, RZ ;  /* 0x00000024d43c7c24 */ /* 0x002fca000f8e02ff */
[----:B------:R1:W-:Y:S01]  /*28470*/  STL [R1+0xcb8], R60 ;  /* 0x000cb83c01007387 */ /* 0x0003e20000100800 */
[----:B------:R-:W-:-:S03]  /*28480*/  IMAD R99, R192, UR16, RZ ;  /* 0x00000010c0637c24 */ /* 0x000fc6000f8e02ff */
[----:B------:R4:W-:Y:S01]  /*28490*/  STL [R1+0xcbc], R170 ;  /* 0x000cbcaa01007387 */ /* 0x0009e20000100800 */
[----:B------:R-:W-:Y:S02]  /*284a0*/  IMAD R192, R217, UR43, RZ ;  /* 0x0000002bd9c07c24 */ /* 0x000fe4000f8e02ff */
[----:B-1----:R-:W-:Y:S02]  /*284b0*/  IMAD R60, R215, UR39, RZ ;  /* 0x00000027d73c7c24 */ /* 0x002fe4000f8e02ff */
[----:B----4-:R-:W-:-:S03]  /*284c0*/  IMAD R170, R216, UR42, RZ ;  /* 0x0000002ad8aa7c24 */ /* 0x010fc6000f8e02ff */
[----:B------:R1:W-:Y:S01]  /*284d0*/  STL [R1+0xcc4], R60 ;  /* 0x000cc43c01007387 */ /* 0x0003e20000100800 */
[----:B------:R-:W-:Y:S02]  /*284e0*/  IMAD R161, R184, UR7, RZ ;  /* 0x00000007b8a17c24 */ /* 0x000fe4000f8e02ff */
[----:B------:R-:W-:Y:S01]  /*284f0*/  IMAD.MOV.U32 R184, RZ, RZ, R101 ;  /* 0x000000ffffb87224 */ /* 0x000fe200078e0065 */
[----:B------:R-:W-:Y:S01]  /*28500*/  STL [R1+0xcc8], R170 ;  /* 0x000cc8aa01007387 */ /* 0x000fe20000100800 */
[----:B------:R-:W-:Y:S02]  /*28510*/  IMAD R101, R193, UR17, RZ ;  /* 0x00000011c1657c24 */ /* 0x000fe4000f8e02ff */
[----:B-1----:R-:W-:Y:S01]  /*28520*/  IMAD R60, R218, UR44, RZ ;  /* 0x0000002cda3c7c24 */ /* 0x002fe2000f8e02ff */
[----:B------:R1:W-:Y:S01]  /*28530*/  STL [R1+0xccc], R192 ;  /* 0x000cccc001007387 */ /* 0x0003e20000100800 */
[----:B------:R-:W-:-:S03]  /*28540*/  IMAD R193, R220, UR46, RZ ;  /* 0x0000002edcc17c24 */ /* 0x000fc6000f8e02ff */
[----:B------:R4:W-:Y:S01]  /*28550*/  STL [R1+0xcd0], R60 ;  /* 0x000cd03c01007387 */ /* 0x0009e20000100800 */
[----:B-1----:R-:W-:-:S03]  /*28560*/  IMAD R192, R221, UR47, RZ ;  /* 0x0000002fddc07c24 */ /* 0x002fc6000f8e02ff */
[----:B------:R-:W-:Y:S01]  /*28570*/  STL [R1+0xcd8], R193 ;  /* 0x000cd8c101007387 */ /* 0x000fe20000100800 */
[----:B----4-:R-:W-:-:S03]  /*28580*/  IMAD R60, R222, UR48, RZ ;  /* 0x00000030de3c7c24 */ /* 0x010fc6000f8e02ff */
[----:B------:R-:W-:Y:S01]  /*28590*/  STL [R1+0xcdc], R192 ;  /* 0x000cdcc001007387 */ /* 0x000fe20000100800 */
[----:B------:R-:W-:-:S03]  /*285a0*/  IMAD R104, R194, UR18, RZ ;  /* 0x00000012c2687c24 */ /* 0x000fc6000f8e02ff */
[----:B------:R1:W-:Y:S01]  /*285b0*/  STL [R1+0xce0], R60 ;  /* 0x000ce03c01007387 */ /* 0x0003e20000100800 */
[----:B------:R-:W-:Y:S02]  /*285c0*/  IMAD.MOV.U32 R194, RZ, RZ, R39 ;  /* 0x000000ffffc27224 */ /* 0x000fe400078e0027 */
[----:B------:R-:W-:Y:S02]  /*285d0*/  IMAD.MOV.U32 R39, RZ, RZ, R95 ;  /* 0x000000ffff277224 */ /* 0x000fe400078e005f */
[----:B------:R-:W-:Y:S02]  /*285e0*/  IMAD R95, R224, UR50, RZ ;  /* 0x00000032e05f7c24 */ /* 0x000fe4000f8e02ff */
[----:B-1----:R-:W-:Y:S02]  /*285f0*/  IMAD R60, R225, UR51, RZ ;  /* 0x00000033e13c7c24 */ /* 0x002fe4000f8e02ff */
[----:B------:R-:W-:Y:S02]  /*28600*/  IMAD.MOV.U32 R192, RZ, RZ, R162 ;  /* 0x000000ffffc07224 */ /* 0x000fe400078e00a2 */
[----:B------:R-:W-:Y:S01]  /*28610*/  IMAD R162, R226, UR52, RZ ;  /* 0x00000034e2a27c24 */ /* 0x000fe2000f8e02ff */
[----:B------:R1:W-:Y:S01]  /*28620*/  STL [R1+0x5254], R60 ;  /* 0x0052543c01007387 */ /* 0x0003e20000100800 */
[----:B------:R-:W-:-:S02]  /*28630*/  IMAD.MOV.U32 R193, RZ, RZ, R92 ;  /* 0x000000ffffc17224 */ /* 0x000fc400078e005c */
[----:B------:R-:W-:Y:S01]  /*28640*/  IMAD R163, R185, UR9, RZ ;  /* 0x00000009b9a37c24 */ /* 0x000fe2000f8e02ff */
[----:B------:R-:W-:Y:S01]  /*28650*/  STL [R1+0xce8], R95 ;  /* 0x000ce85f01007387 */ /* 0x000fe20000100800 */
[----:B------:R-:W-:Y:S02]  /*28660*/  IMAD.MOV.U32 R92, RZ, RZ, R96 ;  /* 0x000000ffff5c7224 */ /* 0x000fe400078e0060 */
[----:B------:R-:W-:Y:S02]  /*28670*/  IMAD.MOV.U32 R185, RZ, RZ, R175 ;  /* 0x000000ffffb97224 */ /* 0x000fe400078e00af */
[----:B-1----:R-:W-:Y:S01]  /*28680*/  IMAD R60, R227, UR53, RZ ;  /* 0x00000035e33c7c24 */ /* 0x002fe2000f8e02ff */
[----:B------:R-:W-:Y:S01]  /*28690*/  STL [R1+0xcf0], R162 ;  /* 0x000cf0a201007387 */ /* 0x000fe20000100800 */
[----:B------:R-:W-:Y:S02]  /*286a0*/  IMAD R159, R196, UR20, RZ ;  /* 0x00000014c49f7c24 */ /* 0x000fe4000f8e02ff */
[----:B------:R-:W-:Y:S01]  /*286b0*/  IMAD R175, R195, UR19, RZ ;  /* 0x00000013c3af7c24 */ /* 0x000fe2000f8e02ff */
[----:B------:R1:W-:Y:S01]  /*286c0*/  STL [R1+0xcf4], R60 ;  /* 0x000cf43c01007387 */ /* 0x0003e20000100800 */
[----:B------:R-:W-:-:S02]  /*286d0*/  IMAD R196, R230, UR56, RZ ;  /* 0x00000038e6c47c24 */ /* 0x000fc4000f8e02ff */
[----:B------:R-:W-:Y:S02]  /*286e0*/  IMAD R160, R197, UR21, RZ ;  /* 0x00000015c5a07c24 */ /* 0x000fe4000f8e02ff */
[----:B------:R-:W-:Y:S02]  /*286f0*/  IMAD R195, R231, UR57, RZ ;  /* 0x00000039e7c37c24 */ /* 0x000fe4000f8e02ff */
[----:B------:R-:W-:Y:S02]  /*28700*/  IMAD.MOV.U32 R197, RZ, RZ, R92 ;  /* 0x000000ffffc57224 */ /* 0x000fe400078e005c */
[----:B------:R-:W-:Y:S02]  /*28710*/  IMAD R145, R145, UR5, RZ ;  /* 0x0000000591917c24 */ /* 0x000fe4000f8e02ff */
[----:B-1----:R-:W-:Y:S02]  /*28720*/  IMAD R60, R232, UR58, RZ ;  /* 0x0000003ae83c7c24 */ /* 0x002fe4000f8e02ff */
[----:B------:R-:W-:Y:S01]  /*28730*/  IMAD R92, R233, UR59, RZ ;  /* 0x0000003be95c7c24 */ /* 0x000fe2000f8e02ff */
[----:B------:R-:W-:Y:S01]  /*28740*/  STL [R1+0xd00], R196 ;  /* 0x000d00c401007387 */ /* 0x000fe20000100800 */
[----:B------:R-:W-:-:S02]  /*28750*/  IMAD R138, R138, UR5, RZ ;  /* 0x000000058a8a7c24 */ /* 0x000fc4000f8e02ff */
[----:B------:R-:W-:Y:S02]  /*28760*/  IMAD.MOV.U32 R96, RZ, RZ, R103 ;  /* 0x000000ffff607224 */ /* 0x000fe400078e0067 */
[----:B------:R-:W-:Y:S01]  /*28770*/  IMAD R198, R238, UR64, RZ ;  /* 0x00000040eec67c24 */ /* 0x000fe2000f8e02ff */
[----:B------:R1:W-:Y:S01]  /*28780*/  STL [R1+0xd04], R195 ;  /* 0x000d04c301007387 */ /* 0x0003e20000100800 */
[----:B------:R-:W-:Y:S02]  /*28790*/  IMAD R123, R123, UR5, RZ ;  /* 0x000000057b7b7c24 */ /* 0x000fe4000f8e02ff */
[----:B------:R-:W-:Y:S01]  /*287a0*/  IMAD R116, R116, UR5, RZ ;  /* 0x0000000574747c24 */ /* 0x000fe2000f8e02ff */
[----:B------:R4:W-:Y:S01]  /*287b0*/  STL [R1+0xd08], R60 ;  /* 0x000d083c01007387 */ /* 0x0009e20000100800 */
[----:B------:R-:W-:Y:S02]  /*287c0*/  IMAD R109, R109, UR5, RZ ;  /* 0x000000056d6d7c24 */ /* 0x000fe4000f8e02ff */
[----:B------:R-:W-:Y:S01]  /*287d0*/  IMAD R249, R236, UR62, RZ ;  /* 0x0000003eecf97c24 */ /* 0x000fe2000f8e02ff */
[----:B------:R-:W-:Y:S01]  /*287e0*/  STL [R1+0xd0c], R92 ;  /* 0x000d0c5c01007387 */ /* 0x000fe20000100800 */
[----:B-1----:R-:W-:-:S02]  /*287f0*/  IMAD.MOV.U32 R195, RZ, RZ, R193 ;  /* 0x000000ffffc37224 */ /* 0x002fc400078e00c1 */
[----:B------:R-:W-:Y:S01]  /*28800*/  IMAD.MOV.U32 R193, RZ, RZ, R96 ;  /* 0x000000ffffc17224 */ /* 0x000fe200078e0060 */
[----:B------:R1:W-:Y:S01]  /*28810*/  STL [R1+0xd20], R198 ;  /* 0x000d20c601007387 */ /* 0x0003e20000100800 */
[----:B----4-:R-:W-:Y:S02]  /*28820*/  IMAD R60, R234, UR60, RZ ;  /* 0x0000003cea3c7c24 */ /* 0x010fe4000f8e02ff */
[----:B------:R-:W-:Y:S02]  /*28830*/  IMAD R96, R239, UR65, RZ ;  /* 0x00000041ef607c24 */ /* 0x000fe4000f8e02ff */
[----:B------:R-:W-:Y:S02]  /*28840*/  IMAD R240, R240, UR66, RZ ;  /* 0x00000042f0f07c24 */ /* 0x000fe4000f8e02ff */
[----:B------:R-:W-:Y:S02]  /*28850*/  IMAD R95, R228, UR54, RZ ;  /* 0x00000036e45f7c24 */ /* 0x000fe4000f8e02ff */
[----:B------:R-:W-:-:S02]  /*28860*/  IMAD.MOV.U32 R196, RZ, RZ, R39 ;  /* 0x000000ffffc47224 */ /* 0x000fc400078e0027 */
[----:B-1----:R-:W-:Y:S02]  /*28870*/  IMAD R198, R241, UR67, RZ ;  /* 0x00000043f1c67c24 */ /* 0x002fe4000f8e02ff */
[----:B------:R-:W-:Y:S02]  /*28880*/  IMAD R92, R237, UR63, RZ ;  /* 0x0000003fed5c7c24 */ /* 0x000fe4000f8e02ff */
[----:B------:R-:W-:Y:S01]  /*28890*/  IMAD R39, R235, UR61, RZ ;  /* 0x0000003deb277c24 */ /* 0x000fe2000f8e02ff */
[----:B------:R-:W-:Y:S01]  /*288a0*/  STL [R1+0x5240], R240 ;  /* 0x005240f001007387 */ /* 0x000fe20000100800 */
[----:B------:R-:W-:Y:S01]  /*288b0*/  IMAD R162, R229, UR55, RZ ;  /* 0x00000037e5a27c24 */ /* 0x000fe2000f8e02ff */
[-C--:B---3--:R-:W-:Y:S02]  /*288c0*/  LEA R238, P0, R94, R11.reuse, 0x2 ;  /* 0x0000000b5eee7211 */ /* 0x088fe400078010ff */
[-C--:B------:R-:W-:Y:S02]  /*288d0*/  LEA R236, P2, R145, R11.reuse, 0x2 ;  /* 0x0000000b91ec7211 */ /* 0x080fe400078410ff */
[----:B------:R-:W-:-:S02]  /*288e0*/  LEA R234, P6, R138, R11, 0x2 ;  /* 0x0000000b8aea7211 */ /* 0x000fc400078c10ff */
[-C--:B--2---:R-:W-:Y:S02]  /*288f0*/  LEA.HI.X.SX32 R239, R94, R252.reuse, 0x2, P0 ;  /* 0x000000fc5eef7211 */ /* 0x084fe400000f16ff */
[-C--:B------:R-:W-:Y:S02]  /*28900*/  LEA R232, P1, R123, R11.reuse, 0x2 ;  /* 0x0000000b7be87211 */ /* 0x080fe400078210ff */
[-C--:B------:R-:W-:Y:S02]  /*28910*/  LEA R230, P0, R116, R11.reuse, 0x2 ;  /* 0x0000000b74e67211 */ /* 0x080fe400078010ff */
[-C--:B------:R-:W-:Y:S02]  /*28920*/  LEA R228, P4, R109, R11.reuse, 0x2 ;  /* 0x0000000b6de47211 */ /* 0x080fe400078810ff */
[----:B------:R-:W-:Y:S02]  /*28930*/  LEA.HI.X.SX32 R237, R145, R252, 0x2, P2 ;  /* 0x000000fc91ed7211 */ /* 0x000fe400010f16ff */
[----:B------:R-:W-:-:S02]  /*28940*/  LEA R226, P3, R87, R11, 0x2 ;  /* 0x0000000b57e27211 */ /* 0x000fc400078610ff */
[-C--:B------:R-:W-:Y:S01]  /*28950*/  LEA.HI.X.SX32 R235, R138, R252.reuse, 0x2, P6 ;  /* 0x000000fc8aeb7211 */ /* 0x080fe200030f16ff */
[----:B------:R1:W-:Y:S01]  /*28960*/  STL [R1+0xd28], R198 ;  /* 0x000d28c601007387 */ /* 0x0003e20000100800 */
[-C--:B------:R-:W-:Y:S02]  /*28970*/  LEA R224, P5, R86, R11.reuse, 0x2 ;  /* 0x0000000b56e07211 */ /* 0x080fe400078a10ff */
[-C--:B------:R-:W-:Y:S01]  /*28980*/  LEA.HI.X.SX32 R233, R123, R252.reuse, 0x2, P1 ;  /* 0x000000fc7be97211 */ /* 0x080fe200008f16ff */
[----:B------:R-:W-:Y:S01]  /*28990*/  IMAD R97, R97, UR5, RZ ;  /* 0x0000000561617c24 */ /* 0x000fe2000f8e02ff */
[-C--:B------:R-:W-:Y:S01]  /*289a0*/  LEA R222, P2, R85, R11.reuse, 0x2 ;  /* 0x0000000b55de7211 */ /* 0x080fe200078410ff */
[----:B------:R-:W-:Y:S01]  /*289b0*/  STL.64 [R1+0x51f0], R238 ;  /* 0x0051f0ee01007387 */ /* 0x000fe20000100a00 */
[-C--:B------:R-:W-:Y:S02]  /*289c0*/  LEA.HI.X.SX32 R231, R116, R252.reuse, 0x2, P0 ;  /* 0x000000fc74e77211 */ /* 0x080fe400000f16ff */
[----:B------:R-:W-:Y:S01]  /*289d0*/  LEA R220, P1, R84, R11, 0x2 ;  /* 0x0000000b54dc7211 */ /* 0x000fe200078210ff */
[----:B------:R-:W-:Y:S01]  /*289e0*/  STL.64 [R1+0x51f8], R236 ;  /* 0x0051f8ec01007387 */ /* 0x000fe20000100a00 */
[-C--:B------:R-:W-:Y:S01]  /*289f0*/  LEA.HI.X.SX32 R229, R109, R252.reuse, 0x2, P4 ;  /* 0x000000fc6de57211 */ /* 0x080fe200020f16ff */
[----:B------:R-:W-:Y:S01]  /*28a00*/  IMAD R103, R223, UR49, RZ ;  /* 0x00000031df677c24 */ /* 0x000fe2000f8e02ff */
[-C--:B------:R-:W-:Y:S01]  /*28a10*/  LEA.HI.X.SX32 R227, R87, R252.reuse, 0x2, P3 ;  /* 0x000000fc57e37211 */ /* 0x080fe200018f16ff */
[----:B------:R-:W-:Y:S01]  /*28a20*/  STL.64 [R1+0x5200], R234 ;  /* 0x005200ea01007387 */ /* 0x000fe20000100a00 */
[-C--:B------:R-:W-:Y:S01]  /*28a30*/  LEA.HI.X.SX32 R225, R86, R252.reuse, 0x2, P5 ;  /* 0x000000fc56e17211 */ /* 0x080fe200028f16ff */
[----:B------:R-:W-:Y:S01]  /*28a40*/  IMAD.MOV.U32 R190, RZ, RZ, R171 ;  /* 0x000000ffffbe7224 */ /* 0x000fe200078e00ab */
[-C--:B------:R-:W-:Y:S01]  /*28a50*/  LEA.HI.X.SX32 R223, R85, R252.reuse, 0x2, P2 ;  /* 0x000000fc55df7211 */ /* 0x080fe200010f16ff */
[----:B------:R2:W-:Y:S01]  /*28a60*/  STL.64 [R1+0x5208], R232 ;  /* 0x005208e801007387 */ /* 0x0005e20000100a00 */
[----:B------:R-:W-:Y:S01]  /*28a70*/  IMAD R171, R214, UR38, RZ ;  /* 0x00000026d6ab7c24 */ /* 0x000fe2000f8e02ff */
[----:B------:R-:W-:-:S02]  /*28a80*/  LEA.HI.X.SX32 R221, R84, R252, 0x2, P1 ;  /* 0x000000fc54dd7211 */ /* 0x000fc400008f16ff */
[----:B------:R-:W-:Y:S01]  /*28a90*/  STL.64 [R1+0x5210], R230 ;  /* 0x005210e601007387 */ /* 0x000fe20000100a00 */
[----:B------:R-:W-:-:S03]  /*28aa0*/  LEA R214, P3, R97, R11, 0x2 ;  /* 0x0000000b61d67211 */ /* 0x000fc600078610ff */
[----:B------:R3:W-:Y:S01]  /*28ab0*/  STL.64 [R1+0x5218], R228 ;  /* 0x005218e401007387 */ /* 0x0007e20000100a00 */
[----:B------:R-:W-:-:S03]  /*28ac0*/  LEA.HI.X.SX32 R215, R97, R252, 0x2, P3 ;  /* 0x000000fc61d77211 */ /* 0x000fc600018f16ff */
[----:B------:R4:W-:Y:S04]  /*28ad0*/  STL.64 [R1+0x5220], R226 ;  /* 0x005220e201007387 */ /* 0x0009e80000100a00 */
[----:B------:R1:W-:Y:S04]  /*28ae0*/  STL.64 [R1+0x5228], R224 ;  /* 0x005228e001007387 */ /* 0x0003e80000100a00 */
[----:B------:R1:W-:Y:S04]  /*28af0*/  STL.64 [R1+0x5230], R222 ;  /* 0x005230de01007387 */ /* 0x0003e80000100a00 */
[----:B------:R1:W-:Y:S04]  /*28b00*/  STL.64 [R1+0x5238], R220 ;  /* 0x005238dc01007387 */ /* 0x0003e80000100a00 */
[----:B------:R-:W4:Y:S01]  /*28b10*/  LDL.LU R97, [R1+0x430] ;  /* 0x0004300001617983 */ /* 0x000f220000300800 */
[----:B------:R-:W-:-:S02]  /*28b20*/  IMAD R89, R89, UR5, RZ ;  /* 0x0000000559597c24 */ /* 0x000fc4000f8e02ff */
[----:B------:R-:W-:Y:S01]  /*28b30*/  IMAD R81, R81, UR5, RZ ;  /* 0x0000000551517c24 */ /* 0x000fe2000f8e02ff */
[-C--:B------:R-:W-:Y:S02]  /*28b40*/  LEA R218, P0, R83, R11.reuse, 0x2 ;  /* 0x0000000b53da7211 */ /* 0x080fe400078010ff */
[-C--:B------:R-:W-:Y:S01]  /*28b50*/  LEA R216, P4, R82, R11.reuse, 0x2 ;  /* 0x0000000b52d87211 */ /* 0x080fe200078810ff */
[----:B------:R-:W-:Y:S01]  /*28b60*/  IMAD R170, R219, UR45, RZ ;  /* 0x0000002ddbaa7c24 */ /* 0x000fe2000f8e02ff */
[-C--:B------:R-:W-:Y:S01]  /*28b70*/  LEA R212, P5, R89, R11.reuse, 0x2 ;  /* 0x0000000b59d47211 */ /* 0x080fe200078a10ff */
[----:B-1----:R-:W-:Y:S01]  /*28b80*/  IMAD.MOV.U32 R198, RZ, RZ, R193 ;  /* 0x000000ffffc67224 */ /* 0x002fe200078e00c1 */
[-C--:B------:R-:W-:Y:S02]  /*28b90*/  LEA R210, P2, R81, R11.reuse, 0x2 ;  /* 0x0000000b51d27211 */ /* 0x080fe400078410ff */
[-C--:B------:R-:W-:Y:S02]  /*28ba0*/  LEA R208, P1, R80, R11.reuse, 0x2 ;  /* 0x0000000b50d07211 */ /* 0x080fe400078210ff */
[----:B------:R-:W-:Y:S01]  /*28bb0*/  LEA.HI.X.SX32 R219, R83, R252, 0x2, P0 ;  /* 0x000000fc53db7211 */ /* 0x000fe200000f16ff */
[----:B------:R-:W-:Y:S01]  /*28bc0*/  IMAD R42, R200, UR24, RZ ;  /* 0x00000018c82a7c24 */ /* 0x000fe2000f8e02ff */
[----:B------:R-:W-:-:S02]  /*28bd0*/  LEA R206, P0, R79, R11, 0x2 ;  /* 0x0000000b4fce7211 */ /* 0x000fc400078010ff */
[-C--:B------:R-:W-:Y:S02]  /*28be0*/  LEA.HI.X.SX32 R217, R82, R252.reuse, 0x2, P4 ;  /* 0x000000fc52d97211 */ /* 0x080fe400020f16ff */
[-C--:B------:R-:W-:Y:S01]  /*28bf0*/  LEA R202, P3, R77, R11.reuse, 0x2 ;  /* 0x0000000b4dca7211 */ /* 0x080fe200078610ff */
[----:B------:R-:W-:Y:S01]  /*28c00*/  IMAD R70, R70, UR5, RZ ;  /* 0x0000000546467c24 */ /* 0x000fe2000f8e02ff */
[-C--:B------:R-:W-:Y:S01]  /*28c10*/  LEA R204, P4, R78, R11.reuse, 0x2 ;  /* 0x0000000b4ecc7211 */ /* 0x080fe200078810ff */
[----:B------:R-:W-:Y:S01]  /*28c20*/  IMAD R188, R188, UR12, RZ ;  /* 0x0000000cbcbc7c24 */ /* 0x000fe2000f8e02ff */
[-C--:B------:R-:W-:Y:S01]  /*28c30*/  LEA.HI.X.SX32 R213, R89, R252.reuse, 0x2, P5 ;  /* 0x000000fc59d57211 */ /* 0x080fe200028f16ff */
[----:B------:R-:W-:Y:S01]  /*28c40*/  IMAD.MOV.U32 R123, RZ, RZ, R198 ;  /* 0x000000ffff7b7224 */ /* 0x000fe200078e00c6 */
[-C--:B------:R-:W-:Y:S01]  /*28c50*/  LEA R200, P5, R76, R11.reuse, 0x2 ;  /* 0x0000000b4cc87211 */ /* 0x080fe200078a10ff */
[----:B------:R-:W-:Y:S01]  /*28c60*/  IMAD R69, R69, UR5, RZ ;  /* 0x0000000545457c24 */ /* 0x000fe2000f8e02ff */
[-C--:B------:R-:W-:Y:S01]  /*28c70*/  LEA.HI.X.SX32 R211, R81, R252.reuse, 0x2, P2 ;  /* 0x000000fc51d37211 */ /* 0x080fe200010f16ff */
[----:B--2---:R-:W-:Y:S01]  /*28c80*/  IMAD.MOV.U32 R233, RZ, RZ, R196 ;  /* 0x000000ffffe97224 */ /* 0x004fe200078e00c4 */
[-C--:B------:R-:W-:Y:S01]  /*28c90*/  LEA R198, P2, R75, R11.reuse, 0x2 ;  /* 0x0000000b4bc67211 */ /* 0x080fe200078410ff */
[----:B------:R-:W-:Y:S01]  /*28ca0*/  IMAD R68, R68, UR5, RZ ;  /* 0x0000000544447c24 */ /* 0x000fe2000f8e02ff */
[-C--:B------:R-:W-:Y:S01]  /*28cb0*/  LEA.HI.X.SX32 R209, R80, R252.reuse, 0x2, P1 ;  /* 0x000000fc50d17211 */ /* 0x080fe200008f16ff */
[----:B------:R-:W-:Y:S01]  /*28cc0*/  IMAD.MOV.U32 R116, RZ, RZ, R194 ;  /* 0x000000ffff747224 */ /* 0x000fe200078e00c2 */
[-C--:B------:R-:W-:Y:S01]  /*28cd0*/  LEA R196, P1, R74, R11.reuse, 0x2 ;  /* 0x0000000b4ac47211 */ /* 0x080fe200078210ff */
[----:B---3--:R-:W-:Y:S01]  /*28ce0*/  IMAD.MOV.U32 R229, RZ, RZ, R190 ;  /* 0x000000ffffe57224 */ /* 0x008fe200078e00be */
[-C--:B------:R-:W-:Y:S01]  /*28cf0*/  LEA.HI.X.SX32 R207, R79, R252.reuse, 0x2, P0 ;  /* 0x000000fc4fcf7211 */ /* 0x080fe200000f16ff */
[----:B------:R-:W-:Y:S01]  /*28d00*/  IMAD R67, R67, UR5, RZ ;  /* 0x0000000543437c24 */ /* 0x000fe2000f8e02ff */
[-C--:B------:R-:W-:Y:S01]  /*28d10*/  LEA.HI.X.SX32 R203, R77, R252.reuse, 0x2, P3 ;  /* 0x000000fc4dcb7211 */ /* 0x080fe200018f16ff */
[----:B------:R-:W-:Y:S01]  /*28d20*/  IMAD R45, R169, UR5, RZ ;  /* 0x00000005a92d7c24 */ /* 0x000fe2000f8e02ff */
[-C--:B------:R-:W-:Y:S01]  /*28d30*/  LEA R194, P0, R73, R11.reuse, 0x2 ;  /* 0x0000000b49c27211 */ /* 0x080fe200078010ff */
[----:B------:R-:W-:Y:S01]  /*28d40*/  IMAD R193, R242, UR68, RZ ;  /* 0x00000044f2c17c24 */ /* 0x000fe2000f8e02ff */
[-C--:B------:R-:W-:Y:S01]  /*28d50*/  LEA.HI.X.SX32 R205, R78, R252.reuse, 0x2, P4 ;  /* 0x000000fc4ecd7211 */ /* 0x080fe200020f16ff */
[----:B------:R-:W-:Y:S01]  /*28d60*/  IMAD.MOV.U32 R94, RZ, RZ, R192 ;  /* 0x000000ffff5e7224 */ /* 0x000fe200078e00c0 */
[-C--:B------:R-:W-:Y:S01]  /*28d70*/  LEA R190, P3, R71, R11.reuse, 0x2 ;  /* 0x0000000b47be7211 */ /* 0x080fe200078610ff */
[----:B------:R-:W-:Y:S01]  /*28d80*/  IMAD R66, R66, UR5, RZ ;  /* 0x0000000542427c24 */ /* 0x000fe2000f8e02ff */
[-C--:B------:R-:W-:Y:S01]  /*28d90*/  LEA R192, P4, R72, R11.reuse, 0x2 ;  /* 0x0000000b48c07211 */ /* 0x080fe200078810ff */
[----:B------:R-:W-:Y:S01]  /*28da0*/  IMAD R169, R199, UR23, RZ ;  /* 0x00000017c7a97c24 */ /* 0x000fe2000f8e02ff */
[-C--:B------:R-:W-:Y:S01]  /*28db0*/  LEA.HI.X.SX32 R201, R76, R252.reuse, 0x2, P5 ;  /* 0x000000fc4cc97211 */ /* 0x080fe200028f16ff */
[----:B------:R-:W-:Y:S01]  /*28dc0*/  IMAD.MOV.U32 R239, RZ, RZ, R188 ;  /* 0x000000ffffef7224 */ /* 0x000fe200078e00bc */
[----:B------:R-:W-:Y:S01]  /*28dd0*/  LEA R188, P5, R70, R11, 0x2 ;  /* 0x0000000b46bc7211 */ /* 0x000fe200078a10ff */
[----:B------:R-:W-:Y:S01]  /*28de0*/  IMAD R64, R64, UR5, RZ ;  /* 0x0000000540407c24 */ /* 0x000fe2000f8e02ff */
[----:B------:R-:W-:Y:S01]  /*28df0*/  LEA.HI.X.SX32 R199, R75, R252, 0x2, P2 ;  /* 0x000000fc4bc77211 */ /* 0x000fe200010f16ff */
[----:B------:R-:W-:-:S02]  /*28e00*/  IMAD R187, R187, UR11, RZ ;  /* 0x0000000bbbbb7c24 */ /* 0x000fc4000f8e02ff */
[----:B------:R-:W-:Y:S01]  /*28e10*/  IMAD.MOV.U32 R84, RZ, RZ, R197 ;  /* 0x000000ffff547224 */ /* 0x000fe200078e00c5 */
[-C--:B------:R-:W-:Y:S01]  /*28e20*/  LEA.HI.X.SX32 R197, R74, R252.reuse, 0x2, P1 ;  /* 0x000000fc4ac57211 */ /* 0x080fe200008f16ff */
[----:B------:R-:W-:Y:S01]  /*28e30*/  IMAD.MOV.U32 R228, RZ, RZ, R186 ;  /* 0x000000ffffe47224 */ /* 0x000fe200078e00ba */
[-C--:B------:R-:W-:Y:S01]  /*28e40*/  LEA R186, P2, R69, R11.reuse, 0x2 ;  /* 0x0000000b45ba7211 */ /* 0x080fe200078410ff */
[----:B------:R-:W-:Y:S02]  /*28e50*/  IMAD R63, R63, UR5, RZ ;  /* 0x000000053f3f7c24 */ /* 0x000fe4000f8e02ff */
[----:B------:R-:W-:Y:S02]  /*28e60*/  IMAD R242, R88, UR76, RZ ;  /* 0x0000004c58f27c24 */ /* 0x000fe4000f8e02ff */
[----:B------:R-:W-:Y:S01]  /*28e70*/  IMAD.MOV.U32 R232, RZ, RZ, R195 ;  /* 0x000000ffffe87224 */ /* 0x000fe200078e00c3 */
[-C--:B------:R-:W-:Y:S01]  /*28e80*/  LEA.HI.X.SX32 R195, R73, R252.reuse, 0x2, P0 ;  /* 0x000000fc49c37211 */ /* 0x080fe200000f16ff */
[----:B------:R-:W-:Y:S01]  /*28e90*/  IMAD.MOV.U32 R231, RZ, RZ, R191 ;  /* 0x000000ffffe77224 */ /* 0x000fe200078e00bf */
[----:B------:R-:W-:Y:S01]  /*28ea0*/  LEA.HI.X.SX32 R191, R71, R252, 0x2, P3 ;  /* 0x000000fc47bf7211 */ /* 0x000fe200018f16ff */
[----:B----4-:R-:W-:Y:S01]  /*28eb0*/  IMAD.MOV.U32 R226, RZ, RZ, R184 ;  /* 0x000000ffffe27224 */ /* 0x010fe200078e00b8 */
[----:B------:R-:W-:Y:S01]  /*28ec0*/  LEA R184, P1, R68, R11, 0x2 ;  /* 0x0000000b44b87211 */ /* 0x000fe200078210ff */
[----:B------:R-:W-:-:S02]  /*28ed0*/  IMAD R62, R62, UR5, RZ ;  /* 0x000000053e3e7c24 */ /* 0x000fc4000f8e02ff */
[----:B------:R-:W-:Y:S01]  /*28ee0*/  IMAD.MOV.U32 R88, RZ, RZ, R193 ;  /* 0x000000ffff587224 */ /* 0x000fe200078e00c1 */
[-C--:B------:R-:W-:Y:S01]  /*28ef0*/  LEA.HI.X.SX32 R193, R72, R252.reuse, 0x2, P4 ;  /* 0x000000fc48c17211 */ /* 0x080fe200020f16ff */
[----:B------:R-:W-:Y:S01]  /*28f00*/  IMAD.MOV.U32 R225, RZ, RZ, R178 ;  /* 0x000000ffffe17224 */ /* 0x000fe200078e00b2 */
[-C--:B------:R-:W-:Y:S01]  /*28f10*/  LEA R178, P3, R65, R11.reuse, 0x2 ;  /* 0x0000000b41b27211 */ /* 0x080fe200078610ff */
[----:B------:R-:W-:Y:S01]  /*28f20*/  IMAD.MOV.U32 R138, RZ, RZ, R182 ;  /* 0x000000ffff8a7224 */ /* 0x000fe200078e00b6 */
[-C--:B------:R-:W-:Y:S01]  /*28f30*/  LEA R182, P0, R67, R11.reuse, 0x2 ;  /* 0x0000000b43b67211 */ /* 0x080fe200078010ff */
[----:B------:R-:W-:Y:S02]  /*28f40*/  IMAD R61, R61, UR5, RZ ;  /* 0x000000053d3d7c24 */ /* 0x000fe4000f8e02ff */
[----:B------:R-:W-:Y:S02]  /*28f50*/  IMAD R59, R59, UR5, RZ ;  /* 0x000000053b3b7c24 */ /* 0x000fe4000f8e02ff */
[----:B------:R-:W-:Y:S01]  /*28f60*/  IMAD.MOV.U32 R230, RZ, RZ, R189 ;  /* 0x000000ffffe67224 */ /* 0x000fe200078e00bd */
[----:B------:R-:W-:Y:S01]  /*28f70*/  LEA.HI.X.SX32 R189, R70, R252, 0x2, P5 ;  /* 0x000000fc46bd7211 */ /* 0x000fe200028f16ff */
[----:B------:R-:W-:Y:S01]  /*28f80*/  IMAD.MOV.U32 R237, RZ, RZ, R180 ;  /* 0x000000ffffed7224 */ /* 0x000fe200078e00b4 */
[----:B------:R-:W-:Y:S01]  /*28f90*/  LEA R180, P4, R66, R11, 0x2 ;  /* 0x0000000b42b47211 */ /* 0x000fe200078810ff */
[----:B------:R-:W-:-:S02]  /*28fa0*/  IMAD R58, R58, UR5, RZ ;  /* 0x000000053a3a7c24 */ /* 0x000fc4000f8e02ff */
[----:B------:R-:W-:Y:S02]  /*28fb0*/  IMAD R168, R168, UR5, RZ ;  /* 0x00000005a8a87c24 */ /* 0x000fe4000f8e02ff */
[----:B------:R-:W-:Y:S01]  /*28fc0*/  IMAD.MOV.U32 R238, RZ, RZ, R187 ;  /* 0x000000ffffee7224 */ /* 0x000fe200078e00bb */
[-C--:B------:R-:W-:Y:S01]  /*28fd0*/  LEA.HI.X.SX32 R187, R69, R252.reuse, 0x2, P2 ;  /* 0x000000fc45bb7211 */ /* 0x080fe200010f16ff */
[----:B------:R-:W-:Y:S01]  /*28fe0*/  IMAD.MOV.U32 R227, RZ, RZ, R176 ;  /* 0x000000ffffe37224 */ /* 0x000fe200078e00b0 */
[-C--:B------:R-:W-:Y:S01]  /*28ff0*/  LEA R176, P5, R64, R11.reuse, 0x2 ;  /* 0x0000000b40b07211 */ /* 0x080fe200078a10ff */
[----:B------:R-:W-:Y:S01]  /*29000*/  IMAD R241, R174, UR77, RZ ;  /* 0x0000004daef17c24 */ /* 0x000fe2000f8e02ff */
[-C--:B------:R-:W-:Y:S01]  /*29010*/  LEA R174, P2, R63, R11.reuse, 0x2 ;  /* 0x0000000b3fae7211 */ /* 0x080fe200078410ff */
[----:B------:R-:W-:Y:S01]  /*29020*/  IMAD.MOV.U32 R109, RZ, RZ, R185 ;  /* 0x000000ffff6d7224 */ /* 0x000fe200078e00b9 */
[-C--:B------:R-:W-:Y:S01]  /*29030*/  LEA.HI.X.SX32 R185, R68, R252.reuse, 0x2, P1 ;  /* 0x000000fc44b97211 */ /* 0x080fe200008f16ff */
[----:B------:R-:W-:Y:S01]  /*29040*/  IMAD.MOV.U32 R87, RZ, RZ, R172 ;  /* 0x000000ffff577224 */ /* 0x000fe200078e00ac */
[-C--:B------:R-:W-:Y:S01]  /*29050*/  LEA R172, P1, R62, R11.reuse, 0x2 ;  /* 0x0000000b3eac7211 */ /* 0x080fe200078210ff */
[----:B------:R-:W-:Y:S01]  /*29060*/  IMAD.MOV.U32 R224, RZ, RZ, R179 ;  /* 0x000000ffffe07224 */ /* 0x000fe200078e00b3 */
[-C--:B------:R-:W-:Y:S01]  /*29070*/  LEA.HI.X.SX32 R179, R65, R252.reuse, 0x2, P3 ;  /* 0x000000fc41b37211 */ /* 0x080fe200018f16ff */
[----:B------:R-:W-:Y:S01]  /*29080*/  IMAD.MOV.U32 R222, RZ, RZ, R183 ;  /* 0x000000ffffde7224 */ /* 0x000fe200078e00b7 */
[-C--:B------:R-:W-:Y:S01]  /*29090*/  LEA.HI.X.SX32 R183, R67, R252.reuse, 0x2, P0 ;  /* 0x000000fc43b77211 */ /* 0x080fe200000f16ff */
[----:B------:R-:W-:Y:S01]  /*290a0*/  IMAD.MOV.U32 R145, RZ, RZ, R170 ;  /* 0x000000ffff917224 */ /* 0x000fe200078e00aa */
        /* <DEDUP_REMOVED lines=9> */
[----:B------:R-:W-:Y:S01]  /*29140*/  IMAD R240, R243, UR69, RZ ;  /* 0x00000045f3f07c24 */ /* 0x000fe2000f8e02ff */
[-C--:B------:R-:W-:Y:S01]  /*29150*/  LEA.HI.X.SX32 R175, R63, R252.reuse, 0x2, P2 ;  /* 0x000000fc3faf7211 */ /* 0x080fe200010f16ff */
[----:B------:R-:W-:Y:S01]  /*29160*/  IMAD.MOV.U32 R86, RZ, RZ, R173 ;  /* 0x000000ffff567224 */ /* 0x000fe200078e00ad */
[-C--:B------:R-:W-:Y:S01]  /*29170*/  LEA R78, P5, R57, R11.reuse, 0x2 ;  /* 0x0000000b394e7211 */ /* 0x080fe200078a10ff */
[----:B------:R-:W-:Y:S01]  /*29180*/  IMAD R243, R90, UR75, RZ ;  /* 0x0000004b5af37c24 */ /* 0x000fe2000f8e02ff */
[-C--:B------:R-:W-:Y:S01]  /*29190*/  LEA.HI.X.SX32 R173, R62, R252.reuse, 0x2, P1 ;  /* 0x000000fc3ead7211 */ /* 0x080fe200008f16ff */
[----:B------:R-:W-:Y:S01]  /*291a0*/  IMAD.MOV.U32 R236, RZ, RZ, R171 ;  /* 0x000000ffffec7224 */ /* 0x000fe200078e00ab */
[----:B------:R-:W-:Y:S01]  /*291b0*/  LEA R80, P2, R56, R11, 0x2 ;  /* 0x0000000b38507211 */ /* 0x000fe200078410ff */
[----:B------:R-:W-:Y:S01]  /*291c0*/  IMAD.MOV.U32 R90, RZ, RZ, R169 ;  /* 0x000000ffff5a7224 */ /* 0x000fe200078e00a9 */
[----:B------:R-:W-:-:S02]  /*291d0*/  LEA.HI.X.SX32 R171, R61, R252, 0x2, P0 ;  /* 0x000000fc3dab7211 */ /* 0x000fc400000f16ff */
[-C--:B------:R-:W-:Y:S02]  /*291e0*/  LEA R82, P1, R55, R11.reuse, 0x2 ;  /* 0x0000000b37527211 */ /* 0x080fe400078210ff */
[-C--:B------:R-:W-:Y:S02]  /*291f0*/  LEA.HI.X.SX32 R75, R59, R252.reuse, 0x2, P3 ;  /* 0x000000fc3b4b7211 */ /* 0x080fe400018f16ff */
[-C--:B------:R-:W-:Y:S02]  /*29200*/  LEA R220, P0, R48, R11.reuse, 0x2 ;  /* 0x0000000b30dc7211 */ /* 0x080fe400078010ff */
[-C--:B------:R-:W-:Y:S02]  /*29210*/  LEA.HI.X.SX32 R77, R58, R252.reuse, 0x2, P6 ;  /* 0x000000fc3a4d7211 */ /* 0x080fe400030f16ff */
[----:B------:R-:W-:Y:S02]  /*29220*/  LEA.HI.X.SX32 R79, R57, R252, 0x2, P5 ;  /* 0x000000fc394f7211 */ /* 0x000fe400028f16ff */
[----:B------:R-:W-:-:S02]  /*29230*/  LEA R66, P3, R37, R11, 0x2 ;  /* 0x0000000b25427211 */ /* 0x000fc400078610ff */
[-C--:B------:R-:W-:Y:S01]  /*29240*/  LEA.HI.X.SX32 R81, R56, R252.reuse, 0x2, P2 ;  /* 0x000000fc38517211 */ /* 0x080fe200010f16ff */
[----:B------:R-:W-:Y:S01]  /*29250*/  STL.64 [R1+0xc40], R74 ;  /* 0x000c404a01007387 */ /* 0x000fe20000100a00 */
[-C--:B------:R-:W-:Y:S02]  /*29260*/  LEA R64, P6, R36, R11.reuse, 0x2 ;  /* 0x0000000b24407211 */ /* 0x080fe400078c10ff */
[-C--:B------:R-:W-:Y:S01]  /*29270*/  LEA.HI.X.SX32 R83, R55, R252.reuse, 0x2, P1 ;  /* 0x000000fc37537211 */ /* 0x080fe200008f16ff */
[----:B------:R-:W-:Y:S01]  /*29280*/  STL.64 [R1+0xc38], R76 ;  /* 0x000c384c01007387 */ /* 0x000fe20000100a00 */
[-C--:B------:R-:W-:Y:S02]  /*29290*/  LEA R62, P5, R35, R11.reuse, 0x2 ;  /* 0x0000000b233e7211 */ /* 0x080fe400078a10ff */
[----:B------:R-:W-:Y:S01]  /*292a0*/  LEA.HI.X.SX32 R221, R48, R252, 0x2, P0 ;  /* 0x000000fc30dd7211 */ /* 0x000fe200000f16ff */
[----:B------:R-:W-:Y:S01]  /*292b0*/  STL.64 [R1+0xc30], R78 ;  /* 0x000c304e01007387 */ /* 0x000fe20000100a00 */
[----:B------:R-:W-:-:S02]  /*292c0*/  LEA R58, P2, R34, R11, 0x2 ;  /* 0x0000000b223a7211 */ /* 0x000fc400078410ff */
[-C--:B------:R-:W-:Y:S01]  /*292d0*/  LEA R56, P1, R33, R11.reuse, 0x2 ;  /* 0x0000000b21387211 */ /* 0x080fe200078210ff */
[----:B------:R-:W-:Y:S01]  /*292e0*/  STL.64 [R1+0xc28], R80 ;  /* 0x000c285001007387 */ /* 0x000fe20000100a00 */
[-C--:B------:R-:W-:Y:S02]  /*292f0*/  LEA.HI.X.SX32 R67, R37, R252.reuse, 0x2, P3 ;  /* 0x000000fc25437211 */ /* 0x080fe400018f16ff */
[-C--:B------:R-:W-:Y:S01]  /*29300*/  LEA.HI.X.SX32 R65, R36, R252.reuse, 0x2, P6 ;  /* 0x000000fc24417211 */ /* 0x080fe200030f16ff */
[----:B------:R-:W-:Y:S01]  /*29310*/  STL.64 [R1+0xc20], R82 ;  /* 0x000c205201007387 */ /* 0x000fe20000100a00 */
[-C--:B------:R-:W-:Y:S02]  /*29320*/  LEA.HI.X.SX32 R63, R35, R252.reuse, 0x2, P5 ;  /* 0x000000fc233f7211 */ /* 0x080fe400028f16ff */
[----:B------:R-:W-:Y:S01]  /*29330*/  LEA.HI.X.SX32 R59, R34, R252, 0x2, P2 ;  /* 0x000000fc223b7211 */ /* 0x000fe200010f16ff */
[----:B------:R-:W-:Y:S01]  /*29340*/  STL.64 [R1+0xc18], R220 ;  /* 0x000c18dc01007387 */ /* 0x000fe20000100a00 */
[----:B------:R-:W-:-:S02]  /*29350*/  LEA R70, P0, R32, R11, 0x2 ;  /* 0x0000000b20467211 */ /* 0x000fc400078010ff */
[-C--:B------:R-:W-:Y:S02]  /*29360*/  LEA.HI.X.SX32 R57, R33, R252.reuse, 0x2, P1 ;  /* 0x000000fc21397211 */ /* 0x080fe400008f16ff */
[-C--:B------:R-:W-:Y:S02]  /*29370*/  LEA.HI.X.SX32 R71, R32, R252.reuse, 0x2, P0 ;  /* 0x000000fc20477211 */ /* 0x080fe400000f16ff */
[----:B------:R-:W-:Y:S01]  /*29380*/  LEA R36, P0, R25, R11, 0x2 ;  /* 0x0000000b19247211 */ /* 0x000fe200078010ff */
[----:B------:R-:W-:Y:S02]  /*29390*/  IMAD R21, R21, UR5, RZ ;  /* 0x0000000515157c24 */ /* 0x000fe4000f8e02ff */
[----:B------:R-:W-:Y:S01]  /*293a0*/  IMAD R19, R19, UR5, RZ ;  /* 0x0000000513137c24 */ /* 0x000fe2000f8e02ff */
[----:B------:R-:W-:Y:S01]  /*293b0*/  LEA.HI.X.SX32 R37, R25, R252, 0x2, P0 ;  /* 0x000000fc19257211 */ /* 0x000fe200000f16ff */
[----:B------:R-:W-:Y:S02]  /*293c0*/  IMAD R18, R18, UR5, RZ ;  /* 0x0000000512127c24 */ /* 0x000fe4000f8e02ff */
[----:B------:R-:W-:-:S02]  /*293d0*/  IMAD R17, R17, UR5, RZ ;  /* 0x0000000511117c24 */ /* 0x000fc4000f8e02ff */
[----:B------:R-:W-:Y:S02]  /*293e0*/  IMAD R16, R16, UR5, RZ ;  /* 0x0000000510107c24 */ /* 0x000fe4000f8e02ff */
[----:B------:R-:W-:Y:S02]  /*293f0*/  IMAD R15, R15, UR5, RZ ;  /* 0x000000050f0f7c24 */ /* 0x000fe4000f8e02ff */
[----:B------:R-:W-:Y:S01]  /*29400*/  IMAD R14, R14, UR5, RZ ;  /* 0x000000050e0e7c24 */ /* 0x000fe2000f8e02ff */
[----:B------:R-:W-:-:S04]  /*29410*/  LEA R168, P4, R97, R11, 0x2 ;  /* 0x0000000b61a87211 */ /* 0x000fc800078810ff */
[----:B------:R-:W-:Y:S02]  /*29420*/  LEA.HI.X.SX32 R169, R97, R252, 0x2, P4 ;  /* 0x000000fc61a97211 */ /* 0x000fe400020f16ff */
[----:B------:R-:W-:-:S04]  /*29430*/  LEA R68, P4, R41, R11, 0x2 ;  /* 0x0000000b29447211 */ /* 0x000fc800078810ff */
[----:B------:R-:W-:-:S05]  /*29440*/  LEA.HI.X.SX32 R69, R41, R252, 0x2, P4 ;  /* 0x000000fc29457211 */ /* 0x000fca00020f16ff */
[----:B------:R1:W-:Y:S04]  /*29450*/  STL.64 [R1+0xc10], R68 ;  /* 0x000c104401007387 */ /* 0x0003e80000100a00 */
[----:B------:R2:W-:Y:S04]  /*29460*/  STL.64 [R1+0xc08], R66 ;  /* 0x000c084201007387 */ /* 0x0005e80000100a00 */
[----:B------:R3:W-:Y:S01]  /*29470*/  STL.64 [R1+0xc00], R64 ;  /* 0x000c004001007387 */ /* 0x0007e20000100a00 */
[----:B-1----:R-:W-:-:S03]  /*29480*/  LEA R68, P4, R31, R11, 0x2 ;  /* 0x0000000b1f447211 */ /* 0x002fc600078810ff */
[----:B------:R1:W-:Y:S01]  /*29490*/  STL.64 [R1+0xbf8], R62 ;  /* 0x000bf83e01007387 */ /* 0x0003e20000100a00 */
[----:B--2---:R-:W-:-:S03]  /*294a0*/  LEA R66, P3, R30, R11, 0x2 ;  /* 0x0000000b1e427211 */ /* 0x004fc600078610ff */
[----:B------:R2:W-:Y:S01]  /*294b0*/  STL.64 [R1+0xbf0], R58 ;  /* 0x000bf03a01007387 */ /* 0x0005e20000100a00 */
[-C--:B------:R-:W-:Y:S02]  /*294c0*/  LEA.HI.X.SX32 R69, R31, R252.reuse, 0x2, P4 ;  /* 0x000000fc1f457211 */ /* 0x080fe400020f16ff */
[CC--:B---3--:R-:W-:Y:S01]  /*294d0*/  LEA R64, P6, R29.reuse, R11.reuse, 0x2 ;  /* 0x0000000b1d407211 */ /* 0x0c8fe200078c10ff */
[----:B------:R3:W-:Y:S01]  /*294e0*/  STL.64 [R1+0xbe8], R56 ;  /* 0x000be83801007387 */ /* 0x0007e20000100a00 */
[-C--:B------:R-:W-:Y:S02]  /*294f0*/  LEA.HI.X.SX32 R67, R30, R252.reuse, 0x2, P3 ;  /* 0x000000fc1e437211 */ /* 0x080fe400018f16ff */
[-C--:B-1----:R-:W-:Y:S02]  /*29500*/  LEA R62, P5, R28, R11.reuse, 0x2 ;  /* 0x0000000b1c3e7211 */ /* 0x082fe400078a10ff */
[----:B------:R-:W-:Y:S02]  /*29510*/  LEA.HI.X.SX32 R65, R29, R252, 0x2, P6 ;  /* 0x000000fc1d417211 */ /* 0x000fe400030f16ff */
[-C--:B--2---:R-:W-:Y:S01]  /*29520*/  LEA R58, P2, R27, R11.reuse, 0x2 ;  /* 0x0000000b1b3a7211 */ /* 0x084fe200078410ff */
[----:B------:R-:W-:Y:S01]  /*29530*/  STL.64 [R1+0xbe0], R70 ;  /* 0x000be04601007387 */ /* 0x000fe20000100a00 */
[----:B------:R-:W-:-:S02]  /*29540*/  LEA R34, P4, R24, R11, 0x2 ;  /* 0x0000000b18227211 */ /* 0x000fc400078810ff */
[-C--:B---3--:R-:W-:Y:S02]  /*29550*/  LEA R56, P1, R26, R11.reuse, 0x2 ;  /* 0x0000000b1a387211 */ /* 0x088fe400078210ff */
[-C--:B------:R-:W-:Y:S01]  /*29560*/  LEA.HI.X.SX32 R63, R28, R252.reuse, 0x2, P5 ;  /* 0x000000fc1c3f7211 */ /* 0x080fe200028f16ff */
[----:B------:R-:W-:Y:S01]  /*29570*/  STL.64 [R1+0xbd8], R68 ;  /* 0x000bd84401007387 */ /* 0x000fe20000100a00 */
[-C--:B------:R-:W-:Y:S02]  /*29580*/  LEA R32, P3, R23, R11.reuse, 0x2 ;  /* 0x0000000b17207211 */ /* 0x080fe400078610ff */
[-C--:B------:R-:W-:Y:S01]  /*29590*/  LEA.HI.X.SX32 R59, R27, R252.reuse, 0x2, P2 ;  /* 0x000000fc1b3b7211 */ /* 0x080fe200010f16ff */
[----:B------:R-:W-:Y:S01]  /*295a0*/  STL.64 [R1+0xbd0], R66 ;  /* 0x000bd04201007387 */ /* 0x000fe20000100a00 */
[----:B------:R-:W-:Y:S02]  /*295b0*/  LEA R30, P6, R22, R11, 0x2 ;  /* 0x0000000b161e7211 */ /* 0x000fe400078c10ff */
[-C--:B------:R-:W-:Y:S01]  /*295c0*/  LEA.HI.X.SX32 R57, R26, R252.reuse, 0x2, P1 ;  /* 0x000000fc1a397211 */ /* 0x080fe200008f16ff */
[----:B------:R-:W-:Y:S01]  /*295d0*/  STL.64 [R1+0xbc8], R64 ;  /* 0x000bc84001007387 */ /* 0x000fe20000100a00 */
[----:B------:R-:W-:-:S02]  /*295e0*/  LEA.HI.X.SX32 R35, R24, R252, 0x2, P4 ;  /* 0x000000fc18237211 */ /* 0x000fc400020f16ff */
[-C--:B------:R-:W-:Y:S01]  /*295f0*/  LEA.HI.X.SX32 R33, R23, R252.reuse, 0x2, P3 ;  /* 0x000000fc17217211 */ /* 0x080fe200018f16ff */
[----:B------:R1:W-:Y:S01]  /*29600*/  STL.64 [R1+0xbc0], R62 ;  /* 0x000bc03e01007387 */ /* 0x0003e20000100a00 */
[----:B------:R-:W-:-:S03]  /*29610*/  LEA.HI.X.SX32 R31, R22, R252, 0x2, P6 ;  /* 0x000000fc161f7211 */ /* 0x000fc600030f16ff */
        /* <DEDUP_REMOVED lines=10> */
[-C--:B-1----:R-:W-:Y:S01]  /*296c0*/  LEA R36, P0, R18, R11.reuse, 0x2 ;  /* 0x0000000b12247211 */ /* 0x082fe200078010ff */
[----:B------:R1:W-:Y:S01]  /*296d0*/  STL.64 [R1+0xb90], R30 ;  /* 0x000b901e01007387 */ /* 0x0003e20000100a00 */
[----:B------:R-:W-:Y:S02]  /*296e0*/  LEA.HI.X.SX32 R57, R19, R252, 0x2, P1 ;  /* 0x000000fc13397211 */ /* 0x000fe400008f16ff */
[----:B--2---:R-:W-:-:S02]  /*296f0*/  LEA R34, P4, R17, R11, 0x2 ;  /* 0x0000000b11227211 */ /* 0x004fc400078810ff */
[-C--:B------:R-:W-:Y:S02]  /*29700*/  LEA R28, P5, R14, R11.reuse, 0x2 ;  /* 0x0000000b0e1c7211 */ /* 0x080fe400078a10ff */
[-C--:B---3--:R-:W-:Y:S02]  /*29710*/  LEA R32, P3, R16, R11.reuse, 0x2 ;  /* 0x0000000b10207211 */ /* 0x088fe400078610ff */
[-C--:B------:R-:W-:Y:S02]  /*29720*/  LEA.HI.X.SX32 R37, R18, R252.reuse, 0x2, P0 ;  /* 0x000000fc12257211 */ /* 0x080fe400000f16ff */
[-C--:B-1----:R-:W-:Y:S01]  /*29730*/  LEA R30, P6, R15, R11.reuse, 0x2 ;  /* 0x0000000b0f1e7211 */ /* 0x082fe200078c10ff */
[----:B------:R-:W-:Y:S01]  /*29740*/  STL.64 [R1+0xb88], R62 ;  /* 0x000b883e01007387 */ /* 0x000fe20000100a00 */
[----:B------:R-:W-:Y:S02]  /*29750*/  LEA R26, P2, R13, R11, 0x2 ;  /* 0x0000000b0d1a7211 */ /* 0x000fe400078410ff */
[-C--:B------:R-:W-:Y:S01]  /*29760*/  LEA.HI.X.SX32 R35, R17, R252.reuse, 0x2, P4 ;  /* 0x000000fc11237211 */ /* 0x080fe200020f16ff */
[----:B------:R-:W-:Y:S01]  /*29770*/  STL.64 [R1+0xb80], R58 ;  /* 0x000b803a01007387 */ /* 0x000fe20000100a00 */
[----:B------:R-:W-:-:S02]  /*29780*/  LEA.HI.X.SX32 R33, R16, R252, 0x2, P3 ;  /* 0x000000fc10217211 */ /* 0x000fc400018f16ff */
[-C--:B------:R-:W-:Y:S01]  /*29790*/  LEA.HI.X.SX32 R31, R15, R252.reuse, 0x2, P6 ;  /* 0x000000fc0f1f7211 */ /* 0x080fe200030f16ff */
[----:B------:R-:W-:Y:S01]  /*297a0*/  STL.64 [R1+0xb78], R56 ;  /* 0x000b783801007387 */ /* 0x000fe20000100a00 */
[-C--:B------:R-:W-:Y:S02]  /*297b0*/  LEA.HI.X.SX32 R29, R14, R252.reuse, 0x2, P5 ;  /* 0x000000fc0e1d7211 */ /* 0x080fe400028f16ff */
[----:B------:R-:W-:Y:S01]  /*297c0*/  LEA.HI.X.SX32 R27, R13, R252, 0x2, P2 ;  /* 0x000000fc0d1b7211 */ /* 0x000fe200010f16ff */
[----:B------:R-:W-:Y:S04]  /*297d0*/  STL.64 [R1+0xb70], R36 ;  /* 0x000b702401007387 */ /* 0x000fe80000100a00 */
[----:B------:R-:W-:Y:S04]  /*297e0*/  STL.64 [R1+0xb68], R34 ;  /* 0x000b682201007387 */ /* 0x000fe80000100a00 */
[----:B------:R-:W-:Y:S04]  /*297f0*/  STL.64 [R1+0xb60], R32 ;  /* 0x000b602001007387 */ /* 0x000fe80000100a00 */
[----:B------:R-:W-:Y:S04]  /*29800*/  STL.64 [R1+0xb58], R30 ;  /* 0x000b581e01007387 */ /* 0x000fe80000100a00 */
[----:B------:R1:W-:Y:S04]  /*29810*/  STL.64 [R1+0xb50], R28 ;  /* 0x000b501c01007387 */ /* 0x0003e80000100a00 */
[----:B------:R2:W-:Y:S04]  /*29820*/  STL.64 [R1+0xb48], R26 ;  /* 0x000b481a01007387 */ /* 0x0005e80000100a00 */
[----:B------:R-:W3:Y:S01]  /*29830*/  LDL.LU R75, [R1] ;  /* 0x00000000014b7983 */ /* 0x000ee20000300800 */
[----:B------:R-:W-:Y:S01]  /*29840*/  IMAD R10, R10, UR5, RZ ;  /* 0x000000050a0a7c24 */ /* 0x000fe2000f8e02ff */
[----:B------:R-:W-:Y:S01]  /*29850*/  LEA R24, P1, R12, R11, 0x2 ;  /* 0x0000000b0c187211 */ /* 0x000fe200078210ff */
[----:B------:R-:W-:-:S03]  /*29860*/  IMAD R9, R9, UR5, RZ ;  /* 0x0000000509097c24 */ /* 0x000fc6000f8e02ff */
[-C--:B------:R-:W-:Y:S02]  /*29870*/  LEA R20, P0, R10, R11.reuse, 0x2 ;  /* 0x0000000b0a147211 */ /* 0x080fe400078010ff */
[-C--:B------:R-:W-:Y:S02]  /*29880*/  LEA R18, P4, R9, R11.reuse, 0x2 ;  /* 0x0000000b09127211 */ /* 0x080fe400078810ff */
[-C--:B------:R-:W-:Y:S02]  /*29890*/  LEA.HI.X.SX32 R25, R12, R252.reuse, 0x2, P1 ;  /* 0x000000fc0c197211 */ /* 0x080fe400008f16ff */
[-C--:B------:R-:W-:Y:S02]  /*298a0*/  LEA R22, P3, R8, R11.reuse, 0x2 ;  /* 0x0000000b08167211 */ /* 0x080fe400078610ff */
[----:B------:R-:W-:Y:S01]  /*298b0*/  LEA.HI.X.SX32 R21, R10, R252, 0x2, P0 ;  /* 0x000000fc0a157211 */ /* 0x000fe200000f16ff */
[----:B------:R4:W-:Y:S01]  /*298c0*/  STL.64 [R1+0xb40], R24 ;  /* 0x000b401801007387 */ /* 0x0009e20000100a00 */
[----:B------:R-:W-:-:S02]  /*298d0*/  LEA R16, P6, R7, R11, 0x2 ;  /* 0x0000000b07107211 */ /* 0x000fc400078c10ff */
[-C--:B------:R-:W-:Y:S01]  /*298e0*/  LEA.HI.X.SX32 R19, R9, R252.reuse, 0x2, P4 ;  /* 0x000000fc09137211 */ /* 0x080fe200020f16ff */
[----:B------:R-:W3:Y:S01]  /*298f0*/  LDL.LU R76, [R1+0x4] ;  /* 0x00000400014c7983 */ /* 0x000ee20000300800 */
[-C--:B-1----:R-:W-:Y:S02]  /*29900*/  LEA R28, P5, R4, R11.reuse, 0x2 ;  /* 0x0000000b041c7211 */ /* 0x082fe400078a10ff */
[-C--:B------:R-:W-:Y:S01]  /*29910*/  LEA.HI.X.SX32 R23, R8, R252.reuse, 0x2, P3 ;  /* 0x000000fc08177211 */ /* 0x080fe200018f16ff */
[----:B------:R1:W-:Y:S01]  /*29920*/  STL.64 [R1+0xb38], R20 ;  /* 0x000b381401007387 */ /* 0x0003e20000100a00 */
[-C--:B--2---:R-:W-:Y:S01]  /*29930*/  LEA R26, P2, R3, R11.reuse, 0x2 ;  /* 0x0000000b031a7211 */ /* 0x084fe200078410ff */
[----:B------:R-:W-:Y:S01]  /*29940*/  IMAD R91, R91, UR5, RZ ;  /* 0x000000055b5b7c24 */ /* 0x000fe2000f8e02ff */
[-C--:B------:R-:W-:Y:S01]  /*29950*/  LEA.HI.X.SX32 R17, R7, R252.reuse, 0x2, P6 ;  /* 0x000000fc07117211 */ /* 0x080fe200030f16ff */
[----:B------:R-:W2:Y:S01]  /*29960*/  LDL.LU R77, [R1+0x8] ;  /* 0x00000800014d7983 */ /* 0x000ea20000300800 */
[----:B----4-:R-:W-:Y:S01]  /*29970*/  LEA R24, P1, R2, R11, 0x2 ;  /* 0x0000000b02187211 */ /* 0x010fe200078210ff */
[----:B------:R-:W-:Y:S01]  /*29980*/  IMAD R93, R93, UR5, RZ ;  /* 0x000000055d5d7c24 */ /* 0x000fe2000f8e02ff */
[-C--:B------:R-:W-:Y:S01]  /*29990*/  LEA.HI.X.SX32 R29, R4, R252.reuse, 0x2, P5 ;  /* 0x000000fc041d7211 */ /* 0x080fe200028f16ff */
[----:B------:R4:W-:Y:S01]  /*299a0*/  STL.64 [R1+0xb30], R18 ;  /* 0x000b301201007387 */ /* 0x0009e20000100a00 */
[----:B------:R-:W-:-:S03]  /*299b0*/  LEA.HI.X.SX32 R27, R3, R252, 0x2, P2 ;  /* 0x000000fc031b7211 */ /* 0x000fc600010f16ff */
[----:B------:R-:W2:Y:S01]  /*299c0*/  LDL.LU R78, [R1+0xc] ;  /* 0x00000c00014e7983 */ /* 0x000ea20000300800 */
[----:B-1----:R-:W-:Y:S01]  /*299d0*/  LEA R20, P0, R0, R11, 0x2 ;  /* 0x0000000b00147211 */ /* 0x002fe200078010ff */
[----:B------:R-:W-:Y:S02]  /*299e0*/  IMAD R98, R98, UR5, RZ ;  /* 0x0000000562627c24 */ /* 0x000fe4000f8e02ff */
[----:B------:R1:W-:Y:S01]  /*299f0*/  STL.64 [R1+0xb28], R22 ;  /* 0x000b281601007387 */ /* 0x0003e20000100a00 */
[----:B------:R-:W-:-:S03]  /*29a00*/  LEA.HI.X.SX32 R25, R2, R252, 0x2, P1 ;  /* 0x000000fc02197211 */ /* 0x000fc600008f16ff */
[----:B------:R-:W2:Y:S01]  /*29a10*/  LDL.LU R79, [R1+0x10] ;  /* 0x00001000014f7983 */ /* 0x000ea20000300800 */
[----:B----4-:R-:W-:Y:S01]  /*29a20*/  LEA R18, P4, R91, R11, 0x2 ;  /* 0x0000000b5b127211 */ /* 0x010fe200078810ff */
[----:B------:R-:W-:Y:S02]  /*29a30*/  IMAD R100, R100, UR5, RZ ;  /* 0x0000000564647c24 */ /* 0x000fe4000f8e02ff */
[----:B------:R4:W-:Y:S01]  /*29a40*/  STL.64 [R1+0xb20], R16 ;  /* 0x000b201001007387 */ /* 0x0009e20000100a00 */
[----:B------:R-:W-:-:S03]  /*29a50*/  LEA.HI.X.SX32 R21, R0, R252, 0x2, P0 ;  /* 0x000000fc00157211 */ /* 0x000fc600000f16ff */
[----:B------:R-:W2:Y:S01]  /*29a60*/  LDL.LU R80, [R1+0x20] ;  /* 0x0000200001507983 */ /* 0x000ea20000300800 */
[----:B-1----:R-:W-:Y:S01]  /*29a70*/  LEA R22, P3, R93, R11, 0x2 ;  /* 0x0000000b5d167211 */ /* 0x002fe200078610ff */
[----:B------:R-:W-:Y:S02]  /*29a80*/  IMAD R102, R102, UR5, RZ ;  /* 0x0000000566667c24 */ /* 0x000fe4000f8e02ff */
[----:B------:R-:W-:Y:S01]  /*29a90*/  STL.64 [R1+0xb18], R28 ;  /* 0x000b181c01007387 */ /* 0x000fe20000100a00 */
[----:B------:R-:W-:-:S03]  /*29aa0*/  LEA.HI.X.SX32 R19, R91, R252, 0x2, P4 ;  /* 0x000000fc5b137211 */ /* 0x000fc600020f16ff */
[----:B------:R-:W2:Y:S01]  /*29ab0*/  LDL.LU R81, [R1+0x28] ;  /* 0x0000280001517983 */ /* 0x000ea20000300800 */
[----:B----4-:R-:W-:-:S03]  /*29ac0*/  LEA R16, P6, R98, R11, 0x2 ;  /* 0x0000000b62107211 */ /* 0x010fc600078c10ff */
[----:B------:R-:W-:Y:S01]  /*29ad0*/  STL.64 [R1+0xb10], R26 ;  /* 0x000b101a01007387 */ /* 0x000fe20000100a00 */
[----:B------:R-:W-:-:S03]  /*29ae0*/  LEA R14, P5, R100, R11, 0x2 ;  /* 0x0000000b640e7211 */ /* 0x000fc600078a10ff */
[----:B------:R-:W4:Y:S01]  /*29af0*/  LDL.LU R89, [R1+0x38] ;  /* 0x0000380001597983 */ /* 0x000f220000300800 */
[----:B------:R-:W-:-:S03]  /*29b00*/  LEA.HI.X.SX32 R23, R93, R252, 0x2, P3 ;  /* 0x000000fc5d177211 */ /* 0x000fc600018f16ff */
[----:B------:R-:W-:Y:S01]  /*29b10*/  STL.64 [R1+0xb08], R24 ;  /* 0x000b081801007387 */ /* 0x000fe20000100a00 */
[----:B------:R-:W-:-:S03]  /*29b20*/  LEA R12, P2, R102, R11, 0x2 ;  /* 0x0000000b660c7211 */ /* 0x000fc600078410ff */
[----:B------:R-:W4:Y:S01]  /*29b30*/  LDL.LU R97, [R1+0x44] ;  /* 0x0000440001617983 */ /* 0x000f220000300800 */
[----:B------:R-:W-:-:S03]  /*29b40*/  LEA.HI.X.SX32 R17, R98, R252, 0x2, P6 ;  /* 0x000000fc62117211 */ /* 0x000fc600030f16ff */
[----:B------:R1:W-:Y:S01]  /*29b50*/  STL.64 [R1+0xb00], R20 ;  /* 0x000b001401007387 */ /* 0x0003e20000100a00 */
[----:B------:R-:W-:-:S03]  /*29b60*/  LEA R8, P1, R250, R11, 0x2 ;  /* 0x0000000bfa087211 */ /* 0x000fc600078210ff */
[----:B------:R-:W4:Y:S01]  /*29b70*/  LDL.LU R82, [R1+0x4c] ;  /* 0x00004c0001527983 */ /* 0x000f220000300800 */
[----:B------:R-:W-:-:S03]  /*29b80*/  LEA.HI.X.SX32 R15, R100, R252, 0x2, P5 ;  /* 0x000000fc640f7211 */ /* 0x000fc600028f16ff */
[----:B------:R3:W-:Y:S01]  /*29b90*/  STL.64 [R1+0xaf8], R18 ;  /* 0x000af81201007387 */ /* 0x0007e20000100a00 */
[----:B------:R-:W-:-:S03]  /*29ba0*/  LEA.HI.X.SX32 R13, R102, R252, 0x2, P2 ;  /* 0x000000fc660d7211 */ /* 0x000fc600010f16ff */
[----:B------:R-:W4:Y:S01]  /*29bb0*/  LDL.LU R83, [R1+0x54] ;  /* 0x0000540001537983 */ /* 0x000f220000300800 */
[----:B-1----:R-:W-:-:S03]  /*29bc0*/  LEA R20, P0, R251, R11, 0x2 ;  /* 0x0000000bfb147211 */ /* 0x002fc600078010ff */
[----:B------:R-:W-:Y:S01]  /*29bd0*/  STL.64 [R1+0xaf0], R22 ;  /* 0x000af01601007387 */ /* 0x000fe20000100a00 */
[----:B------:R-:W-:-:S03]  /*29be0*/  LEA.HI.X.SX32 R9, R250, R252, 0x2, P1 ;  /* 0x000000fcfa097211 */ /* 0x000fc600008f16ff */
[----:B------:R-:W4:Y:S01]  /*29bf0*/  LDL.LU R220, [R1+0x64] ;  /* 0x0000640001dc7983 */ /* 0x000f220000300800 */
[----:B------:R-:W-:-:S03]  /*29c00*/  LEA.HI.X.SX32 R21, R251, R252, 0x2, P0 ;  /* 0x000000fcfb157211 */ /* 0x000fc600000f16ff */
[----:B------:R2:W-:Y:S04]  /*29c10*/  STL.64 [R1+0xae8], R16 ;  /* 0x000ae81001007387 */ /* 0x0005e80000100a00 */
[----:B------:R-:W4:Y:S04]  /*29c20*/  LDL.LU R221, [R1+0x6c] ;  /* 0x00006c0001dd7983 */ /* 0x000f280000300800 */
[----:B------:R1:W-:Y:S04]  /*29c30*/  STL.64 [R1+0xae0], R14 ;  /* 0x000ae00e01007387 */ /* 0x0003e80000100a00 */
[----:B------:R-:W4:Y:S04]  /*29c40*/  LDL.LU R71, [R1+0x74] ;  /* 0x0000740001477983 */ /* 0x000f280000300800 */
[----:B------:R1:W-:Y:S04]  /*29c50*/  STL.64 [R1+0xad8], R12 ;  /* 0x000ad80c01007387 */ /* 0x0003e80000100a00 */
[----:B------:R-:W4:Y:S04]  /*29c60*/  LDL.LU R72, [R1+0x7c] ;  /* 0x00007c0001487983 */ /* 0x000f280000300800 */
[----:B------:R1:W-:Y:S04]  /*29c70*/  STL.64 [R1+0xad0], R8 ;  /* 0x000ad00801007387 */ /* 0x0003e80000100a00 */
[----:B------:R-:W4:Y:S04]  /*29c80*/  LDL.LU R73, [R1+0x8c] ;  /* 0x00008c0001497983 */ /* 0x000f280000300800 */
[----:B------:R1:W-:Y:S04]  /*29c90*/  STL.64 [R1+0xac8], R20 ;  /* 0x000ac81401007387 */ /* 0x0003e80000100a00 */
[----:B------:R-:W4:Y:S01]  /*29ca0*/  LDL.LU R74, [R1+0x94] ;  /* 0x00009400014a7983 */ /* 0x000f220000300800 */
[----:B---3--:R-:W-:-:S04]  /*29cb0*/  LEA R18, P4, R75, R11, 0x2 ;  /* 0x0000000b4b127211 */ /* 0x008fc800078810ff */
[----:B------:R-:W-:-:S05]  /*29cc0*/  LEA.HI.X.SX32 R19, R75, R252, 0x2, P4 ;  /* 0x000000fc4b137211 */ /* 0x000fca00020f16ff */
[----:B------:R4:W-:Y:S04]  /*29cd0*/  STL.64 [R1+0xac0], R18 ;  /* 0x000ac01201007387 */ /* 0x0009e80000100a00 */
[----:B------:R-:W3:Y:S01]  /*29ce0*/  LDL.LU R75, [R1+0xa0] ;  /* 0x0000a000014b7983 */ /* 0x000ee20000300800 */
[----:B------:R-:W-:-:S04]  /*29cf0*/  LEA R2, P3, R76, R11, 0x2 ;  /* 0x0000000b4c027211 */ /* 0x000fc800078610ff */
[----:B------:R-:W-:Y:S02]  /*29d00*/  LEA.HI.X.SX32 R3, R76, R252, 0x2, P3 ;  /* 0x000000fc4c037211 */ /* 0x000fe400018f16ff */
[----:B--2---:R-:W-:-:S03]  /*29d10*/  LEA R16, P6, R77, R11, 0x2 ;  /* 0x0000000b4d107211 */ /* 0x004fc600078c10ff */
[----:B------:R2:W-:Y:S01]  /*29d20*/  STL.64 [R1+0xab8], R2 ;  /* 0x000ab80201007387 */ /* 0x0005e20000100a00 */
[----:B------:R-:W-:-:S03]  /*29d30*/  LEA.HI.X.SX32 R17, R77, R252, 0x2, P6 ;  /* 0x000000fc4d117211 */ /* 0x000fc600030f16ff */
[----:B------:R-:W3:Y:S01]  /*29d40*/  LDL.LU R76, [R1+0xa8] ;  /* 0x0000a800014c7983 */ /* 0x000ee20000300800 */
[----:B-1----:R-:W-:-:S03]  /*29d50*/  LEA R14, P5, R78, R11, 0x2 ;  /* 0x0000000b4e0e7211 */ /* 0x002fc600078a10ff */
[----:B------:R1:W-:Y:S01]  /*29d60*/  STL.64 [R1+0xab0], R16 ;  /* 0x000ab01001007387 */ /* 0x0003e20000100a00 */
[----:B------:R-:W-:-:S03]  /*29d70*/  LEA.HI.X.SX32 R15, R78, R252, 0x2, P5 ;  /* 0x000000fc4e0f7211 */ /* 0x000fc600028f16ff */
[----:B------:R-:W3:Y:S01]  /*29d80*/  LDL.LU R77, [R1+0xb4] ;  /* 0x0000b400014d7983 */ /* 0x000ee20000300800 */
[----:B------:R-:W-:-:S03]  /*29d90*/  LEA R12, P2, R79, R11, 0x2 ;  /* 0x0000000b4f0c7211 */ /* 0x000fc600078410ff */
        /* <DEDUP_REMOVED lines=11> */
[----:B----4-:R-:W-:-:S03]  /*29e50*/  LEA R18, P4, R89, R11, 0x2 ;  /* 0x0000000b59127211 */ /* 0x010fc600078810ff */
[----:B------:R4:W-:Y:S01]  /*29e60*/  STL.64 [R1+0xa90], R20 ;  /* 0x000a901401007387 */ /* 0x0009e20000100a00 */
[----:B------:R-:W-:-:S03]  /*29e70*/  LEA.HI.X.SX32 R19, R89, R252, 0x2, P4 ;  /* 0x000000fc59137211 */ /* 0x000fc600020f16ff */
[----:B------:R-:W3:Y:S01]  /*29e80*/  LDL.LU R81, [R1+0xdc] ;  /* 0x0000dc0001517983 */ /* 0x000ee20000300800 */
        /* <DEDUP_REMOVED lines=35> */
[----:B------:R-:W3:Y:S04]  /*2a0c0*/  LDL.LU R73, [R1+0x134] ;  /* 0x0001340001497983 */ /* 0x000ee80000300800 */
[----:B------:R1:W-:Y:S04]  /*2a0d0*/  STL.64 [R1+0xa40], R16 ;  /* 0x000a401001007387 */ /* 0x0003e80000100a00 */
[----:B------:R-:W3:Y:S02]  /*2a0e0*/  LDL.LU R74, [R1+0x138] ;  /* 0x00013800014a7983 */ /* 0x000ee40000300800 */
[----:B---3--:R-:W-:-:S04]  /*2a0f0*/  LEA R14, P5, R75, R11, 0x2 ;  /* 0x0000000b4b0e7211 */ /* 0x008fc800078a10ff */
[----:B------:R-:W-:-:S05]  /*2a100*/  LEA.HI.X.SX32 R15, R75, R252, 0x2, P5 ;  /* 0x000000fc4b0f7211 */ /* 0x000fca00028f16ff */
[----:B------:R3:W-:Y:S04]  /*2a110*/  STL.64 [R1+0xa38], R14 ;  /* 0x000a380e01007387 */ /* 0x0007e80000100a00 */
[----:B------:R-:W3:Y:S01]  /*2a120*/  LDL.LU R75, [R1+0x144] ;  /* 0x00014400014b7983 */ /* 0x000ee20000300800 */
[----:B------:R-:W-:-:S04]  /*2a130*/  LEA R12, P2, R76, R11, 0x2 ;  /* 0x0000000b4c0c7211 */ /* 0x000fc800078410ff */
[----:B------:R-:W-:Y:S02]  /*2a140*/  LEA.HI.X.SX32 R13, R76, R252, 0x2, P2 ;  /* 0x000000fc4c0d7211 */ /* 0x000fe400010f16ff */
        /* <DEDUP_REMOVED lines=19> */
[----:B------:R-:W3:Y:S02]  /*2a280*/  LDL.LU R80, [R1+0x17c] ;  /* 0x00017c0001507983 */ /* 0x000ee40000300800 */
[CC--:B---3--:R-:W-:Y:S02]  /*2a290*/  LEA R14, P5, R89.reuse, R11.reuse, 0x2 ;  /* 0x0000000b590e7211 */ /* 0x0c8fe400078a10ff */
[----:B------:R3:W-:Y:S02]  /*2a2a0*/  STL.64 [R1+0xa08], R16 ;  /* 0x000a081001007387 */ /* 0x0007e40000100a00 */
[----:B------:R-:W-:Y:S02]  /*2a2b0*/  LEA.HI.X.SX32 R15, R89, R252, 0x2, P5 ;  /* 0x000000fc590f7211 */ /* 0x000fe400028f16ff */
        /* <DEDUP_REMOVED lines=36> */
[----:B------:R-:W3:Y:S04]  /*2a500*/  LDL.LU R73, [R1+0x1e0] ;  /* 0x0001e00001497983 */ /* 0x000ee80000300800 */
[----:B------:R1:W-:Y:S04]  /*2a510*/  STL.64 [R1+0x9b8], R8 ;  /* 0x0009b80801007387 */ /* 0x0003e80000100a00 */
[----:B------:R-:W3:Y:S01]  /*2a520*/  LDL.LU R74, [R1+0x1ec] ;  /* 0x0001ec00014a7983 */ /* 0x000ee20000300800 */
[----:B------:R-:W-:-:S04]  /*2a530*/  LEA R20, P0, R75, R11, 0x2 ;  /* 0x0000000b4b147211 */ /* 0x000fc800078010ff */
[----:B------:R-:W-:-:S05]  /*2a540*/  LEA.HI.X.SX32 R21, R75, R252, 0x2, P0 ;  /* 0x000000fc4b157211 */ /* 0x000fca00000f16ff */
[----:B------:R1:W-:Y:S04]  /*2a550*/  STL.64 [R1+0x9b0], R20 ;  /* 0x0009b01401007387 */ /* 0x0003e80000100a00 */
[----:B------:R-:W3:Y:S01]  /*2a560*/  LDL.LU R75, [R1+0x1f8] ;  /* 0x0001f800014b7983 */ /* 0x000ee20000300800 */
[----:B------:R-:W-:-:S04]  /*2a570*/  LEA R18, P4, R76, R11, 0x2 ;  /* 0x0000000b4c127211 */ /* 0x000fc800078810ff */
[----:B------:R-:W-:Y:S02]  /*2a580*/  LEA.HI.X.SX32 R19, R76, R252, 0x2, P4 ;  /* 0x000000fc4c137211 */ /* 0x000fe400020f16ff */
[----:B---3--:R-:W-:-:S03]  /*2a590*/  LEA R2, P3, R77, R11, 0x2 ;  /* 0x0000000b4d027211 */ /* 0x008fc600078610ff */
        /* <DEDUP_REMOVED lines=58> */
[----:B------:R-:W3:Y:S04]  /*2a940*/  LDL.LU R73, [R1+0x1ac] ;  /* 0x0001ac0001497983 */ /* 0x000ee80000300800 */
[----:B------:R1:W-:Y:S04]  /*2a950*/  STL.64 [R1+0x930], R2 ;  /* 0x0009300201007387 */ /* 0x0003e80000100a00 */
[----:B------:R-:W3:Y:S01]  /*2a960*/  LDL.LU R74, [R1+0x1a8] ;  /* 0x0001a800014a7983 */ /* 0x000ee20000300800 */
[----:B-1----:R-:W-:-:S04]  /*2a970*/  LEA R16, P6, R75, R11, 0x2 ;  /* 0x0000000b4b107211 */ /* 0x002fc800078c10ff */
[----:B------:R-:W-:-:S05]  /*2a980*/  LEA.HI.X.SX32 R17, R75, R252, 0x2, P6 ;  /* 0x000000fc4b117211 */ /* 0x000fca00030f16ff */
[----:B------:R1:W-:Y:S04]  /*2a990*/  STL.64 [R1+0x928], R16 ;  /* 0x0009281001007387 */ /* 0x0003e80000100a00 */
[----:B------:R-:W3:Y:S01]  /*2a9a0*/  LDL.LU R75, [R1+0x1a0] ;  /* 0x0001a000014b7983 */ /* 0x000ee20000300800 */
[----:B------:R-:W-:-:S04]  /*2a9b0*/  LEA R14, P5, R76, R11, 0x2 ;  /* 0x0000000b4c0e7211 */ /* 0x000fc800078a10ff */
[----:B------:R-:W-:Y:S02]  /*2a9c0*/  LEA.HI.X.SX32 R15, R76, R252, 0x2, P5 ;  /* 0x000000fc4c0f7211 */ /* 0x000fe400028f16ff */
        /* <DEDUP_REMOVED lines=16> */
[----:B------:R-:W-:-:S03]  /*2aad0*/  LEA R2, P3, R81, R11, 0x2 ;  /* 0x0000000b51027211 */ /* 0x000fc600078610ff */
        /* <DEDUP_REMOVED lines=42> */
[----:B------:R-:W3:Y:S04]  /*2ad80*/  LDL.LU R73, [R1+0x140] ;  /* 0x0001400001497983 */ /* 0x000ee80000300800 */
[----:B------:R1:W-:Y:S04]  /*2ad90*/  STL.64 [R1+0x8a8], R12 ;  /* 0x0008a80c01007387 */ /* 0x0003e80000100a00 */
[----:B------:R-:W3:Y:S01]  /*2ada0*/  LDL.LU R74, [R1+0x13c] ;  /* 0x00013c00014a7983 */ /* 0x000ee20000300800 */
[----:B--2---:R-:W-:-:S04]  /*2adb0*/  LEA R8, P1, R75, R11, 0x2 ;  /* 0x0000000b4b087211 */ /* 0x004fc800078210ff */
[----:B------:R-:W-:-:S05]  /*2adc0*/  LEA.HI.X.SX32 R9, R75, R252, 0x2, P1 ;  /* 0x000000fc4b097211 */ /* 0x000fca00008f16ff */
[----:B------:R2:W-:Y:S04]  /*2add0*/  STL.64 [R1+0x8a0], R8 ;  /* 0x0008a00801007387 */ /* 0x0005e80000100a00 */
[----:B------:R-:W3:Y:S01]  /*2ade0*/  LDL.LU R75, [R1+0x12c] ;  /* 0x00012c00014b7983 */ /* 0x000ee20000300800 */
[----:B------:R-:W-:-:S04]  /*2adf0*/  LEA R20, P0, R76, R11, 0x2 ;  /* 0x0000000b4c147211 */ /* 0x000fc800078010ff */
[----:B------:R-:W-:Y:S02]  /*2ae00*/  LEA.HI.X.SX32 R21, R76, R252, 0x2, P0 ;  /* 0x000000fc4c157211 */ /* 0x000fe400000f16ff */
        /* <DEDUP_REMOVED lines=16> */
[----:B------:R-:W-:-:S03]  /*2af10*/  LEA R12, P2, R81, R11, 0x2 ;  /* 0x0000000b510c7211 */ /* 0x000fc600078410ff */
        /* <DEDUP_REMOVED lines=42> */
[----:B------:R-:W3:Y:S04]  /*2b1c0*/  LDL.LU R72, [R1+0xc8] ;  /* 0x0000c80001487983 */ /* 0x000ee80000300800 */
[----:B------:R1:W-:Y:S04]  /*2b1d0*/  STL.64 [R1+0x820], R18 ;  /* 0x0008201201007387 */ /* 0x0003e80000100a00 */
[----:B------:R-:W3:Y:S01]  /*2b1e0*/  LDL.LU R73, [R1+0xc4] ;  /* 0x0000c40001497983 */ /* 0x000ee20000300800 */
[----:B----4-:R-:W-:-:S04]  /*2b1f0*/  LEA R2, P3, R75, R11, 0x2 ;  /* 0x0000000b4b027211 */ /* 0x010fc800078610ff */
        /* <DEDUP_REMOVED lines=21> */
[----:B------:R-:W-:-:S03]  /*2b350*/  LEA R18, P4, R81, R11, 0x2 ;  /* 0x0000000b51127211 */ /* 0x000fc600078810ff */
[----:B------:R1:W-:Y:S01]  /*2b360*/  STL.64 [R1+0x7f0], R20 ;  /* 0x0007f01401007387 */ /* 0x0003e20000100a00 */
[----:B------:R-:W-:-:S03]  /*2b370*/  LEA.HI.X.SX32 R19, R81, R252, 0x2, P4 ;  /* 0x000000fc51137211 */ /* 0x000fc600020f16ff */
[----:B------:R-:W3:Y:S01]  /*2b380*/  LDL.LU R79, [R1+0x9c] ;  /* 0x00009c00014f7983 */ /* 0x000ee20000300800 */
[----:B----4-:R-:W-:-:S03]  /*2b390*/  LEA R2, P3, R89, R11, 0x2 ;  /* 0x0000000b59027211 */ /* 0x010fc600078610ff */
[----:B------:R-:W4:Y:S01]  /*2b3a0*/  LDL.LU R80, [R1+0x98] ;  /* 0x0000980001507983 */ /* 0x000f220000300800 */
[-C--:B------:R-:W-:Y:S02]  /*2b3b0*/  LEA.HI.X.SX32 R3, R89, R252.reuse, 0x2, P3 ;  /* 0x000000fc59037211 */ /* 0x080fe400018f16ff */
[CC--:B--2---:R-:W-:Y:S01]  /*2b3c0*/  LEA R16, P6, R97.reuse, R11.reuse, 0x2 ;  /* 0x0000000b61107211 */ /* 0x0c4fe200078c10ff */
[----:B------:R2:W-:Y:S03]  /*2b3d0*/  STL.64 [R1+0x7e8], R18 ;  /* 0x0007e81201007387 */ /* 0x0005e60000100a00 */
[----:B------:R-:W-:Y:S01]  /*2b3e0*/  LEA.HI.X.SX32 R17, R97, R252, 0x2, P6 ;  /* 0x000000fc61117211 */ /* 0x000fe200030f16ff */
[----:B------:R-:W4:Y:S01]  /*2b3f0*/  LDL.LU R81, [R1+0x90] ;  /* 0x0000900001517983 */ /* 0x000f220000300800 */
[----:B-1----:R-:W-:-:S03]  /*2b400*/  LEA R14, P5, R82, R11, 0x2 ;  /* 0x0000000b520e7211 */ /* 0x002fc600078a10ff */
[----:B------:R1:W-:Y:S01]  /*2b410*/  STL.64 [R1+0x7e0], R2 ;  /* 0x0007e00201007387 */ /* 0x0003e20000100a00 */
[----:B------:R-:W-:Y:S01]  /*2b420*/  IMAD.MOV.U32 R68, RZ, RZ, R84 ;  /* 0x000000ffff447224 */ /* 0x000fe200078e0054 */
[-C--:B------:R-:W-:Y:S02]  /*2b430*/  LEA.HI.X.SX32 R15, R82, R252.reuse, 0x2, P5 ;  /* 0x000000fc520f7211 */ /* 0x080fe400028f16ff */
[----:B------:R-:W4:Y:S01]  /*2b440*/  LDL.LU R89, [R1+0x88] ;  /* 0x0000880001597983 */ /* 0x000f220000300800 */
[C---:B------:R-:W-:Y:S01]  /*2b450*/  LEA R12, P2, R83.reuse, R11, 0x2 ;  /* 0x0000000b530c7211 */ /* 0x040fe200078410ff */
[----:B------:R-:W-:Y:S02]  /*2b460*/  IMAD.MOV.U32 R84, RZ, RZ, R222 ;  /* 0x000000ffff547224 */ /* 0x000fe400078e00de */
[----:B------:R1:W-:Y:S01]  /*2b470*/  STL.64 [R1+0x7d8], R16 ;  /* 0x0007d81001007387 */ /* 0x0003e20000100a00 */
[----:B------:R-:W-:Y:S01]  /*2b480*/  IMAD.MOV.U32 R222, RZ, RZ, R223 ;  /* 0x000000ffffde7224 */ /* 0x000fe200078e00df */
[----:B------:R-:W-:-:S02]  /*2b490*/  LEA.HI.X.SX32 R13, R83, R252, 0x2, P2 ;  /* 0x000000fc530d7211 */ /* 0x000fc400010f16ff */
[CC--:B---3--:R-:W-:Y:S01]  /*2b4a0*/  LEA R8, P1, R220.reuse, R11.reuse, 0x2 ;  /* 0x0000000bdc087211 */ /* 0x0c8fe200078210ff */
[----:B------:R-:W3:Y:S01]  /*2b4b0*/  LDL.LU R97, [R1+0x84] ;  /* 0x0000840001617983 */ /* 0x000ee20000300800 */
[----:B------:R-:W-:Y:S02]  /*2b4c0*/  IMAD.MOV.U32 R223, RZ, RZ, R85 ;  /* 0x000000ffffdf7224 */ /* 0x000fe400078e0055 */
[-C--:B------:R-:W-:Y:S01]  /*2b4d0*/  LEA.HI.X.SX32 R9, R220, R252.reuse, 0x2, P1 ;  /* 0x000000fcdc097211 */ /* 0x080fe200008f16ff */
[----:B------:R1:W-:Y:S01]  /*2b4e0*/  STL.64 [R1+0x7d0], R14 ;  /* 0x0007d00e01007387 */ /* 0x0003e20000100a00 */
[CC--:B------:R-:W-:Y:S01]  /*2b4f0*/  LEA R20, P0, R221.reuse, R11.reuse, 0x2 ;  /* 0x0000000bdd147211 */ /* 0x0c0fe200078010ff */
[----:B------:R-:W-:Y:S02]  /*2b500*/  IMAD.MOV.U32 R85, RZ, RZ, R224 ;  /* 0x000000ffff557224 */ /* 0x000fe400078e00e0 */
[----:B------:R-:W3:Y:S01]  /*2b510*/  LDL.LU R82, [R1+0x80] ;  /* 0x0000800001527983 */ /* 0x000ee20000300800 */
[----:B------:R-:W-:Y:S01]  /*2b520*/  IMAD.MOV.U32 R224, RZ, RZ, R225 ;  /* 0x000000ffffe07224 */ /* 0x000fe200078e00e1 */
[----:B------:R-:W-:Y:S01]  /*2b530*/  LEA.HI.X.SX32 R21, R221, R252, 0x2, P0 ;  /* 0x000000fcdd157211 */ /* 0x000fe200000f16ff */
[----:B------:R-:W-:Y:S01]  /*2b540*/  IMAD.MOV.U32 R225, RZ, RZ, R86 ;  /* 0x000000ffffe17224 */ /* 0x000fe200078e0056 */
[----:B--2---:R-:W-:Y:S01]  /*2b550*/  LEA R18, P4, R70, R11, 0x2 ;  /* 0x0000000b46127211 */ /* 0x004fe200078810ff */
[----:B------:R2:W-:Y:S01]  /*2b560*/  STL.64 [R1+0x7c8], R12 ;  /* 0x0007c80c01007387 */ /* 0x0005e20000100a00 */
[----:B------:R-:W-:-:S02]  /*2b570*/  IMAD.MOV.U32 R86, RZ, RZ, R226 ;  /* 0x000000ffff567224 */ /* 0x000fc400078e00e2 */
[----:B------:R-:W-:Y:S01]  /*2b580*/  LEA.HI.X.SX32 R19, R70, R252, 0x2, P4 ;  /* 0x000000fc46137211 */ /* 0x000fe200020f16ff */
[----:B------:R-:W3:Y:S01]  /*2b590*/  LDL.LU R83, [R1+0x78] ;  /* 0x0000780001537983 */ /* 0x000ee20000300800 */
[----:B-1----:R-:W-:-:S03]  /*2b5a0*/  LEA R2, P3, R71, R11, 0x2 ;  /* 0x0000000b47027211 */ /* 0x002fc600078610ff */
[----:B------:R1:W-:Y:S01]  /*2b5b0*/  STL.64 [R1+0x7c0], R8 ;  /* 0x0007c00801007387 */ /* 0x0003e20000100a00 */
[----:B------:R-:W-:Y:S01]  /*2b5c0*/  IMAD.MOV.U32 R226, RZ, RZ, R227 ;  /* 0x000000ffffe27224 */ /* 0x000fe200078e00e3 */
[-C--:B------:R-:W-:Y:S02]  /*2b5d0*/  LEA.HI.X.SX32 R3, R71, R252.reuse, 0x2, P3 ;  /* 0x000000fc47037211 */ /* 0x080fe400018f16ff */
[----:B------:R-:W3:Y:S01]  /*2b5e0*/  LDL.LU R220, [R1+0x70] ;  /* 0x0000700001dc7983 */ /* 0x000ee20000300800 */
[CC--:B------:R-:W-:Y:S01]  /*2b5f0*/  LEA R16, P6, R72.reuse, R11.reuse, 0x2 ;  /* 0x0000000b48107211 */ /* 0x0c0fe200078c10ff */
[----:B------:R-:W-:Y:S02]  /*2b600*/  IMAD.MOV.U32 R227, RZ, RZ, R87 ;  /* 0x000000ffffe37224 */ /* 0x000fe400078e0057 */
[----:B------:R1:W-:Y:S01]  /*2b610*/  STL.64 [R1+0x7b8], R20 ;  /* 0x0007b81401007387 */ /* 0x0003e20000100a00 */
[----:B------:R-:W-:Y:S01]  /*2b620*/  IMAD.MOV.U32 R87, RZ, RZ, R228 ;  /* 0x000000ffff577224 */ /* 0x000fe200078e00e4 */
[----:B------:R-:W-:Y:S01]  /*2b630*/  LEA.HI.X.SX32 R17, R72, R252, 0x2, P6 ;  /* 0x000000fc48117211 */ /* 0x000fe200030f16ff */
[----:B------:R-:W-:Y:S01]  /*2b640*/  IMAD.MOV.U32 R228, RZ, RZ, R229 ;  /* 0x000000ffffe47224 */ /* 0x000fe200078e00e5 */
[----:B------:R-:W3:Y:S01]  /*2b650*/  LDL.LU R221, [R1+0x68] ;  /* 0x0000680001dd7983 */ /* 0x000ee20000300800 */
[----:B------:R-:W-:Y:S01]  /*2b660*/  LEA R14, P5, R73, R11, 0x2 ;  /* 0x0000000b490e7211 */ /* 0x000fe200078a10ff */
[----:B------:R-:W-:-:S02]  /*2b670*/  IMAD.MOV.U32 R229, RZ, RZ, R109 ;  /* 0x000000ffffe57224 */ /* 0x000fc400078e006d */
[----:B------:R1:W-:Y:S01]  /*2b680*/  STL.64 [R1+0x7b0], R18 ;  /* 0x0007b01201007387 */ /* 0x0003e20000100a00 */
[----:B------:R-:W-:Y:S01]  /*2b690*/  IMAD.MOV.U32 R109, RZ, RZ, R230 ;  /* 0x000000ffff6d7224 */ /* 0x000fe200078e00e6 */
[----:B------:R-:W-:Y:S01]  /*2b6a0*/  LEA.HI.X.SX32 R15, R73, R252, 0x2, P5 ;  /* 0x000000fc490f7211 */ /* 0x000fe200028f16ff */
[----:B------:R-:W-:Y:S01]  /*2b6b0*/  IMAD.MOV.U32 R230, RZ, RZ, R231 ;  /* 0x000000ffffe67224 */ /* 0x000fe200078e00e7 */
[----:B------:R1:W-:Y:S01]  /*2b6c0*/  STL.64 [R1+0x7a8], R2 ;  /* 0x0007a80201007387 */ /* 0x0003e20000100a00 */
[----:B------:R-:W-:-:S03]  /*2b6d0*/  IMAD.MOV.U32 R231, RZ, RZ, R116 ;  /* 0x000000ffffe77224 */ /* 0x000fc600078e0074 */
[----:B------:R-:W3:Y:S01]  /*2b6e0*/  LDL.LU R66, [R1+0x60] ;  /* 0x0000600001427983 */ /* 0x000ee20000300800 */
[----:B------:R-:W-:-:S03]  /*2b6f0*/  IMAD.MOV.U32 R116, RZ, RZ, R232 ;  /* 0x000000ffff747224 */ /* 0x000fc600078e00e8 */
[----:B------:R1:W-:Y:S01]  /*2b700*/  STL.64 [R1+0x7a0], R16 ;  /* 0x0007a01001007387 */ /* 0x0003e20000100a00 */
[----:B------:R-:W-:-:S03]  /*2b710*/  IMAD.MOV.U32 R232, RZ, RZ, R233 ;  /* 0x000000ffffe87224 */ /* 0x000fc600078e00e9 */
[----:B------:R-:W3:Y:S01]  /*2b720*/  LDL.LU R67, [R1+0x5c] ;  /* 0x00005c0001437983 */ /* 0x000ee20000300800 */
[----:B------:R-:W-:-:S03]  /*2b730*/  IMAD.MOV.U32 R233, RZ, RZ, R123 ;  /* 0x000000ffffe97224 */ /* 0x000fc600078e007b */
[----:B------:R4:W-:Y:S01]  /*2b740*/  STL.64 [R1+0x798], R14 ;  /* 0x0007980e01007387 */ /* 0x0009e20000100a00 */
[----:B--2---:R-:W-:-:S04]  /*2b750*/  LEA R12, P2, R74, R11, 0x2 ;  /* 0x0000000b4a0c7211 */ /* 0x004fc800078410ff */
[----:B------:R-:W-:-:S05]  /*2b760*/  LEA.HI.X.SX32 R13, R74, R252, 0x2, P2 ;  /* 0x000000fc4a0d7211 */ /* 0x000fca00010f16ff */
[----:B------:R2:W-:Y:S04]  /*2b770*/  STL.64 [R1+0x790], R12 ;  /* 0x0007900c01007387 */ /* 0x0005e80000100a00 */
[----:B------:R-:W2:Y:S01]  /*2b780*/  LDL.LU R123, [R1+0x220] ;  /* 0x00022000017b7983 */ /* 0x000ea20000300800 */
[----:B------:R-:W-:Y:S02]  /*2b790*/  IMAD.MOV.U32 R69, RZ, RZ, R84 ;  /* 0x000000ffff457224 */ /* 0x000fe400078e0054 */
[----:B------:R-:W-:Y:S02]  /*2b7a0*/  IMAD.MOV.U32 R84, RZ, RZ, R222 ;  /* 0x000000ffff547224 */ /* 0x000fe400078e00de */
[----:B------:R-:W-:Y:S02]  /*2b7b0*/  IMAD.MOV.U32 R222, RZ, RZ, R223 ;  /* 0x000000ffffde7224 */ /* 0x000fe400078e00df */
[----:B------:R-:W-:-:S02]  /*2b7c0*/  IMAD.MOV.U32 R223, RZ, RZ, R85 ;  /* 0x000000ffffdf7224 */ /* 0x000fc400078e0055 */
[----:B------:R-:W-:Y:S02]  /*2b7d0*/  IMAD.MOV.U32 R85, RZ, RZ, R224 ;  /* 0x000000ffff557224 */ /* 0x000fe400078e00e0 */
[----:B------:R-:W-:Y:S02]  /*2b7e0*/  IMAD.MOV.U32 R224, RZ, RZ, R225 ;  /* 0x000000ffffe07224 */ /* 0x000fe400078e00e1 */
[----:B------:R-:W-:Y:S02]  /*2b7f0*/  IMAD.MOV.U32 R225, RZ, RZ, R86 ;  /* 0x000000ffffe17224 */ /* 0x000fe400078e0056 */
[----:B------:R-:W-:Y:S02]  /*2b800*/  IMAD.MOV.U32 R86, RZ, RZ, R226 ;  /* 0x000000ffff567224 */ /* 0x000fe400078e00e2 */
[----:B------:R-:W-:Y:S01]  /*2b810*/  IMAD.MOV.U32 R226, RZ, RZ, R227 ;  /* 0x000000ffffe27224 */ /* 0x000fe200078e00e3 */
[----:B-1----:R-:W-:Y:S01]  /*2b820*/  LEA R8, P1, R75, R11, 0x2 ;  /* 0x0000000b4b087211 */ /* 0x002fe200078210ff */
[----:B------:R-:W-:-:S02]  /*2b830*/  IMAD.MOV.U32 R227, RZ, RZ, R87 ;  /* 0x000000ffffe37224 */ /* 0x000fc400078e0057 */
[----:B------:R-:W-:Y:S02]  /*2b840*/  IMAD.MOV.U32 R87, RZ, RZ, R228 ;  /* 0x000000ffff577224 */ /* 0x000fe400078e00e4 */
[----:B------:R-:W-:Y:S02]  /*2b850*/  IMAD.MOV.U32 R228, RZ, RZ, R229 ;  /* 0x000000ffffe47224 */ /* 0x000fe400078e00e5 */
[----:B------:R-:W-:Y:S01]  /*2b860*/  IMAD.MOV.U32 R229, RZ, RZ, R109 ;  /* 0x000000ffffe57224 */ /* 0x000fe200078e006d */
[----:B------:R-:W-:Y:S01]  /*2b870*/  LEA.HI.X.SX32 R9, R75, R252, 0x2, P1 ;  /* 0x000000fc4b097211 */ /* 0x000fe200008f16ff */
[----:B------:R-:W-:Y:S02]  /*2b880*/  IMAD.MOV.U32 R109, RZ, RZ, R230 ;  /* 0x000000ffff6d7224 */ /* 0x000fe400078e00e6 */
[----:B------:R-:W-:Y:S02]  /*2b890*/  IMAD.MOV.U32 R230, RZ, RZ, R231 ;  /* 0x000000ffffe67224 */ /* 0x000fe400078e00e7 */
[----:B------:R-:W-:-:S02]  /*2b8a0*/  IMAD.MOV.U32 R231, RZ, RZ, R116 ;  /* 0x000000ffffe77224 */ /* 0x000fc400078e0074 */
[----:B------:R-:W-:Y:S02]  /*2b8b0*/  IMAD.MOV.U32 R116, RZ, RZ, R232 ;  /* 0x000000ffff747224 */ /* 0x000fe400078e00e8 */
[----:B------:R-:W-:Y:S01]  /*2b8c0*/  IMAD.MOV.U32 R232, RZ, RZ, R233 ;  /* 0x000000ffffe87224 */ /* 0x000fe200078e00e9 */
[----:B------:R1:W-:Y:S01]  /*2b8d0*/  STL.64 [R1+0x788], R8 ;  /* 0x0007880801007387 */ /* 0x0003e20000100a00 */
[----:B--2---:R-:W-:Y:S02]  /*2b8e0*/  IMAD.MOV.U32 R233, RZ, RZ, R123 ;  /* 0x000000ffffe97224 */ /* 0x004fe400078e007b */
[----:B------:R-:W-:Y:S02]  /*2b8f0*/  IMAD.MOV.U32 R123, RZ, RZ, R234 ;  /* 0x000000ffff7b7224 */ /* 0x000fe400078e00ea */
[----:B------:R-:W2:Y:S01]  /*2b900*/  LDL.LU R234, [R1+0x224] ;  /* 0x0002240001ea7983 */ /* 0x000ea20000300800 */
[----:B------:R-:W-:Y:S02]  /*2b910*/  IMAD.MOV.U32 R70, RZ, RZ, R84 ;  /* 0x000000ffff467224 */ /* 0x000fe400078e0054 */
[----:B------:R-:W-:-:S02]  /*2b920*/  IMAD.MOV.U32 R84, RZ, RZ, R222 ;  /* 0x000000ffff547224 */ /* 0x000fc400078e00de */
[----:B------:R-:W-:Y:S02]  /*2b930*/  IMAD.MOV.U32 R222, RZ, RZ, R223 ;  /* 0x000000ffffde7224 */ /* 0x000fe400078e00df */
[----:B------:R-:W-:Y:S02]  /*2b940*/  IMAD.MOV.U32 R223, RZ, RZ, R85 ;  /* 0x000000ffffdf7224 */ /* 0x000fe400078e0055 */
        /* <DEDUP_REMOVED lines=45> */
[----:B------:R-:W-:Y:S01]  /*2bc20*/  IMAD.MOV.U32 R230, RZ, RZ, R231 ;  /* 0x000000ffffe67224 */ /* 0x000fe200078e00e7 */
[----:B------:R-:W-:Y:S01]  /*2bc30*/  LEA R20, P0, R76, R11, 0x2 ;  /* 0x0000000b4c147211 */ /* 0x000fe200078010ff */
[----:B------:R-:W-:-:S02]  /*2bc40*/  IMAD.MOV.U32 R73, RZ, RZ, R84 ;  /* 0x000000ffff497224 */ /* 0x000fc400078e0054 */
[----:B------:R-:W-:Y:S02]  /*2bc50*/  IMAD.MOV.U32 R74, RZ, RZ, R222 ;  /* 0x000000ffff4a7224 */ /* 0x000fe400078e00de */
[----:B------:R-:W-:Y:S02]  /*2bc60*/  IMAD.MOV.U32 R84, RZ, RZ, R223 ;  /* 0x000000ffff547224 */ /* 0x000fe400078e00df */
[----:B------:R-:W-:Y:S01]  /*2bc70*/  IMAD.MOV.U32 R222, RZ, RZ, R85 ;  /* 0x000000ffffde7224 */ /* 0x000fe200078e0055 */
[----:B------:R-:W-:Y:S01]  /*2bc80*/  LEA R18, P4, R77, R11, 0x2 ;  /* 0x0000000b4d127211 */ /* 0x000fe200078810ff */
[----:B------:R-:W-:Y:S02]  /*2bc90*/  IMAD.MOV.U32 R223, RZ, RZ, R224 ;  /* 0x000000ffffdf7224 */ /* 0x000fe400078e00e0 */
[----:B------:R-:W-:Y:S02]  /*2bca0*/  IMAD.MOV.U32 R85, RZ, RZ, R225 ;  /* 0x000000ffff557224 */ /* 0x000fe400078e00e1 */
[----:B------:R-:W-:-:S02]  /*2bcb0*/  IMAD.MOV.U32 R224, RZ, RZ, R86 ;  /* 0x000000ffffe07224 */ /* 0x000fc400078e0056 */
[----:B------:R-:W-:Y:S01]  /*2bcc0*/  IMAD.MOV.U32 R225, RZ, RZ, R226 ;  /* 0x000000ffffe17224 */ /* 0x000fe200078e00e2 */
[-C--:B------:R-:W-:Y:S01]  /*2bcd0*/  LEA R2, P3, R78, R11.reuse, 0x2 ;  /* 0x0000000b4e027211 */ /* 0x080fe200078610ff */
[----:B------:R-:W-:Y:S01]  /*2bce0*/  IMAD.MOV.U32 R86, RZ, RZ, R227 ;  /* 0x000000ffff567224 */ /* 0x000fe200078e00e3 */
[-C--:B------:R-:W-:Y:S01]  /*2bcf0*/  LEA.HI.X.SX32 R21, R76, R252.reuse, 0x2, P0 ;  /* 0x000000fc4c157211 */ /* 0x080fe200000f16ff */
[----:B------:R-:W-:Y:S02]  /*2bd00*/  IMAD.MOV.U32 R226, RZ, RZ, R87 ;  /* 0x000000ffffe27224 */ /* 0x000fe400078e0057 */
[----:B------:R-:W-:Y:S02]  /*2bd10*/  IMAD.MOV.U32 R227, RZ, RZ, R228 ;  /* 0x000000ffffe37224 */ /* 0x000fe400078e00e4 */
[----:B------:R-:W-:Y:S02]  /*2bd20*/  IMAD.MOV.U32 R87, RZ, RZ, R229 ;  /* 0x000000ffff577224 */ /* 0x000fe400078e00e5 */
[----:B------:R-:W-:Y:S01]  /*2bd30*/  IMAD.MOV.U32 R75, RZ, RZ, R84 ;  /* 0x000000ffff4b7224 */ /* 0x000fe200078e0054 */
[----:B------:R-:W-:Y:S01]  /*2bd40*/  LEA R16, P6, R79, R11, 0x2 ;  /* 0x0000000b4f107211 */ /* 0x000fe200078c10ff */
[----:B------:R-:W-:Y:S01]  /*2bd50*/  IMAD.MOV.U32 R228, RZ, RZ, R109 ;  /* 0x000000ffffe47224 */ /* 0x000fe200078e006d */
[----:B------:R-:W-:Y:S01]  /*2bd60*/  LEA.HI.X.SX32 R19, R77, R252, 0x2, P4 ;  /* 0x000000fc4d137211 */ /* 0x000fe200020f16ff */
[----:B------:R-:W-:-:S02]  /*2bd70*/  IMAD.MOV.U32 R229, RZ, RZ, R230 ;  /* 0x000000ffffe57224 */ /* 0x000fc400078e00e6 */
[----:B------:R-:W-:Y:S02]  /*2bd80*/  IMAD.MOV.U32 R76, RZ, RZ, R222 ;  /* 0x000000ffff4c7224 */ /* 0x000fe400078e00de */
[----:B------:R-:W-:Y:S02]  /*2bd90*/  IMAD.MOV.U32 R84, RZ, RZ, R223 ;  /* 0x000000ffff547224 */ /* 0x000fe400078e00df */
[----:B------:R-:W-:Y:S02]  /*2bda0*/  IMAD.MOV.U32 R222, RZ, RZ, R85 ;  /* 0x000000ffffde7224 */ /* 0x000fe400078e0055 */
[----:B------:R-:W-:Y:S01]  /*2bdb0*/  IMAD.MOV.U32 R223, RZ, RZ, R224 ;  /* 0x000000ffffdf7224 */ /* 0x000fe200078e00e0 */
[----:B----4-:R-:W-:Y:S01]  /*2bdc0*/  LEA R14, P5, R80, R11, 0x2 ;  /* 0x0000000b500e7211 */ /* 0x010fe200078a10ff */
[----:B------:R-:W-:Y:S01]  /*2bdd0*/  IMAD.MOV.U32 R85, RZ, RZ, R225 ;  /* 0x000000ffff557224 */ /* 0x000fe200078e00e1 */
[----:B------:R-:W-:Y:S01]  /*2bde0*/  LEA.HI.X.SX32 R3, R78, R252, 0x2, P3 ;  /* 0x000000fc4e037211 */ /* 0x000fe200018f16ff */
[----:B------:R-:W-:-:S02]  /*2bdf0*/  IMAD.MOV.U32 R224, RZ, RZ, R86 ;  /* 0x000000ffffe07224 */ /* 0x000fc400078e0056 */
[----:B------:R-:W-:Y:S02]  /*2be00*/  IMAD.MOV.U32 R225, RZ, RZ, R226 ;  /* 0x000000ffffe17224 */ /* 0x000fe400078e00e2 */
[----:B------:R-:W-:Y:S01]  /*2be10*/  IMAD.MOV.U32 R86, RZ, RZ, R227 ;  /* 0x000000ffff567224 */ /* 0x000fe200078e00e3 */
[----:B------:R3:W-:Y:S01]  /*2be20*/  STL.64 [R1+0x780], R20 ;  /* 0x0007801401007387 */ /* 0x0007e20000100a00 */
[----:B------:R-:W-:Y:S01]  /*2be30*/  IMAD.MOV.U32 R226, RZ, RZ, R87 ;  /* 0x000000ffffe27224 */ /* 0x000fe200078e0057 */
[-C--:B------:R-:W-:Y:S01]  /*2be40*/  LEA.HI.X.SX32 R17, R79, R252.reuse, 0x2, P6 ;  /* 0x000000fc4f117211 */ /* 0x080fe200030f16ff */
[----:B------:R-:W-:Y:S01]  /*2be50*/  IMAD.MOV.U32 R227, RZ, RZ, R228 ;  /* 0x000000ffffe37224 */ /* 0x000fe200078e00e4 */
[----:B------:R-:W-:Y:S01]  /*2be60*/  LEA R12, P2, R81, R11, 0x2 ;  /* 0x0000000b510c7211 */ /* 0x000fe200078410ff */
[----:B------:R-:W-:Y:S01]  /*2be70*/  IMAD.MOV.U32 R87, RZ, RZ, R229 ;  /* 0x000000ffff577224 */ /* 0x000fe200078e00e5 */
[----:B------:R4:W-:Y:S01]  /*2be80*/  STL.64 [R1+0x778], R18 ;  /* 0x0007781201007387 */ /* 0x0009e20000100a00 */
[----:B------:R-:W-:Y:S01]  /*2be90*/  IMAD.MOV.U32 R78, RZ, RZ, R222 ;  /* 0x000000ffff4e7224 */ /* 0x000fe200078e00de */
[----:B------:R-:W-:Y:S01]  /*2bea0*/  LEA.HI.X.SX32 R15, R80, R252, 0x2, P5 ;  /* 0x000000fc500f7211 */ /* 0x000fe200028f16ff */
[----:B------:R-:W-:-:S02]  /*2beb0*/  IMAD.MOV.U32 R77, RZ, RZ, R84 ;  /* 0x000000ffff4d7224 */ /* 0x000fc400078e0054 */
[----:B------:R-:W-:Y:S02]  /*2bec0*/  IMAD.MOV.U32 R222, RZ, RZ, R85 ;  /* 0x000000ffffde7224 */ /* 0x000fe400078e0055 */
[----:B------:R-:W-:Y:S02]  /*2bed0*/  IMAD.MOV.U32 R84, RZ, RZ, R223 ;  /* 0x000000ffff547224 */ /* 0x000fe400078e00df */
[----:B------:R-:W-:Y:S01]  /*2bee0*/  IMAD.MOV.U32 R85, RZ, RZ, R225 ;  /* 0x000000ffff557224 */ /* 0x000fe200078e00e1 */
[----:B-1----:R-:W-:Y:S01]  /*2bef0*/  LEA R8, P1, R89, R11, 0x2 ;  /* 0x0000000b59087211 */ /* 0x002fe200078210ff */
[----:B------:R-:W-:Y:S02]  /*2bf00*/  IMAD.MOV.U32 R223, RZ, RZ, R224 ;  /* 0x000000ffffdf7224 */ /* 0x000fe400078e00e0 */
[----:B------:R-:W-:Y:S01]  /*2bf10*/  IMAD.MOV.U32 R225, RZ, RZ, R226 ;  /* 0x000000ffffe17224 */ /* 0x000fe200078e00e2 */
[----:B------:R-:W-:Y:S01]  /*2bf20*/  LEA.HI.X.SX32 R13, R81, R252, 0x2, P2 ;  /* 0x000000fc510d7211 */ /* 0x000fe200010f16ff */
[----:B------:R-:W-:-:S02]  /*2bf30*/  IMAD.MOV.U32 R224, RZ, RZ, R86 ;  /* 0x000000ffffe07224 */ /* 0x000fc400078e0056 */
[----:B------:R-:W-:Y:S02]  /*2bf40*/  IMAD.MOV.U32 R226, RZ, RZ, R87 ;  /* 0x000000ffffe27224 */ /* 0x000fe400078e0057 */
[----:B------:R-:W-:Y:S01]  /*2bf50*/  IMAD.MOV.U32 R86, RZ, RZ, R227 ;  /* 0x000000ffff567224 */ /* 0x000fe200078e00e3 */
[----:B---3--:R-:W-:Y:S01]  /*2bf60*/  LEA R20, P0, R97, R11, 0x2 ;  /* 0x0000000b61147211 */ /* 0x008fe200078010ff */
[----:B------:R-:W-:Y:S01]  /*2bf70*/  IMAD.MOV.U32 R79, RZ, RZ, R84 ;  /* 0x000000ffff4f7224 */ /* 0x000fe200078e0054 */
[-C--:B------:R-:W-:Y:S01]  /*2bf80*/  LEA.HI.X.SX32 R9, R89, R252.reuse, 0x2, P1 ;  /* 0x000000fc59097211 */ /* 0x080fe200008f16ff */
[----:B------:R-:W-:Y:S02]  /*2bf90*/  IMAD.MOV.U32 R84, RZ, RZ, R223 ;  /* 0x000000ffff547224 */ /* 0x000fe400078e00df */
[----:B------:R-:W-:Y:S01]  /*2bfa0*/  IMAD.MOV.U32 R223, RZ, RZ, R224 ;  /* 0x000000ffffdf7224 */ /* 0x000fe200078e00e0 */
[----:B------:R-:W-:Y:S01]  /*2bfb0*/  LEA.HI.X.SX32 R21, R97, R252, 0x2, P0 ;  /* 0x000000fc61157211 */ /* 0x000fe200000f16ff */
[----:B------:R-:W-:-:S02]  /*2bfc0*/  IMAD.MOV.U32 R224, RZ, RZ, R86 ;  /* 0x000000ffffe07224 */ /* 0x000fc400078e0056 */
[----:B--2---:R-:W-:Y:S02]  /*2bfd0*/  IMAD.MOV.U32 R123, RZ, RZ, R234 ;  /* 0x000000ffff7b7224 */ /* 0x004fe400078e00ea */
[----:B------:R-:W-:Y:S02]  /*2bfe0*/  IMAD.MOV.U32 R234, RZ, RZ, R235 ;  /* 0x000000ffffea7224 */ /* 0x000fe400078e00eb */
[----:B------:R-:W-:Y:S02]  /*2bff0*/  IMAD.MOV.U32 R235, RZ, RZ, R138 ;  /* 0x000000ffffeb7224 */ /* 0x000fe400078e008a */
[----:B------:R-:W-:Y:S02]  /*2c000*/  IMAD.MOV.U32 R138, RZ, RZ, R45 ;  /* 0x000000ffff8a7224 */ /* 0x000fe400078e002d */
[----:B------:R-:W-:Y:S01]  /*2c010*/  IMAD.MOV.U32 R233, RZ, RZ, R123 ;  /* 0x000000ffffe97224 */ /* 0x000fe200078e007b */
[----:B------:R-:W2:Y:S01]  /*2c020*/  LDL.LU R45, [R1+0x52a8] ;  /* 0x0052a800012d7983 */ /* 0x000ea20000300800 */
        /* <DEDUP_REMOVED lines=21> */
[----:B------:R-:W-:Y:S01]  /*2c180*/  IMAD.MOV.U32 R109, RZ, RZ, R231 ;  /* 0x000000ffff6d7224 */ /* 0x000fe200078e00e7 */
[----:B------:R1:W-:Y:S01]  /*2c190*/  STL.64 [R1+0x770], R2 ;  /* 0x0007700201007387 */ /* 0x0003e20000100a00 */
[----:B------:R-:W-:Y:S02]  /*2c1a0*/  IMAD.MOV.U32 R230, RZ, RZ, R123 ;  /* 0x000000ffffe67224 */ /* 0x000fe400078e007b */
[----:B------:R-:W-:Y:S01]  /*2c1b0*/  IMAD.MOV.U32 R231, RZ, RZ, R234 ;  /* 0x000000ffffe77224 */ /* 0x000fe200078e00ea */
[----:B------:R-:W3:Y:S01]  /*2c1c0*/  LDL.LU R44, [R1+0x52a4] ;  /* 0x0052a400012c7983 */ /* 0x000ee20000300800 */
[----:B------:R-:W-:-:S02]  /*2c1d0*/  IMAD.MOV.U32 R123, RZ, RZ, R235 ;  /* 0x000000ffff7b7224 */ /* 0x000fc400078e00eb */
[----:B------:R-:W-:Y:S01]  /*2c1e0*/  IMAD.MOV.U32 R234, RZ, RZ, R138 ;  /* 0x000000ffffea7224 */ /* 0x000fe200078e008a */
[----:B------:R1:W-:Y:S01]  /*2c1f0*/  STL.64 [R1+0x768], R16 ;  /* 0x0007681001007387 */ /* 0x0003e20000100a00 */
[----:B------:R-:W-:Y:S02]  /*2c200*/  IMAD.MOV.U32 R235, RZ, RZ, R236 ;  /* 0x000000ffffeb7224 */ /* 0x000fe400078e00ec */
[----:B------:R-:W-:Y:S01]  /*2c210*/  IMAD.MOV.U32 R138, RZ, RZ, R145 ;  /* 0x000000ffff8a7224 */ /* 0x000fe200078e0091 */
[----:B------:R-:W2:Y:S01]  /*2c220*/  LDL.LU R43, [R1+0x52a0] ;  /* 0x0052a000012b7983 */ /* 0x000ea20000300800 */
[----:B------:R-:W-:Y:S02]  /*2c230*/  IMAD.MOV.U32 R236, RZ, RZ, R40 ;  /* 0x000000ffffec7224 */ /* 0x000fe400078e0028 */
[----:B------:R-:W-:Y:S01]  /*2c240*/  IMAD.MOV.U32 R87, RZ, RZ, R229 ;  /* 0x000000ffff577224 */ /* 0x000fe200078e00e5 */
[----:B------:R1:W-:Y:S01]  /*2c250*/  STL.64 [R1+0x760], R14 ;  /* 0x0007600e01007387 */ /* 0x0003e20000100a00 */
[----:B------:R-:W-:-:S02]  /*2c260*/  IMAD.MOV.U32 R145, RZ, RZ, R39 ;  /* 0x000000ffff917224 */ /* 0x000fc400078e0027 */
[----:B------:R-:W-:Y:S01]  /*2c270*/  IMAD.MOV.U32 R227, RZ, RZ, R228 ;  /* 0x000000ffffe37224 */ /* 0x000fe200078e00e4 */
[----:B------:R-:W2:Y:S01]  /*2c280*/  LDL.LU R6, [R1+0x529c] ;  /* 0x00529c0001067983 */ /* 0x000ea20000300800 */
[----:B------:R-:W-:Y:S02]  /*2c290*/  IMAD.MOV.U32 R229, RZ, RZ, R230 ;  /* 0x000000ffffe57224 */ /* 0x000fe400078e00e6 */
[----:B------:R-:W-:Y:S01]  /*2c2a0*/  IMAD.MOV.U32 R228, RZ, RZ, R109 ;  /* 0x000000ffffe47224 */ /* 0x000fe200078e006d */
[----:B------:R-:W2:Y:S01]  /*2c2b0*/  LDL.LU R42, [R1+0x5298] ;  /* 0x00529800012a7983 */ /* 0x000ea20000300800 */
[----:B------:R-:W-:Y:S02]  /*2c2c0*/  IMAD.MOV.U32 R230, RZ, RZ, R234 ;  /* 0x000000ffffe67224 */ /* 0x000fe400078e00ea */
        /* <DEDUP_REMOVED lines=19> */
[----:B------:R-:W-:-:S03]  /*2c400*/  IMAD.MOV.U32 R145, RZ, RZ, R238 ;  /* 0x000000ffff917224 */ /* 0x000fc600078e00ee */
[----:B------:R1:W-:Y:S04]  /*2c410*/  STL.64 [R1+0x748], R20 ;  /* 0x0007481401007387 */ /* 0x0003e80000100a00 */
[----:B------:R-:W2:Y:S01]  /*2c420*/  LDL.LU R238, [R1+0x228] ;  /* 0x0002280001ee7983 */ /* 0x000ea20000300800 */
[----:B------:R-:W-:Y:S02]  /*2c430*/  IMAD.MOV.U32 R80, RZ, RZ, R222 ;  /* 0x000000ffff507224 */ /* 0x000fe400078e00de */
[----:B------:R-:W-:Y:S02]  /*2c440*/  IMAD.MOV.U32 R222, RZ, RZ, R85 ;  /* 0x000000ffffde7224 */ /* 0x000fe400078e0055 */
[----:B------:R-:W-:Y:S02]  /*2c450*/  IMAD.MOV.U32 R85, RZ, RZ, R225 ;  /* 0x000000ffff557224 */ /* 0x000fe400078e00e1 */
[----:B------:R-:W-:Y:S01]  /*2c460*/  IMAD.MOV.U32 R225, RZ, RZ, R226 ;  /* 0x000000ffffe17224 */ /* 0x000fe200078e00e2 */
[----:B----4-:R-:W-:Y:S01]  /*2c470*/  LEA R18, P4, R82, R11, 0x2 ;  /* 0x0000000b52127211 */ /* 0x010fe200078810ff */
        /* <DEDUP_REMOVED lines=10> */
[----:B------:R-:W-:Y:S01]  /*2c520*/  IMAD.MOV.U32 R224, RZ, RZ, R86 ;  /* 0x000000ffffe07224 */ /* 0x000fe200078e0056 */
[----:B-1----:R-:W-:Y:S01]  /*2c530*/  LEA R2, P3, R83, R11, 0x2 ;  /* 0x0000000b53027211 */ /* 0x002fe200078610ff */
[----:B------:R-:W-:Y:S01]  /*2c540*/  IMAD.MOV.U32 R236, RZ, RZ, R239 ;  /* 0x000000ffffec7224 */ /* 0x000fe200078e00ef */
[----:B------:R-:W-:Y:S01]  /*2c550*/  LEA.HI.X.SX32 R19, R82, R252, 0x2, P4 ;  /* 0x000000fc52137211 */ /* 0x000fe200020f16ff */
        /* <DEDUP_REMOVED lines=26> */
[----:B------:R-:W4:Y:S01]  /*2c700*/  LDL.LU R95, [R1+0x5284] ;  /* 0x00528400015f7983 */ /* 0x000f220000300800 */
[----:B------:R-:W-:Y:S02]  /*2c710*/  IMAD.MOV.U32 R87, RZ, RZ, R229 ;  /* 0x000000ffff577224 */ /* 0x000fe400078e00e5 */
[----:B------:R-:W-:Y:S01]  /*2c720*/  IMAD.MOV.U32 R84, RZ, RZ, R223 ;  /* 0x000000ffff547224 */ /* 0x000fe200078e00df */
[----:B------:R1:W-:Y:S01]  /*2c730*/  STL.64 [R1+0x740], R18 ;  /* 0x0007401201007387 */ /* 0x0003e20000100a00 */
        /* <DEDUP_REMOVED lines=16> */
[----:B--2---:R-:W-:Y:S02]  /*2c840*/  IMAD.MOV.U32 R231, RZ, RZ, R238 ;  /* 0x000000ffffe77224 */ /* 0x004fe400078e00ee */
[----:B------:R-:W-:Y:S02]  /*2c850*/  IMAD.MOV.U32 R238, RZ, RZ, R96 ;  /* 0x000000ffffee7224 */ /* 0x000fe400078e0060 */
[----:B------:R-:W-:Y:S01]  /*2c860*/  IMAD.MOV.U32 R109, RZ, RZ, R231 ;  /* 0x000000ffff6d7224 */ /* 0x000fe200078e00e7 */
[----:B------:R-:W2:Y:S01]  /*2c870*/  LDL.LU R96, [R1+0x5280] ;  /* 0x0052800001607983 */ /* 0x000ea20000300800 */
[----:B------:R-:W-:Y:S02]  /*2c880*/  IMAD.MOV.U32 R236, RZ, RZ, R238 ;  /* 0x000000ffffec7224 */ /* 0x000fe400078e00ee */
[----:B------:R-:W-:Y:S01]  /*2c890*/  IMAD.MOV.U32 R231, RZ, RZ, R94 ;  /* 0x000000ffffe77224 */ /* 0x000fe200078e005e */
[----:B------:R-:W2:Y:S01]  /*2c8a0*/  LDL.LU R99, [R1+0x527c] ;  /* 0x00527c0001637983 */ /* 0x000ea20000300800 */
        /* <DEDUP_REMOVED lines=8> */
[----:B------:R-:W2:Y:S04]  /*2c930*/  LDL.LU R103, [R1+0x5274] ;  /* 0x0052740001677983 */ /* 0x000ea80000300800 */
[----:B------:R1:W-:Y:S04]  /*2c940*/  STL.64 [R1+0x730], R16 ;  /* 0x0007301001007387 */ /* 0x0003e80000100a00 */
[----:B------:R-:W2:Y:S04]  /*2c950*/  LDL.LU R104, [R1+0x5270] ;  /* 0x0052700001687983 */ /* 0x000ea80000300800 */
[----:B------:R-:W2:Y:S01]  /*2c960*/  LDL.LU R116, [R1+0xd3c] ;  /* 0x000d3c0001747983 */ /* 0x000ea20000300800 */
[----:B------:R-:W-:-:S02]  /*2c970*/  LEA R14, P5, R221, R11, 0x2 ;  /* 0x0000000bdd0e7211 */ /* 0x000fc400078a10ff */
[-C--:B------:R-:W-:Y:S02]  /*2c980*/  LEA R12, P2, R66, R11.reuse, 0x2 ;  /* 0x0000000b420c7211 */ /* 0x080fe400078410ff */
[-C--:B------:R-:W-:Y:S02]  /*2c990*/  LEA R8, P1, R67, R11.reuse, 0x2 ;  /* 0x0000000b43087211 */ /* 0x080fe400078210ff */
[-C--:B------:R-:W-:Y:S01]  /*2c9a0*/  LEA.HI.X.SX32 R15, R221, R252.reuse, 0x2, P5 ;  /* 0x000000fcdd0f7211 */ /* 0x080fe200028f16ff */
[----:B------:R-:W-:Y:S01]  /*2c9b0*/  IMAD.MOV.U32 R221, RZ, RZ, R84 ;  /* 0x000000ffffdd7224 */ /* 0x000fe200078e0054 */
[-C--:B------:R-:W-:Y:S01]  /*2c9c0*/  LEA R20, P0, R68, R11.reuse, 0x2 ;  /* 0x0000000b44147211 */ /* 0x080fe200078010ff */
[----:B------:R-:W-:Y:S01]  /*2c9d0*/  IMAD.MOV.U32 R84, RZ, RZ, R225 ;  /* 0x000000ffff547224 */ /* 0x000fe200078e00e1 */
[-C--:B-1----:R-:W-:Y:S01]  /*2c9e0*/  LEA R18, P4, R69, R11.reuse, 0x2 ;  /* 0x0000000b45127211 */ /* 0x082fe200078810ff */
[----:B------:R-:W-:Y:S01]  /*2c9f0*/  IMAD.MOV.U32 R225, RZ, RZ, R230 ;  /* 0x000000ffffe17224 */ /* 0x000fe200078e00e6 */
[----:B------:R-:W-:Y:S01]  /*2ca00*/  LEA R2, P3, R70, R11, 0x2 ;  /* 0x0000000b46027211 */ /* 0x000fe200078610ff */
[----:B------:R-:W-:Y:S01]  /*2ca10*/  IMAD.MOV.U32 R230, RZ, RZ, R231 ;  /* 0x000000ffffe67224 */ /* 0x000fe200078e00e7 */
[----:B------:R-:W-:-:S02]  /*2ca20*/  LEA.HI.X.SX32 R13, R66, R252, 0x2, P2 ;  /* 0x000000fc420d7211 */ /* 0x000fc400010f16ff */
[-C--:B------:R-:W-:Y:S01]  /*2ca30*/  LEA.HI.X.SX32 R9, R67, R252.reuse, 0x2, P1 ;  /* 0x000000fc43097211 */ /* 0x080fe200008f16ff */
[----:B------:R1:W-:Y:S01]  /*2ca40*/  STL.64 [R1+0x728], R14 ;  /* 0x0007280e01007387 */ /* 0x0003e20000100a00 */
[-C--:B------:R-:W-:Y:S02]  /*2ca50*/  LEA.HI.X.SX32 R21, R68, R252.reuse, 0x2, P0 ;  /* 0x000000fc44157211 */ /* 0x080fe400000f16ff */
[-C--:B------:R-:W-:Y:S02]  /*2ca60*/  LEA.HI.X.SX32 R19, R69, R252.reuse, 0x2, P4 ;  /* 0x000000fc45137211 */ /* 0x080fe400020f16ff */
[C---:B------:R-:W-:Y:S02]  /*2ca70*/  LEA R16, P6, R71.reuse, R11, 0x2 ;  /* 0x0000000b47107211 */ /* 0x040fe400078c10ff */
[-C--:B------:R-:W-:Y:S02]  /*2ca80*/  LEA.HI.X.SX32 R3, R70, R252.reuse, 0x2, P3 ;  /* 0x000000fc46037211 */ /* 0x080fe400018f16ff */
[----:B------:R-:W-:-:S02]  /*2ca90*/  LEA.HI.X.SX32 R17, R71, R252, 0x2, P6 ;  /* 0x000000fc47117211 */ /* 0x000fc400030f16ff */
[----:B-1----:R-:W-:-:S04]  /*2caa0*/  LEA R14, P5, R72, R11, 0x2 ;  /* 0x0000000b480e7211 */ /* 0x002fc800078a10ff */
[----:B------:R-:W-:Y:S01]  /*2cab0*/  LEA.HI.X.SX32 R15, R72, R252, 0x2, P5 ;  /* 0x000000fc480f7211 */ /* 0x000fe200028f16ff */
        /* <DEDUP_REMOVED lines=9> */
[----:B------:R-:W-:Y:S02]  /*2cb50*/  IMAD R107, R107, UR5, RZ ;  /* 0x000000056b6b7c24 */ /* 0x000fe4000f8e02ff */
[----:B--2---:R-:W-:Y:S02]  /*2cb60*/  IMAD.MOV.U32 R231, RZ, RZ, R116 ;  /* 0x000000ffffe77224 */ /* 0x004fe400078e0074 */
[----:B------:R-:W-:-:S02]  /*2cb70*/  IMAD.MOV.U32 R116, RZ, RZ, R232 ;  /* 0x000000ffff747224 */ /* 0x000fc400078e00e8 */
[----:B------:R-:W2:Y:S04]  /*2cb80*/  LDL.LU R232, [R1+0xd40] ;  /* 0x000d400001e87983 */ /* 0x000ea80000300800 */
[----:B------:R1:W-:Y:S04]  /*2cb90*/  STL.64 [R1+0x720], R12 ;  /* 0x0007200c01007387 */ /* 0x0003e80000100a00 */
[----:B------:R3:W-:Y:S04]  /*2cba0*/  STL.64 [R1+0x718], R8 ;  /* 0x0007180801007387 */ /* 0x0007e80000100a00 */
[----:B------:R4:W-:Y:S01]  /*2cbb0*/  STL.64 [R1+0x710], R20 ;  /* 0x0007101401007387 */ /* 0x0009e20000100a00 */
[----:B-1----:R-:W-:-:S03]  /*2cbc0*/  LEA R12, P2, R73, R11, 0x2 ;  /* 0x0000000b490c7211 */ /* 0x002fc600078410ff */
[----:B------:R1:W-:Y:S01]  /*2cbd0*/  STL.64 [R1+0x708], R18 ;  /* 0x0007081201007387 */ /* 0x0003e20000100a00 */
[----:B---3--:R-:W-:-:S03]  /*2cbe0*/  LEA R8, P1, R74, R11, 0x2 ;  /* 0x0000000b4a087211 */ /* 0x008fc600078210ff */
[----:B------:R3:W-:Y:S01]  /*2cbf0*/  STL.64 [R1+0x700], R2 ;  /* 0x0007000201007387 */ /* 0x0007e20000100a00 */
[-C--:B------:R-:W-:Y:S02]  /*2cc00*/  LEA.HI.X.SX32 R13, R73, R252.reuse, 0x2, P2 ;  /* 0x000000fc490d7211 */ /* 0x080fe400010f16ff */
[CC--:B----4-:R-:W-:Y:S02]  /*2cc10*/  LEA R20, P0, R75.reuse, R11.reuse, 0x2 ;  /* 0x0000000b4b147211 */ /* 0x0d0fe400078010ff */
[-C--:B------:R-:W-:Y:S02]  /*2cc20*/  LEA.HI.X.SX32 R9, R74, R252.reuse, 0x2, P1 ;  /* 0x000000fc4a097211 */ /* 0x080fe400008f16ff */
[CC--:B-1----:R-:W-:Y:S01]  /*2cc30*/  LEA R18, P4, R76.reuse, R11.reuse, 0x2 ;  /* 0x0000000b4c127211 */ /* 0x0c2fe200078810ff */
[----:B------:R1:W-:Y:S01]  /*2cc40*/  STL.64 [R1+0x6f8], R16 ;  /* 0x0006f81001007387 */ /* 0x0003e20000100a00 */
[-C--:B------:R-:W-:Y:S02]  /*2cc50*/  LEA.HI.X.SX32 R21, R75, R252.reuse, 0x2, P0 ;  /* 0x000000fc4b157211 */ /* 0x080fe400000f16ff */
[----:B---3--:R-:W-:Y:S01]  /*2cc60*/  LEA R2, P3, R77, R11, 0x2 ;  /* 0x0000000b4d027211 */ /* 0x008fe200078610ff */
[----:B------:R3:W-:Y:S01]  /*2cc70*/  STL.64 [R1+0x6f0], R14 ;  /* 0x0006f00e01007387 */ /* 0x0007e20000100a00 */
[----:B------:R-:W-:-:S02]  /*2cc80*/  LEA.HI.X.SX32 R19, R76, R252, 0x2, P4 ;  /* 0x000000fc4c137211 */ /* 0x000fc400020f16ff */
[----:B------:R-:W-:Y:S01]  /*2cc90*/  LEA.HI.X.SX32 R3, R77, R252, 0x2, P3 ;  /* 0x000000fc4d037211 */ /* 0x000fe200018f16ff */
[----:B------:R4:W-:Y:S01]  /*2cca0*/  STL.64 [R1+0x6e8], R12 ;  /* 0x0006e80c01007387 */ /* 0x0009e20000100a00 */
[----:B-1----:R-:W-:-:S03]  /*2ccb0*/  LEA R16, P6, R78, R11, 0x2 ;  /* 0x0000000b4e107211 */ /* 0x002fc600078c10ff */
[----:B------:R1:W-:Y:S01]  /*2ccc0*/  STL.64 [R1+0x6e0], R8 ;  /* 0x0006e00801007387 */ /* 0x0003e20000100a00 */
[----:B---3--:R-:W-:-:S03]  /*2ccd0*/  LEA R14, P5, R79, R11, 0x2 ;  /* 0x0000000b4f0e7211 */ /* 0x008fc600078a10ff */
[----:B------:R3:W-:Y:S01]  /*2cce0*/  STL.64 [R1+0x6d8], R20 ;  /* 0x0006d81401007387 */ /* 0x0007e20000100a00 */
[-C--:B------:R-:W-:Y:S02]  /*2ccf0*/  LEA.HI.X.SX32 R17, R78, R252.reuse, 0x2, P6 ;  /* 0x000000fc4e117211 */ /* 0x080fe400030f16ff */
[CC--:B----4-:R-:W-:Y:S01]  /*2cd00*/  LEA R12, P2, R80.reuse, R11.reuse, 0x2 ;  /* 0x0000000b500c7211 */ /* 0x0d0fe200078410ff */
[----:B------:R4:W-:Y:S01]  /*2cd10*/  STL.64 [R1+0x6d0], R18 ;  /* 0x0006d01201007387 */ /* 0x0009e20000100a00 */
[-C--:B------:R-:W-:Y:S02]  /*2cd20*/  LEA.HI.X.SX32 R15, R79, R252.reuse, 0x2, P5 ;  /* 0x000000fc4f0f7211 */ /* 0x080fe400028f16ff */
[-C--:B-1----:R-:W-:Y:S01]  /*2cd30*/  LEA R8, P1, R81, R11.reuse, 0x2 ;  /* 0x0000000b51087211 */ /* 0x082fe200078210ff */
[----:B------:R1:W-:Y:S01]  /*2cd40*/  STL.64 [R1+0x6c8], R2 ;  /* 0x0006c80201007387 */ /* 0x0003e20000100a00 */
[----:B------:R-:W-:Y:S02]  /*2cd50*/  LEA.HI.X.SX32 R13, R80, R252, 0x2, P2 ;  /* 0x000000fc500d7211 */ /* 0x000fe400010f16ff */
[----:B---3--:R-:W-:-:S02]  /*2cd60*/  LEA R20, P0, R89, R11, 0x2 ;  /* 0x0000000b59147211 */ /* 0x008fc400078010ff */
[-C--:B------:R-:W-:Y:S02]  /*2cd70*/  LEA.HI.X.SX32 R9, R81, R252.reuse, 0x2, P1 ;  /* 0x000000fc51097211 */ /* 0x080fe400008f16ff */
[-C--:B----4-:R-:W-:Y:S01]  /*2cd80*/  LEA R18, P4, R97, R11.reuse, 0x2 ;  /* 0x0000000b61127211 */ /* 0x090fe200078810ff */
[----:B------:R3:W-:Y:S01]  /*2cd90*/  STL.64 [R1+0x6c0], R16 ;  /* 0x0006c01001007387 */ /* 0x0007e20000100a00 */
[-C--:B------:R-:W-:Y:S02]  /*2cda0*/  LEA.HI.X.SX32 R21, R89, R252.reuse, 0x2, P0 ;  /* 0x000000fc59157211 */ /* 0x080fe400000f16ff */
[CC--:B-1----:R-:W-:Y:S01]  /*2cdb0*/  LEA R2, P3, R82.reuse, R11.reuse, 0x2 ;  /* 0x0000000b52027211 */ /* 0x0c2fe200078610ff */
[----:B------:R1:W-:Y:S01]  /*2cdc0*/  STL.64 [R1+0x6b8], R14 ;  /* 0x0006b80e01007387 */ /* 0x0003e20000100a00 */
[-C--:B------:R-:W-:Y:S02]  /*2cdd0*/  LEA.HI.X.SX32 R19, R97, R252.reuse, 0x2, P4 ;  /* 0x000000fc61137211 */ /* 0x080fe400020f16ff */
[----:B------:R-:W-:Y:S01]  /*2cde0*/  LEA.HI.X.SX32 R3, R82, R252, 0x2, P3 ;  /* 0x000000fc52037211 */ /* 0x000fe200018f16ff */
[----:B------:R4:W-:Y:S01]  /*2cdf0*/  STL.64 [R1+0x6b0], R12 ;  /* 0x0006b00c01007387 */ /* 0x0009e20000100a00 */
[----:B---3--:R-:W-:-:S03]  /*2ce00*/  LEA R16, P6, R83, R11, 0x2 ;  /* 0x0000000b53107211 */ /* 0x008fc600078c10ff */
[----:B------:R3:W-:Y:S01]  /*2ce10*/  STL.64 [R1+0x6a8], R8 ;  /* 0x0006a80801007387 */ /* 0x0007e20000100a00 */
[----:B-1----:R-:W-:-:S03]  /*2ce20*/  LEA R14, P5, R220, R11, 0x2 ;  /* 0x0000000bdc0e7211 */ /* 0x002fc600078a10ff */
[----:B------:R1:W-:Y:S01]  /*2ce30*/  STL.64 [R1+0x6a0], R20 ;  /* 0x0006a01401007387 */ /* 0x0003e20000100a00 */
[-C--:B------:R-:W-:Y:S02]  /*2ce40*/  LEA.HI.X.SX32 R17, R83, R252.reuse, 0x2, P6 ;  /* 0x000000fc53117211 */ /* 0x080fe400030f16ff */
[CC--:B----4-:R-:W-:Y:S01]  /*2ce50*/  LEA R12, P2, R221.reuse, R11.reuse, 0x2 ;  /* 0x0000000bdd0c7211 */ /* 0x0d0fe200078410ff */
[----:B------:R4:W-:Y:S01]  /*2ce60*/  STL.64 [R1+0x698], R18 ;  /* 0x0006981201007387 */ /* 0x0009e20000100a00 */
[-C--:B------:R-:W-:Y:S02]  /*2ce70*/  LEA.HI.X.SX32 R15, R220, R252.reuse, 0x2, P5 ;  /* 0x000000fcdc0f7211 */ /* 0x080fe400028f16ff */
[-C--:B---3--:R-:W-:Y:S01]  /*2ce80*/  LEA R8, P1, R104, R11.reuse, 0x2 ;  /* 0x0000000b68087211 */ /* 0x088fe200078210ff */
[----:B------:R3:W-:Y:S01]  /*2ce90*/  STL.64 [R1+0x690], R2 ;  /* 0x0006900201007387 */ /* 0x0007e20000100a00 */
[----:B------:R-:W-:Y:S02]  /*2cea0*/  LEA.HI.X.SX32 R13, R221, R252, 0x2, P2 ;  /* 0x000000fcdd0d7211 */ /* 0x000fe400010f16ff */
[----:B-1----:R-:W-:-:S02]  /*2ceb0*/  LEA R20, P0, R103, R11, 0x2 ;  /* 0x0000000b67147211 */ /* 0x002fc400078010ff */
[-C--:B------:R-:W-:Y:S02]  /*2cec0*/  LEA.HI.X.SX32 R9, R104, R252.reuse, 0x2, P1 ;  /* 0x000000fc68097211 */ /* 0x080fe400008f16ff */
[-C--:B----4-:R-:W-:Y:S01]  /*2ced0*/  LEA R18, P4, R101, R11.reuse, 0x2 ;  /* 0x0000000b65127211 */ /* 0x090fe200078810ff */
[----:B------:R1:W-:Y:S01]  /*2cee0*/  STL.64 [R1+0x688], R16 ;  /* 0x0006881001007387 */ /* 0x0003e20000100a00 */
[-C--:B------:R-:W-:Y:S02]  /*2cef0*/  LEA.HI.X.SX32 R21, R103, R252.reuse, 0x2, P0 ;  /* 0x000000fc67157211 */ /* 0x080fe400000f16ff */
[-C--:B---3--:R-:W-:Y:S01]  /*2cf00*/  LEA R2, P3, R99, R11.reuse, 0x2 ;  /* 0x0000000b63027211 */ /* 0x088fe200078610ff */
[----:B------:R3:W-:Y:S01]  /*2cf10*/  STL.64 [R1+0x680], R14 ;  /* 0x0006800e01007387 */ /* 0x0007e20000100a00 */
[-C--:B------:R-:W-:Y:S02]  /*2cf20*/  LEA.HI.X.SX32 R19, R101, R252.reuse, 0x2, P4 ;  /* 0x000000fc65137211 */ /* 0x080fe400020f16ff */
[----:B------:R-:W-:Y:S01]  /*2cf30*/  LEA.HI.X.SX32 R3, R99, R252, 0x2, P3 ;  /* 0x000000fc63037211 */ /* 0x000fe200018f16ff */
[----:B------:R4:W-:Y:S01]  /*2cf40*/  STL.64 [R1+0x678], R12 ;  /* 0x0006780c01007387 */ /* 0x0009e20000100a00 */
[----:B-1----:R-:W-:-:S03]  /*2cf50*/  LEA R16, P6, R96, R11, 0x2 ;  /* 0x0000000b60107211 */ /* 0x002fc600078c10ff */
[----:B------:R1:W-:Y:S01]  /*2cf60*/  STL.64 [R1+0x670], R8 ;  /* 0x0006700801007387 */ /* 0x0003e20000100a00 */
[----:B---3--:R-:W-:-:S03]  /*2cf70*/  LEA R14, P5, R95, R11, 0x2 ;  /* 0x0000000b5f0e7211 */ /* 0x008fc600078a10ff */
[----:B------:R3:W-:Y:S01]  /*2cf80*/  STL.64 [R1+0x668], R20 ;  /* 0x0006681401007387 */ /* 0x0007e20000100a00 */
[-C--:B------:R-:W-:Y:S02]  /*2cf90*/  LEA.HI.X.SX32 R17, R96, R252.reuse, 0x2, P6 ;  /* 0x000000fc60117211 */ /* 0x080fe400030f16ff */
[-C--:B----4-:R-:W-:Y:S01]  /*2cfa0*/  LEA R12, P2, R92, R11.reuse, 0x2 ;  /* 0x0000000b5c0c7211 */ /* 0x090fe200078410ff */
        /* <DEDUP_REMOVED lines=10> */
[-C--:B-1----:R-:W-:Y:S01]  /*2d050*/  LEA R2, P3, R42, R11.reuse, 0x2 ;  /* 0x0000000b2a027211 */ /* 0x082fe200078610ff */
        /* <DEDUP_REMOVED lines=28> */
[----:B------:R-:W-:Y:S01]  /*2d220*/  STL.64 [R1+0x5f8], R20 ;  /* 0x0005f81401007387 */ /* 0x000fe20000100a00 */
[-C--:B------:R-:W-:Y:S02]  /*2d230*/  LEA R6, P0, R53, R11.reuse, 0x2 ;  /* 0x0000000b35067211 */ /* 0x080fe400078010ff */
[-C--:B----4-:R-:W-:Y:S01]  /*2d240*/  LEA R12, P2, R51, R11.reuse, 0x2 ;  /* 0x0000000b330c7211 */ /* 0x090fe200078410ff */
[----:B------:R3:W-:Y:S01]  /*2d250*/  STL.64 [R1+0x5f0], R18 ;  /* 0x0005f01201007387 */ /* 0x0007e20000100a00 */
[-C--:B------:R-:W-:Y:S02]  /*2d260*/  LEA.HI.X.SX32 R17, R5, R252.reuse, 0x2, P6 ;  /* 0x000000fc05117211 */ /* 0x080fe400030f16ff */
[----:B-1----:R-:W-:Y:S01]  /*2d270*/  LEA R8, P1, R52, R11, 0x2 ;  /* 0x0000000b34087211 */ /* 0x002fe200078210ff */
[----:B------:R1:W-:Y:S01]  /*2d280*/  STL.64 [R1+0x5e8], R2 ;  /* 0x0005e80201007387 */ /* 0x0003e20000100a00 */
[-C--:B------:R-:W-:Y:S01]  /*2d290*/  LEA.HI.X.SX32 R15, R50, R252.reuse, 0x2, P5 ;  /* 0x000000fc320f7211 */ /* 0x080fe200028f16ff */
[----:B------:R-:W-:Y:S01]  /*2d2a0*/  IMAD.MOV.U32 R221, RZ, RZ, R84 ;  /* 0x000000ffffdd7224 */ /* 0x000fe200078e0054 */
[-C--:B------:R-:W-:Y:S01]  /*2d2b0*/  LEA.HI.X.SX32 R13, R51, R252.reuse, 0x2, P2 ;  /* 0x000000fc330d7211 */ /* 0x080fe200010f16ff */
[----:B------:R-:W-:Y:S01]  /*2d2c0*/  IMAD.MOV.U32 R84, RZ, RZ, R222 ;  /* 0x000000ffff547224 */ /* 0x000fe200078e00de */
[----:B------:R-:W-:-:S02]  /*2d2d0*/  LEA.HI.X.SX32 R9, R52, R252, 0x2, P1 ;  /* 0x000000fc34097211 */ /* 0x000fc400008f16ff */
[CC--:B---3--:R-:W-:Y:S01]  /*2d2e0*/  LEA R18, P4, R108.reuse, R11.reuse, 0x2 ;  /* 0x0000000b6c127211 */ /* 0x0c8fe200078810ff */
[----:B------:R-:W-:Y:S01]  /*2d2f0*/  IMAD.MOV.U32 R222, RZ, RZ, R223 ;  /* 0x000000ffffde7224 */ /* 0x000fe200078e00df */
[-C--:B------:R-:W-:Y:S02]  /*2d300*/  LEA.HI.X.SX32 R7, R53, R252.reuse, 0x2, P0 ;  /* 0x000000fc35077211 */ /* 0x080fe400000f16ff */
[C---:B-1----:R-:W-:Y:S01]  /*2d310*/  LEA R2, P3, R107.reuse, R11, 0x2 ;  /* 0x0000000b6b027211 */ /* 0x042fe200078610ff */
[----:B------:R1:W-:Y:S01]  /*2d320*/  STL.64 [R1+0x5e0], R16 ;  /* 0x0005e01001007387 */ /* 0x0003e20000100a00 */
[-C--:B------:R-:W-:Y:S01]  /*2d330*/  LEA.HI.X.SX32 R19, R108, R252.reuse, 0x2, P4 ;  /* 0x000000fc6c137211 */ /* 0x080fe200020f16ff */
[----:B------:R-:W-:Y:S01]  /*2d340*/  IMAD.MOV.U32 R223, RZ, RZ, R85 ;  /* 0x000000ffffdf7224 */ /* 0x000fe200078e0055 */
[----:B------:R-:W-:Y:S01]  /*2d350*/  LEA.HI.X.SX32 R3, R107, R252, 0x2, P3 ;  /* 0x000000fc6b037211 */ /* 0x000fe200018f16ff */
[----:B------:R3:W-:Y:S01]  /*2d360*/  STL.64 [R1+0x5d8], R14 ;  /* 0x0005d80e01007387 */ /* 0x0007e20000100a00 */
[----:B------:R-:W-:-:S02]  /*2d370*/  IMAD.MOV.U32 R85, RZ, RZ, R224 ;  /* 0x000000ffff557224 */ /* 0x000fc400078e00e0 */
[----:B------:R-:W-:Y:S01]  /*2d380*/  IMAD.MOV.U32 R224, RZ, RZ, R86 ;  /* 0x000000ffffe07224 */ /* 0x000fe200078e0056 */
[----:B------:R4:W-:Y:S01]  /*2d390*/  STL.64 [R1+0x5d0], R12 ;  /* 0x0005d00c01007387 */ /* 0x0009e20000100a00 */
[----:B------:R-:W-:Y:S02]  /*2d3a0*/  IMAD.MOV.U32 R86, RZ, RZ, R226 ;  /* 0x000000ffff567224 */ /* 0x000fe400078e00e2 */
[----:B------:R-:W-:Y:S01]  /*2d3b0*/  IMAD.MOV.U32 R226, RZ, RZ, R227 ;  /* 0x000000ffffe27224 */ /* 0x000fe200078e00e3 */
[----:B------:R1:W-:Y:S01]  /*2d3c0*/  STL.64 [R1+0x5c8], R8 ;  /* 0x0005c80801007387 */ /* 0x0003e20000100a00 */
[----:B------:R-:W-:-:S03]  /*2d3d0*/  IMAD.MOV.U32 R227, RZ, RZ, R228 ;  /* 0x000000ffffe37224 */ /* 0x000fc600078e00e4 */
[----:B------:R1:W-:Y:S01]  /*2d3e0*/  STL.64 [R1+0x5c0], R6 ;  /* 0x0005c00601007387 */ /* 0x0003e20000100a00 */
[----:B------:R-:W-:-:S03]  /*2d3f0*/  IMAD.MOV.U32 R228, RZ, RZ, R117 ;  /* 0x000000ffffe47224 */ /* 0x000fc600078e0075 */
[----:B------:R-:W-:Y:S04]  /*2d400*/  STL.64 [R1+0x5b8], R18 ;  /* 0x0005b81201007387 */ /* 0x000fe80000100a00 */
[----:B------:R3:W-:Y:S04]  /*2d410*/  STL.64 [R1+0x5b0], R2 ;  /* 0x0005b00201007387 */ /* 0x0007e80000100a00 */
[----:B------:R-:W2:Y:S01]  /*2d420*/  LDL.LU R117, [R1+0x526c] ;  /* 0x00526c0001757983 */ /* 0x000ea20000300800 */
[----:B------:R-:W-:Y:S02]  /*2d430*/  IMAD R110, R110, UR5, RZ ;  /* 0x000000056e6e7c24 */ /* 0x000fe4000f8e02ff */
[----:B------:R-:W-:-:S02]  /*2d440*/  IMAD R111, R111, UR5, RZ ;  /* 0x000000056f6f7c24 */ /* 0x000fc4000f8e02ff */
[----:B------:R-:W-:Y:S01]  /*2d450*/  IMAD R112, R112, UR5, RZ ;  /* 0x0000000570707c24 */ /* 0x000fe2000f8e02ff */
[-C--:B-1----:R-:W-:Y:S01]  /*2d460*/  LEA R16, P6, R110, R11.reuse, 0x2 ;  /* 0x0000000b6e107211 */ /* 0x082fe200078c10ff */
[----:B------:R-:W-:Y:S01]  /*2d470*/  IMAD R113, R113, UR5, RZ ;  /* 0x0000000571717c24 */ /* 0x000fe2000f8e02ff */
[-C--:B---3--:R-:W-:Y:S01]  /*2d480*/  LEA R14, P5, R111, R11.reuse, 0x2 ;  /* 0x0000000b6f0e7211 */ /* 0x088fe200078a10ff */
[----:B------:R-:W-:Y:S02]  /*2d490*/  IMAD R114, R114, UR5, RZ ;  /* 0x0000000572727c24 */ /* 0x000fe4000f8e02ff */
[----:B------:R-:W-:Y:S01]  /*2d4a0*/  IMAD R115, R115, UR5, RZ ;  /* 0x0000000573737c24 */ /* 0x000fe2000f8e02ff */
[-C--:B----4-:R-:W-:Y:S01]  /*2d4b0*/  LEA R12, P2, R112, R11.reuse, 0x2 ;  /* 0x0000000b700c7211 */ /* 0x090fe200078410ff */
[----:B------:R-:W-:Y:S01]  /*2d4c0*/  IMAD R106, R106, UR5, RZ ;  /* 0x000000056a6a7c24 */ /* 0x000fe2000f8e02ff */
[----:B------:R-:W-:Y:S02]  /*2d4d0*/  LEA.HI.X.SX32 R17, R110, R252, 0x2, P6 ;  /* 0x000000fc6e117211 */ /* 0x000fe400030f16ff */
[-C--:B------:R-:W-:Y:S01]  /*2d4e0*/  LEA R8, P1, R113, R11.reuse, 0x2 ;  /* 0x0000000b71087211 */ /* 0x080fe200078210ff */
[----:B------:R-:W-:Y:S01]  /*2d4f0*/  IMAD R118, R118, UR5, RZ ;  /* 0x0000000576767c24 */ /* 0x000fe2000f8e02ff */
[----:B------:R-:W-:-:S02]  /*2d500*/  LEA R6, P0, R114, R11, 0x2 ;  /* 0x0000000b72067211 */ /* 0x000fc400078010ff */
[-C--:B------:R-:W-:Y:S02]  /*2d510*/  LEA.HI.X.SX32 R15, R111, R252.reuse, 0x2, P5 ;  /* 0x000000fc6f0f7211 */ /* 0x080fe400028f16ff */
[-C--:B------:R-:W-:Y:S01]  /*2d520*/  LEA R4, P4, R115, R11.reuse, 0x2 ;  /* 0x0000000b73047211 */ /* 0x080fe200078810ff */
[----:B------:R-:W-:Y:S01]  /*2d530*/  IMAD R119, R119, UR5, RZ ;  /* 0x0000000577777c24 */ /* 0x000fe2000f8e02ff */
[----:B------:R-:W-:Y:S01]  /*2d540*/  LEA R2, P3, R106, R11, 0x2 ;  /* 0x0000000b6a027211 */ /* 0x000fe200078610ff */
[----:B------:R-:W-:Y:S01]  /*2d550*/  STL.64 [R1+0x5a8], R16 ;  /* 0x0005a81001007387 */ /* 0x000fe20000100a00 */
[-C--:B------:R-:W-:Y:S01]  /*2d560*/  LEA.HI.X.SX32 R13, R112, R252.reuse, 0x2, P2 ;  /* 0x000000fc700d7211 */ /* 0x080fe200010f16ff */
[----:B------:R-:W-:Y:S01]  /*2d570*/  IMAD R120, R120, UR5, RZ ;  /* 0x0000000578787c24 */ /* 0x000fe2000f8e02ff */
[-C--:B------:R-:W-:Y:S01]  /*2d580*/  LEA.HI.X.SX32 R9, R113, R252.reuse, 0x2, P1 ;  /* 0x000000fc71097211 */ /* 0x080fe200008f16ff */
[----:B------:R-:W-:Y:S01]  /*2d590*/  IMAD R121, R121, UR5, RZ ;  /* 0x0000000579797c24 */ /* 0x000fe2000f8e02ff */
[-C--:B------:R-:W-:Y:S01]  /*2d5a0*/  LEA.HI.X.SX32 R7, R114, R252.reuse, 0x2, P0 ;  /* 0x000000fc72077211 */ /* 0x080fe200000f16ff */
[----:B------:R1:W-:Y:S01]  /*2d5b0*/  STL.64 [R1+0x5a0], R14 ;  /* 0x0005a00e01007387 */ /* 0x0003e20000100a00 */
[-C--:B------:R-:W-:Y:S01]  /*2d5c0*/  LEA.HI.X.SX32 R5, R115, R252.reuse, 0x2, P4 ;  /* 0x000000fc73057211 */ /* 0x080fe200020f16ff */
[----:B------:R-:W-:Y:S01]  /*2d5d0*/  IMAD R122, R122, UR5, RZ ;  /* 0x000000057a7a7c24 */ /* 0x000fe2000f8e02ff */
[----:B------:R-:W-:Y:S01]  /*2d5e0*/  LEA.HI.X.SX32 R3, R106, R252, 0x2, P3 ;  /* 0x000000fc6a037211 */ /* 0x000fe200018f16ff */
[----:B------:R-:W-:Y:S01]  /*2d5f0*/  IMAD R132, R132, UR5, RZ ;  /* 0x0000000584847c24 */ /* 0x000fe2000f8e02ff */
[----:B------:R3:W-:Y:S01]  /*2d600*/  STL.64 [R1+0x598], R12 ;  /* 0x0005980c01007387 */ /* 0x0007e20000100a00 */
[----:B------:R-:W-:-:S03]  /*2d610*/  IMAD R124, R124, UR5, RZ ;  /* 0x000000057c7c7c24 */ /* 0x000fc6000f8e02ff */
[----:B------:R4:W-:Y:S01]  /*2d620*/  STL.64 [R1+0x590], R8 ;  /* 0x0005900801007387 */ /* 0x0009e20000100a00 */
[----:B-1----:R-:W-:-:S03]  /*2d630*/  LEA R14, P5, R118, R11, 0x2 ;  /* 0x0000000b760e7211 */ /* 0x002fc600078a10ff */
[----:B------:R1:W-:Y:S01]  /*2d640*/  STL.64 [R1+0x588], R6 ;  /* 0x0005880601007387 */ /* 0x0003e20000100a00 */
[----:B------:R-:W-:Y:S01]  /*2d650*/  IMAD R125, R125, UR5, RZ ;  /* 0x000000057d7d7c24 */ /* 0x000fe2000f8e02ff */
[CC--:B---3--:R-:W-:Y:S02]  /*2d660*/  LEA R12, P2, R119.reuse, R11.reuse, 0x2 ;  /* 0x0000000b770c7211 */ /* 0x0c8fe400078410ff */
[----:B------:R3:W-:Y:S01]  /*2d670*/  STL.64 [R1+0x580], R4 ;  /* 0x0005800401007387 */ /* 0x0007e20000100a00 */
[-C--:B------:R-:W-:Y:S02]  /*2d680*/  LEA.HI.X.SX32 R15, R118, R252.reuse, 0x2, P5 ;  /* 0x000000fc760f7211 */ /* 0x080fe400028f16ff */
[-C--:B----4-:R-:W-:Y:S01]  /*2d690*/  LEA R8, P1, R120, R11.reuse, 0x2 ;  /* 0x0000000b78087211 */ /* 0x090fe200078210ff */
[----:B------:R4:W-:Y:S01]  /*2d6a0*/  STL.64 [R1+0x578], R2 ;  /* 0x0005780201007387 */ /* 0x0009e20000100a00 */
[-C--:B------:R-:W-:Y:S02]  /*2d6b0*/  LEA.HI.X.SX32 R13, R119, R252.reuse, 0x2, P2 ;  /* 0x000000fc770d7211 */ /* 0x080fe400010f16ff */
[----:B-1----:R-:W-:Y:S01]  /*2d6c0*/  LEA R6, P0, R121, R11, 0x2 ;  /* 0x0000000b79067211 */ /* 0x002fe200078010ff */
[----:B------:R-:W-:Y:S01]  /*2d6d0*/  IMAD R126, R126, UR5, RZ ;  /* 0x000000057e7e7c24 */ /* 0x000fe2000f8e02ff */
[----:B------:R-:W-:-:S02]  /*2d6e0*/  LEA.HI.X.SX32 R9, R120, R252, 0x2, P1 ;  /* 0x000000fc78097211 */ /* 0x000fc400008f16ff */
[-C--:B---3--:R-:W-:Y:S01]  /*2d6f0*/  LEA R4, P4, R122, R11.reuse, 0x2 ;  /* 0x0000000b7a047211 */ /* 0x088fe200078810ff */
[----:B------:R-:W-:Y:S01]  /*2d700*/  IMAD R127, R127, UR5, RZ ;  /* 0x000000057f7f7c24 */ /* 0x000fe2000f8e02ff */
[-C--:B------:R-:W-:Y:S02]  /*2d710*/  LEA.HI.X.SX32 R7, R121, R252.reuse, 0x2, P0 ;  /* 0x000000fc79077211 */ /* 0x080fe400000f16ff */
[----:B----4-:R-:W-:Y:S01]  /*2d720*/  LEA R2, P3, R132, R11, 0x2 ;  /* 0x0000000b84027211 */ /* 0x010fe200078610ff */
[----:B------:R-:W-:Y:S01]  /*2d730*/  IMAD R128, R128, UR5, RZ ;  /* 0x0000000580807c24 */ /* 0x000fe2000f8e02ff */
[-C--:B------:R-:W-:Y:S01]  /*2d740*/  LEA.HI.X.SX32 R5, R122, R252.reuse, 0x2, P4 ;  /* 0x000000fc7a057211 */ /* 0x080fe200020f16ff */
[----:B------:R-:W-:Y:S01]  /*2d750*/  IMAD R129, R129, UR5, RZ ;  /* 0x0000000581817c24 */ /* 0x000fe2000f8e02ff */
[----:B------:R-:W-:Y:S01]  /*2d760*/  LEA.HI.X.SX32 R3, R132, R252, 0x2, P3 ;  /* 0x000000fc84037211 */ /* 0x000fe200018f16ff */
[----:B------:R-:W-:Y:S02]  /*2d770*/  IMAD R130, R130, UR5, RZ ;  /* 0x0000000582827c24 */ /* 0x000fe4000f8e02ff */
[----:B------:R-:W-:-:S02]  /*2d780*/  IMAD R54, R54, UR5, RZ ;  /* 0x0000000536367c24 */ /* 0x000fc4000f8e02ff */
        /* <DEDUP_REMOVED lines=13> */
[----:B------:R-:W-:Y:S02]  /*2d860*/  IMAD.MOV.U32 R71, RZ, RZ, R84 ;  /* 0x000000ffff477224 */ /* 0x000fe400078e0054 */
[----:B------:R-:W-:Y:S02]  /*2d870*/  IMAD R146, R146, UR5, RZ ;  /* 0x0000000592927c24 */ /* 0x000fe4000f8e02ff */
[----:B------:R-:W-:Y:S02]  /*2d880*/  IMAD.MOV.U32 R84, RZ, RZ, R222 ;  /* 0x000000ffff547224 */ /* 0x000fe400078e00de */
[----:B------:R-:W-:Y:S02]  /*2d890*/  IMAD.MOV.U32 R222, RZ, RZ, R223 ;  /* 0x000000ffffde7224 */ /* 0x000fe400078e00df */
[----:B------:R-:W-:-:S02]  /*2d8a0*/  IMAD R147, R147, UR5, RZ ;  /* 0x0000000593937c24 */ /* 0x000fc4000f8e02ff */
[----:B------:R-:W-:Y:S02]  /*2d8b0*/  IMAD.MOV.U32 R223, RZ, RZ, R85 ;  /* 0x000000ffffdf7224 */ /* 0x000fe400078e0055 */
[----:B------:R-:W-:Y:S02]  /*2d8c0*/  IMAD R148, R148, UR5, RZ ;  /* 0x0000000594947c24 */ /* 0x000fe4000f8e02ff */
[----:B------:R-:W-:Y:S02]  /*2d8d0*/  IMAD.MOV.U32 R85, RZ, RZ, R224 ;  /* 0x000000ffff557224 */ /* 0x000fe400078e00e0 */
[----:B------:R-:W-:Y:S02]  /*2d8e0*/  IMAD R149, R149, UR5, RZ ;  /* 0x0000000595957c24 */ /* 0x000fe4000f8e02ff */
[----:B------:R-:W-:Y:S02]  /*2d8f0*/  IMAD.MOV.U32 R224, RZ, RZ, R225 ;  /* 0x000000ffffe07224 */ /* 0x000fe400078e00e1 */
[----:B------:R-:W-:-:S02]  /*2d900*/  IMAD R150, R150, UR5, RZ ;  /* 0x0000000596967c24 */ /* 0x000fc4000f8e02ff */
[----:B------:R-:W-:Y:S02]  /*2d910*/  IMAD.MOV.U32 R225, RZ, RZ, R231 ;  /* 0x000000ffffe17224 */ /* 0x000fe400078e00e7 */
[----:B------:R-:W-:Y:S02]  /*2d920*/  IMAD.MOV.U32 R82, RZ, RZ, R84 ;  /* 0x000000ffff527224 */ /* 0x000fe400078e0054 */
[----:B------:R-:W-:Y:S02]  /*2d930*/  IMAD R151, R151, UR5, RZ ;  /* 0x0000000597977c24 */ /* 0x000fe4000f8e02ff */
[----:B------:R-:W-:Y:S02]  /*2d940*/  IMAD.MOV.U32 R231, RZ, RZ, R116 ;  /* 0x000000ffffe77224 */ /* 0x000fe400078e0074 */
[----:B------:R-:W-:Y:S02]  /*2d950*/  IMAD.MOV.U32 R84, RZ, RZ, R222 ;  /* 0x000000ffff547224 */ /* 0x000fe400078e00de */
[----:B--2---:R-:W-:-:S02]  /*2d960*/  IMAD.MOV.U32 R116, RZ, RZ, R232 ;  /* 0x000000ffff747224 */ /* 0x004fc400078e00e8 */
[----:B------:R-:W-:Y:S02]  /*2d970*/  IMAD.MOV.U32 R222, RZ, RZ, R223 ;  /* 0x000000ffffde7224 */ /* 0x000fe400078e00df */
[----:B------:R-:W-:Y:S02]  /*2d980*/  IMAD R152, R152, UR5, RZ ;  /* 0x0000000598987c24 */ /* 0x000fe4000f8e02ff */
[----:B------:R-:W-:Y:S02]  /*2d990*/  IMAD.MOV.U32 R232, RZ, RZ, R159 ;  /* 0x000000ffffe87224 */ /* 0x000fe400078e009f */
[----:B------:R-:W-:Y:S02]  /*2d9a0*/  IMAD.MOV.U32 R223, RZ, RZ, R85 ;  /* 0x000000ffffdf7224 */ /* 0x000fe400078e0055 */
[----:B------:R-:W-:Y:S02]  /*2d9b0*/  IMAD.MOV.U32 R85, RZ, RZ, R224 ;  /* 0x000000ffff557224 */ /* 0x000fe400078e00e0 */
[----:B------:R-:W-:-:S02]  /*2d9c0*/  IMAD R153, R153, UR5, RZ ;  /* 0x0000000599997c24 */ /* 0x000fc4000f8e02ff */
[----:B------:R-:W-:Y:S02]  /*2d9d0*/  IMAD.MOV.U32 R224, RZ, RZ, R225 ;  /* 0x000000ffffe07224 */ /* 0x000fe400078e00e1 */
[----:B------:R-:W-:Y:S02]  /*2d9e0*/  IMAD.MOV.U32 R225, RZ, RZ, R116 ;  /* 0x000000ffffe17224 */ /* 0x000fe400078e0074 */
[----:B------:R-:W-:Y:S02]  /*2d9f0*/  IMAD.MOV.U32 R75, RZ, RZ, R84 ;  /* 0x000000ffff4b7224 */ /* 0x000fe400078e0054 */
[----:B------:R-:W-:Y:S02]  /*2da00*/  IMAD R154, R154, UR5, RZ ;  /* 0x000000059a9a7c24 */ /* 0x000fe4000f8e02ff */
[----:B------:R-:W-:Y:S02]  /*2da10*/  IMAD.MOV.U32 R116, RZ, RZ, R232 ;  /* 0x000000ffff747224 */ /* 0x000fe400078e00e8 */
[----:B------:R-:W-:-:S02]  /*2da20*/  IMAD.MOV.U32 R84, RZ, RZ, R222 ;  /* 0x000000ffff547224 */ /* 0x000fc400078e00de */
[----:B------:R-:W-:Y:S02]  /*2da30*/  IMAD.MOV.U32 R232, RZ, RZ, R233 ;  /* 0x000000ffffe87224 */ /* 0x000fe400078e00e9 */
[----:B------:R-:W-:Y:S02]  /*2da40*/  IMAD.MOV.U32 R222, RZ, RZ, R223 ;  /* 0x000000ffffde7224 */ /* 0x000fe400078e00df */
[----:B------:R-:W-:Y:S02]  /*2da50*/  IMAD R155, R155, UR5, RZ ;  /* 0x000000059b9b7c24 */ /* 0x000fe4000f8e02ff */
        /* <DEDUP_REMOVED lines=22> */
[----:B------:R-:W-:Y:S01]  /*2dbc0*/  IMAD.MOV.U32 R225, RZ, RZ, R163 ;  /* 0x000000ffffe17224 */ /* 0x000fe200078e00a3 */
        /* <DEDUP_REMOVED lines=13> */
[CC--:B-1----:R-:W-:Y:S01]  /*2dca0*/  LEA R8, P1, R127.reuse, R11.reuse, 0x2 ;  /* 0x0000000b7f087211 */ /* 0x0c2fe200078210ff */
[----:B------:R1:W-:Y:S01]  /*2dcb0*/  STL.64 [R1+0x540], R2 ;  /* 0x0005400201007387 */ /* 0x0003e20000100a00 */
[-C--:B------:R-:W-:Y:S02]  /*2dcc0*/  LEA.HI.X.SX32 R13, R126, R252.reuse, 0x2, P2 ;  /* 0x000000fc7e0d7211 */ /* 0x080fe400010f16ff */
[----:B--2---:R-:W-:Y:S01]  /*2dcd0*/  LEA R6, P0, R128, R11, 0x2 ;  /* 0x0000000b80067211 */ /* 0x004fe200078010ff */
[----:B------:R2:W-:Y:S01]  /*2dce0*/  STL.64 [R1+0x538], R16 ;  /* 0x0005381001007387 */ /* 0x0005e20000100a00 */
[----:B------:R-:W-:-:S02]  /*2dcf0*/  LEA.HI.X.SX32 R9, R127, R252, 0x2, P1 ;  /* 0x000000fc7f097211 */ /* 0x000fc400008f16ff */
[CC--:B---3--:R-:W-:Y:S01]  /*2dd00*/  LEA R4, P4, R129.reuse, R11.reuse, 0x2 ;  /* 0x0000000b81047211 */ /* 0x0c8fe200078810ff */
[----:B------:R3:W-:Y:S01]  /*2dd10*/  STL.64 [R1+0x530], R14 ;  /* 0x0005300e01007387 */ /* 0x0007e20000100a00 */
[-C--:B------:R-:W-:Y:S02]  /*2dd20*/  LEA.HI.X.SX32 R7, R128, R252.reuse, 0x2, P0 ;  /* 0x000000fc80077211 */ /* 0x080fe400000f16ff */
[CC--:B-1----:R-:W-:Y:S02]  /*2dd30*/  LEA R2, P3, R130.reuse, R11.reuse, 0x2 ;  /* 0x0000000b82027211 */ /* 0x0c2fe400078610ff */
[-C--:B------:R-:W-:Y:S02]  /*2dd40*/  LEA.HI.X.SX32 R5, R129, R252.reuse, 0x2, P4 ;  /* 0x000000fc81057211 */ /* 0x080fe400020f16ff */
[----:B--2---:R-:W-:Y:S01]  /*2dd50*/  LEA R16, P6, R221, R11, 0x2 ;  /* 0x0000000bdd107211 */ /* 0x004fe200078c10ff */
[----:B------:R1:W-:Y:S01]  /*2dd60*/  STL.64 [R1+0x528], R12 ;  /* 0x0005280c01007387 */ /* 0x0003e20000100a00 */
[----:B------:R-:W-:-:S02]  /*2dd70*/  LEA.HI.X.SX32 R3, R130, R252, 0x2, P3 ;  /* 0x000000fc82037211 */ /* 0x000fc400018f16ff */
[CC--:B---3--:R-:W-:Y:S01]  /*2dd80*/  LEA R14, P5, R54.reuse, R11.reuse, 0x2 ;  /* 0x0000000b360e7211 */ /* 0x0c8fe200078a10ff */
[----:B------:R2:W-:Y:S01]  /*2dd90*/  STL.64 [R1+0x520], R8 ;  /* 0x0005200801007387 */ /* 0x0005e20000100a00 */
[-C--:B------:R-:W-:Y:S02]  /*2dda0*/  LEA.HI.X.SX32 R17, R221, R252.reuse, 0x2, P6 ;  /* 0x000000fcdd117211 */ /* 0x080fe400030f16ff */
[----:B------:R-:W-:Y:S01]  /*2ddb0*/  LEA.HI.X.SX32 R15, R54, R252, 0x2, P5 ;  /* 0x000000fc360f7211 */ /* 0x000fe200028f16ff */
        /* <DEDUP_REMOVED lines=13> */
[-C--:B------:R-:W-:Y:S02]  /*2de90*/  LEA.HI.X.SX32 R5, R136, R252.reuse, 0x2, P4 ;  /* 0x000000fc88057211 */ /* 0x080fe400020f16ff */
[-C--:B---3--:R-:W-:Y:S01]  /*2dea0*/  LEA R16, P6, R131, R11.reuse, 0x2 ;  /* 0x0000000b83107211 */ /* 0x088fe200078c10ff */
[----:B------:R2:W-:Y:S01]  /*2deb0*/  STL.64 [R1+0x4f0], R12 ;  /* 0x0004f00c01007387 */ /* 0x0005e20000100a00 */
[-C--:B------:R-:W-:Y:S02]  /*2dec0*/  LEA.HI.X.SX32 R3, R137, R252.reuse, 0x2, P3 ;  /* 0x000000fc89037211 */ /* 0x080fe400018f16ff */
[-C--:B-1----:R-:W-:Y:S01]  /*2ded0*/  LEA R14, P5, R139, R11.reuse, 0x2 ;  /* 0x0000000b8b0e7211 */ /* 0x082fe200078a10ff */
[----:B------:R1:W-:Y:S01]  /*2dee0*/  STL.64 [R1+0x4e8], R8 ;  /* 0x0004e80801007387 */ /* 0x0003e20000100a00 */
[-C--:B------:R-:W-:Y:S02]  /*2def0*/  LEA.HI.X.SX32 R17, R131, R252.reuse, 0x2, P6 ;  /* 0x000000fc83117211 */ /* 0x080fe400030f16ff */
[----:B------:R-:W-:Y:S01]  /*2df00*/  LEA.HI.X.SX32 R15, R139, R252, 0x2, P5 ;  /* 0x000000fc8b0f7211 */ /* 0x000fe200028f16ff */
[----:B------:R3:W-:Y:S01]  /*2df10*/  STL.64 [R1+0x4e0], R6 ;  /* 0x0004e00601007387 */ /* 0x0007e20000100a00 */
[----:B--2---:R-:W-:-:S03]  /*2df20*/  LEA R12, P2, R140, R11, 0x2 ;  /* 0x0000000b8c0c7211 */ /* 0x004fc600078410ff */
[----:B------:R2:W-:Y:S01]  /*2df30*/  STL.64 [R1+0x4d8], R4 ;  /* 0x0004d80401007387 */ /* 0x0005e20000100a00 */
[----:B-1----:R-:W-:-:S03]  /*2df40*/  LEA R8, P1, R141, R11, 0x2 ;  /* 0x0000000b8d087211 */ /* 0x002fc600078210ff */
[----:B------:R1:W-:Y:S01]  /*2df50*/  STL.64 [R1+0x4d0], R2 ;  /* 0x0004d00201007387 */ /* 0x0003e20000100a00 */
[-C--:B------:R-:W-:Y:S02]  /*2df60*/  LEA.HI.X.SX32 R13, R140, R252.reuse, 0x2, P2 ;  /* 0x000000fc8c0d7211 */ /* 0x080fe400010f16ff */
[CC--:B---3--:R-:W-:Y:S01]  /*2df70*/  LEA R6, P0, R142.reuse, R11.reuse, 0x2 ;  /* 0x0000000b8e067211 */ /* 0x0c8fe200078010ff */
[----:B------:R3:W-:Y:S01]  /*2df80*/  STL.64 [R1+0x4c8], R16 ;  /* 0x0004c81001007387 */ /* 0x0007e20000100a00 */
[-C--:B------:R-:W-:Y:S02]  /*2df90*/  LEA.HI.X.SX32 R9, R141, R252.reuse, 0x2, P1 ;  /* 0x000000fc8d097211 */ /* 0x080fe400008f16ff */
[-C--:B--2---:R-:W-:Y:S01]  /*2dfa0*/  LEA R4, P4, R143, R11.reuse, 0x2 ;  /* 0x0000000b8f047211 */ /* 0x084fe200078810ff */
[----:B------:R2:W-:Y:S01]  /*2dfb0*/  STL.64 [R1+0x4c0], R14 ;  /* 0x0004c00e01007387 */ /* 0x0005e20000100a00 */
[----:B------:R-:W-:Y:S02]  /*2dfc0*/  LEA.HI.X.SX32 R7, R142, R252, 0x2, P0 ;  /* 0x000000fc8e077211 */ /* 0x000fe400000f16ff */
[----:B-1----:R-:W-:-:S02]  /*2dfd0*/  LEA R2, P3, R144, R11, 0x2 ;  /* 0x0000000b90027211 */ /* 0x002fc400078610ff */
[-C--:B------:R-:W-:Y:S02]  /*2dfe0*/  LEA.HI.X.SX32 R5, R143, R252.reuse, 0x2, P4 ;  /* 0x000000fc8f057211 */ /* 0x080fe400020f16ff */
[CC--:B---3--:R-:W-:Y:S01]  /*2dff0*/  LEA R16, P6, R105.reuse, R11.reuse, 0x2 ;  /* 0x0000000b69107211 */ /* 0x0c8fe200078c10ff */
[----:B------:R1:W-:Y:S01]  /*2e000*/  STL.64 [R1+0x4b8], R12 ;  /* 0x0004b80c01007387 */ /* 0x0003e20000100a00 */
[-C--:B------:R-:W-:Y:S02]  /*2e010*/  LEA.HI.X.SX32 R3, R144, R252.reuse, 0x2, P3 ;  /* 0x000000fc90037211 */ /* 0x080fe400018f16ff */
[CC--:B--2---:R-:W-:Y:S01]  /*2e020*/  LEA R14, P5, R146.reuse, R11.reuse, 0x2 ;  /* 0x0000000b920e7211 */ /* 0x0c4fe200078a10ff */
        /* <DEDUP_REMOVED lines=17> */
[CC--:B---3--:R-:W-:Y:S01]  /*2e140*/  LEA R16, P6, R152.reuse, R11.reuse, 0x2 ;  /* 0x0000000b98107211 */ /* 0x0c8fe200078c10ff */
[----:B------:R2:W-:Y:S01]  /*2e150*/  STL.64 [R1+0x480], R12 ;  /* 0x0004800c01007387 */ /* 0x0005e20000100a00 */
[-C--:B------:R-:W-:Y:S02]  /*2e160*/  LEA.HI.X.SX32 R3, R151, R252.reuse, 0x2, P3 ;  /* 0x000000fc97037211 */ /* 0x080fe400018f16ff */
[CC--:B-1----:R-:W-:Y:S01]  /*2e170*/  LEA R14, P5, R153.reuse, R11.reuse, 0x2 ;  /* 0x0000000b990e7211 */ /* 0x0c2fe200078a10ff */
        /* <DEDUP_REMOVED lines=8> */
[----:B------:R-:W-:-:S03]  /*2e200*/  LEA.HI.X.SX32 R13, R154, R252, 0x2, P2 ;  /* 0x000000fc9a0d7211 */ /* 0x000fc600010f16ff */
[----:B------:R-:W4:Y:S01]  /*2e210*/  LDL.LU R159, [R1+0x5268] ;  /* 0x00526800019f7983 */ /* 0x000f220000300800 */
[----:B------:R-:W-:-:S03]  /*2e220*/  LEA.HI.X.SX32 R9, R155, R252, 0x2, P1 ;  /* 0x000000fc9b097211 */ /* 0x000fc600008f16ff */
[----:B------:R-:W-:Y:S04]  /*2e230*/  STL.64 [R1+0x458], R16 ;  /* 0x0004581001007387 */ /* 0x000fe80000100a00 */
[----:B------:R-:W4:Y:S04]  /*2e240*/  LDL.LU R160, [R1+0x5264] ;  /* 0x0052640001a07983 */ /* 0x000f280000300800 */
[----:B------:R-:W-:Y:S04]  /*2e250*/  STL.64 [R1+0x450], R14 ;  /* 0x0004500e01007387 */ /* 0x000fe80000100a00 */
[----:B------:R-:W4:Y:S04]  /*2e260*/  LDL.LU R161, [R1+0x5260] ;  /* 0x0052600001a17983 */ /* 0x000f280000300800 */
[----:B------:R-:W-:Y:S04]  /*2e270*/  STL.64 [R1+0x448], R12 ;  /* 0x0004480c01007387 */ /* 0x000fe80000100a00 */
[----:B------:R-:W4:Y:S04]  /*2e280*/  LDL.LU R162, [R1+0x525c] ;  /* 0x00525c0001a27983 */ /* 0x000f280000300800 */
[----:B------:R-:W-:Y:S04]  /*2e290*/  STL.64 [R1+0x440], R8 ;  /* 0x0004400801007387 */ /* 0x000fe80000100a00 */
[----:B------:R-:W4:Y:S01]  /*2e2a0*/  LDL.LU R163, [R1+0x5258] ;  /* 0x0052580001a37983 */ /* 0x000f220000300800 */
[----:B------:R-:W-:-:S02]  /*2e2b0*/  IMAD R156, R156, UR5, RZ ;  /* 0x000000059c9c7c24 */ /* 0x000fc4000f8e02ff */
[----:B------:R-:W-:Y:S02]  /*2e2c0*/  IMAD R157, R157, UR5, RZ ;  /* 0x000000059d9d7c24 */ /* 0x000fe4000f8e02ff */
[----:B------:R-:W-:Y:S01]  /*2e2d0*/  IMAD R158, R158, UR5, RZ ;  /* 0x000000059e9e7c24 */ /* 0x000fe2000f8e02ff */
[-C--:B---3--:R-:W-:Y:S02]  /*2e2e0*/  LEA R6, P0, R156, R11.reuse, 0x2 ;  /* 0x0000000b9c067211 */ /* 0x088fe400078010ff */
[CC--:B--2---:R-:W-:Y:S02]  /*2e2f0*/  LEA R4, P4, R157.reuse, R11.reuse, 0x2 ;  /* 0x0000000b9d047211 */ /* 0x0c4fe400078810ff */
[----:B-1----:R-:W-:Y:S02]  /*2e300*/  LEA R2, P3, R158, R11, 0x2 ;  /* 0x0000000b9e027211 */ /* 0x002fe400078610ff */
[-C--:B------:R-:W-:Y:S02]  /*2e310*/  LEA.HI.X.SX32 R7, R156, R252.reuse, 0x2, P0 ;  /* 0x000000fc9c077211 */ /* 0x080fe400000f16ff */
[----:B------:R-:W-:-:S02]  /*2e320*/  LEA.HI.X.SX32 R5, R157, R252, 0x2, P4 ;  /* 0x000000fc9d057211 */ /* 0x000fc400020f16ff */
[----:B------:R-:W-:Y:S01]  /*2e330*/  LEA.HI.X.SX32 R3, R158, R252, 0x2, P3 ;  /* 0x000000fc9e037211 */ /* 0x000fe200018f16ff */
[----:B------:R-:W-:Y:S01]  /*2e340*/  STL.64 [R1+0x438], R6 ;  /* 0x0004380601007387 */ /* 0x000fe20000100a00 */
[----:B------:R-:W-:-:S03]  /*2e350*/  IMAD R164, R164, UR5, RZ ;  /* 0x00000005a4a47c24 */ /* 0x000fc6000f8e02ff */
[----:B------:R-:W2:Y:S04]  /*2e360*/  LDL.LU R97, [R1+0xf50] ;  /* 0x000f500001617983 */ /* 0x000ea80000300800 */
[----:B------:R1:W-:Y:S04]  /*2e370*/  STL.64 [R1+0x430], R4 ;  /* 0x0004300401007387 */ /* 0x0003e80000100a00 */
[----:B------:R-:W3:Y:S01]  /*2e380*/  LDL.LU R80, [R1+0xf4c] ;  /* 0x000f4c0001507983 */ /* 0x000ee20000300800 */
[----:B------:R-:W-:-:S03]  /*2e390*/  IMAD R165, R165, UR5, RZ ;  /* 0x00000005a5a57c24 */ /* 0x000fc6000f8e02ff */
[----:B------:R1:W-:Y:S04]  /*2e3a0*/  STL.64 [R1+0x428], R2 ;  /* 0x0004280201007387 */ /* 0x0003e80000100a00 */
[----:B------:R-:W2:Y:S01]  /*2e3b0*/  LDL.LU R79, [R1+0xf48] ;  /* 0x000f4800014f7983 */ /* 0x000ea20000300800 */
[----:B-1----:R-:W-:-:S04]  /*2e3c0*/  LEA R4, P4, R164, R11, 0x2 ;  /* 0x0000000ba4047211 */ /* 0x002fc800078810ff */
[----:B------:R-:W-:Y:S02]  /*2e3d0*/  LEA.HI.X.SX32 R5, R164, R252, 0x2, P4 ;  /* 0x000000fca4057211 */ /* 0x000fe400020f16ff */
[----:B------:R-:W-:-:S04]  /*2e3e0*/  LEA R2, P3, R165, R11, 0x2 ;  /* 0x0000000ba5027211 */ /* 0x000fc800078610ff */
[----:B------:R-:W-:Y:S02]  /*2e3f0*/  LEA.HI.X.SX32 R3, R165, R252, 0x2, P3 ;  /* 0x000000fca5037211 */ /* 0x000fe400018f16ff */
[----:B----4-:R-:W-:-:S04]  /*2e400*/  LEA R16, P6, R159, R11, 0x2 ;  /* 0x0000000b9f107211 */ /* 0x010fc800078c10ff */
[----:B------:R-:W-:Y:S02]  /*2e410*/  LEA.HI.X.SX32 R17, R159, R252, 0x2, P6 ;  /* 0x000000fc9f117211 */ /* 0x000fe400030f16ff */
[----:B------:R-:W-:-:S03]  /*2e420*/  LEA R14, P5, R160, R11, 0x2 ;  /* 0x0000000ba00e7211 */ /* 0x000fc600078a10ff */
[----:B------:R1:W-:Y:S01]  /*2e430*/  STL.64 [R1+0x420], R16 ;  /* 0x0004201001007387 */ /* 0x0003e20000100a00 */
[----:B------:R-:W-:-:S03]  /*2e440*/  LEA.HI.X.SX32 R15, R160, R252, 0x2, P5 ;  /* 0x000000fca00f7211 */ /* 0x000fc600028f16ff */
[----:B------:R-:W4:Y:S01]  /*2e450*/  LDL.LU R221, [R1+0xf44] ;  /* 0x000f440001dd7983 */ /* 0x000f220000300800 */
        /* <DEDUP_REMOVED lines=11> */
[----:B------:R-:W4:Y:S04]  /*2e510*/  LDL.LU R220, [R1+0xf38] ;  /* 0x000f380001dc7983 */ /* 0x000f280000300800 */
[----:B------:R1:W-:Y:S04]  /*2e520*/  STL.64 [R1+0x400], R6 ;  /* 0x0004000601007387 */ /* 0x0003e80000100a00 */
[----:B------:R-:W4:Y:S04]  /*2e530*/  LDL.LU R73, [R1+0xf34] ;  /* 0x000f340001497983 */ /* 0x000f280000300800 */
[----:B------:R1:W-:Y:S04]  /*2e540*/  STL.64 [R1+0x3f8], R4 ;  /* 0x0003f80401007387 */ /* 0x0003e80000100a00 */
[----:B------:R-:W4:Y:S04]  /*2e550*/  LDL.LU R77, [R1+0xf30] ;  /* 0x000f3000014d7983 */ /* 0x000f280000300800 */
[----:B------:R2:W-:Y:S04]  /*2e560*/  STL.64 [R1+0x3f0], R2 ;  /* 0x0003f00201007387 */ /* 0x0005e80000100a00 */
[----:B------:R-:W4:Y:S01]  /*2e570*/  LDL.LU R78, [R1+0xf2c] ;  /* 0x000f2c00014e7983 */ /* 0x000f220000300800 */
[----:B------:R-:W-:-:S02]  /*2e580*/  IMAD R166, R166, UR5, RZ ;  /* 0x00000005a6a67c24 */ /* 0x000fc4000f8e02ff */
[----:B------:R-:W-:-:S03]  /*2e590*/  IMAD R167, R167, UR5, RZ ;  /* 0x00000005a7a77c24 */ /* 0x000fc6000f8e02ff */
[CC--:B-1----:R-:W-:Y:S02]  /*2e5a0*/  LEA R16, P6, R166.reuse, R11.reuse, 0x2 ;  /* 0x0000000ba6107211 */ /* 0x0c2fe400078c10ff */
        /* <DEDUP_REMOVED lines=8> */
[----:B------:R-:W4:Y:S01]  /*2e630*/  LDL.LU R89, [R1+0xf28] ;  /* 0x000f280001597983 */ /* 0x000f220000300800 */
[-C--:B------:R-:W-:Y:S02]  /*2e640*/  LEA R4, P4, R76, R11.reuse, 0x2 ;  /* 0x0000000b4c047211 */ /* 0x080fe400078810ff */
[-C--:B------:R-:W-:Y:S01]  /*2e650*/  LEA.HI.X.SX32 R9, R82, R252.reuse, 0x2, P1 ;  /* 0x000000fc52097211 */ /* 0x080fe200008f16ff */
[----:B------:R3:W-:Y:S01]  /*2e660*/  STL.64 [R1+0x3e0], R14 ;  /* 0x0003e00e01007387 */ /* 0x0007e20000100a00 */
[-C--:B--2---:R-:W-:Y:S02]  /*2e670*/  LEA R2, P3, R81, R11.reuse, 0x2 ;  /* 0x0000000b51027211 */ /* 0x084fe400078610ff */
[----:B------:R-:W-:Y:S01]  /*2e680*/  LEA.HI.X.SX32 R7, R75, R252, 0x2, P0 ;  /* 0x000000fc4b077211 */ /* 0x000fe200000f16ff */
[----:B------:R-:W2:Y:S01]  /*2e690*/  LDL.LU R83, [R1+0xf24] ;  /* 0x000f240001537983 */ /* 0x000ea20000300800 */
[----:B-1----:R-:W-:-:S02]  /*2e6a0*/  LEA R16, P6, R97, R11, 0x2 ;  /* 0x0000000b61107211 */ /* 0x002fc400078c10ff */
[-C--:B------:R-:W-:Y:S01]  /*2e6b0*/  LEA.HI.X.SX32 R5, R76, R252.reuse, 0x2, P4 ;  /* 0x000000fc4c057211 */ /* 0x080fe200020f16ff */
[----:B------:R1:W-:Y:S01]  /*2e6c0*/  STL.64 [R1+0x3d8], R12 ;  /* 0x0003d80c01007387 */ /* 0x0003e20000100a00 */
[----:B------:R-:W-:-:S03]  /*2e6d0*/  LEA.HI.X.SX32 R3, R81, R252, 0x2, P3 ;  /* 0x000000fc51037211 */ /* 0x000fc600018f16ff */
[----:B------:R-:W2:Y:S01]  /*2e6e0*/  LDL.LU R71, [R1+0xf20] ;  /* 0x000f200001477983 */ /* 0x000ea20000300800 */
[----:B---3--:R-:W-:-:S03]  /*2e6f0*/  LEA R14, P5, R80, R11, 0x2 ;  /* 0x0000000b500e7211 */ /* 0x008fc600078a10ff */
[----:B------:R4:W-:Y:S01]  /*2e700*/  STL.64 [R1+0x3d0], R8 ;  /* 0x0003d00801007387 */ /* 0x0009e20000100a00 */
[----:B------:R-:W-:-:S03]  /*2e710*/  LEA.HI.X.SX32 R17, R97, R252, 0x2, P6 ;  /* 0x000000fc61117211 */ /* 0x000fc600030f16ff */
[----:B------:R-:W3:Y:S01]  /*2e720*/  LDL.LU R82, [R1+0xf1c] ;  /* 0x000f1c0001527983 */ /* 0x000ee20000300800 */
[----:B-1----:R-:W-:-:S03]  /*2e730*/  LEA R12, P2, R79, R11, 0x2 ;  /* 0x0000000b4f0c7211 */ /* 0x002fc600078410ff */
[----:B------:R1:W-:Y:S01]  /*2e740*/  STL.64 [R1+0x3c8], R6 ;  /* 0x0003c80601007387 */ /* 0x0003e20000100a00 */
[----:B------:R-:W-:-:S03]  /*2e750*/  LEA.HI.X.SX32 R15, R80, R252, 0x2, P5 ;  /* 0x000000fc500f7211 */ /* 0x000fc600028f16ff */
[----:B------:R-:W3:Y:S01]  /*2e760*/  LDL.LU R75, [R1+0xf18] ;  /* 0x000f1800014b7983 */ /* 0x000ee20000300800 */
[----:B------:R-:W-:-:S03]  /*2e770*/  LEA.HI.X.SX32 R13, R79, R252, 0x2, P2 ;  /* 0x000000fc4f0d7211 */ /* 0x000fc600010f16ff */
[----:B------:R1:W-:Y:S04]  /*2e780*/  STL.64 [R1+0x3c0], R4 ;  /* 0x0003c00401007387 */ /* 0x0003e80000100a00 */
[----:B------:R-:W3:Y:S04]  /*2e790*/  LDL.LU R76, [R1+0xf14] ;  /* 0x000f1400014c7983 */ /* 0x000ee80000300800 */
[----:B------:R1:W-:Y:S04]  /*2e7a0*/  STL.64 [R1+0x3b8], R2 ;  /* 0x0003b80201007387 */ /* 0x0003e80000100a00 */
[----:B------:R-:W3:Y:S04]  /*2e7b0*/  LDL.LU R81, [R1+0xf10] ;  /* 0x000f100001517983 */ /* 0x000ee80000300800 */
[----:B------:R1:W-:Y:S04]  /*2e7c0*/  STL.64 [R1+0x3b0], R16 ;  /* 0x0003b01001007387 */ /* 0x0003e80000100a00 */
[----:B------:R-:W3:Y:S04]  /*2e7d0*/  LDL.LU R97, [R1+0xf0c] ;  /* 0x000f0c0001617983 */ /* 0x000ee80000300800 */
[----:B------:R1:W-:Y:S04]  /*2e7e0*/  STL.64 [R1+0x3a8], R14 ;  /* 0x0003a80e01007387 */ /* 0x0003e80000100a00 */
[----:B------:R-:W3:Y:S04]  /*2e7f0*/  LDL.LU R80, [R1+0xf08] ;  /* 0x000f080001507983 */ /* 0x000ee80000300800 */
[----:B------:R1:W-:Y:S04]  /*2e800*/  STL.64 [R1+0x3a0], R12 ;  /* 0x0003a00c01007387 */ /* 0x0003e80000100a00 */
[----:B------:R-:W3:Y:S01]  /*2e810*/  LDL.LU R79, [R1+0xf04] ;  /* 0x000f0400014f7983 */ /* 0x000ee20000300800 */
[----:B----4-:R-:W-:-:S04]  /*2e820*/  LEA R8, P1, R221, R11, 0x2 ;  /* 0x0000000bdd087211 */ /* 0x010fc800078210ff */
[----:B------:R-:W-:Y:S02]  /*2e830*/  LEA.HI.X.SX32 R9, R221, R252, 0x2, P1 ;  /* 0x000000fcdd097211 */ /* 0x000fe400008f16ff */
[----:B-1----:R-:W-:-:S03]  /*2e840*/  LEA R6, P0, R74, R11, 0x2 ;  /* 0x0000000b4a067211 */ /* 0x002fc600078010ff */
        /* <DEDUP_REMOVED lines=24> */
[----:B------:R-:W4:Y:S01]  /*2e9d0*/  LDL.LU R78, [R1+0xee8] ;  /* 0x000ee800014e7983 */ /* 0x000f220000300800 */
[----:B-1----:R-:W-:-:S04]  /*2e9e0*/  LEA R8, P1, R89, R11, 0x2 ;  /* 0x0000000b59087211 */ /* 0x002fc800078210ff */
[----:B------:R-:W-:Y:S02]  /*2e9f0*/  LEA.HI.X.SX32 R9, R89, R252, 0x2, P1 ;  /* 0x000000fc59097211 */ /* 0x000fe400008f16ff */
[----:B--2---:R-:W-:-:S03]  /*2ea00*/  LEA R6, P0, R83, R11, 0x2 ;  /* 0x0000000b53067211 */ /* 0x004fc600078010ff */
[----:B------:R1:W-:Y:S01]  /*2ea10*/  STL.64 [R1+0x360], R8 ;  /* 0x0003600801007387 */ /* 0x0003e20000100a00 */
[----:B------:R-:W-:-:S03]  /*2ea20*/  LEA.HI.X.SX32 R7, R83, R252, 0x2, P0 ;  /* 0x000000fc53077211 */ /* 0x000fc600000f16ff */
[----:B------:R-:W2:Y:S01]  /*2ea30*/  LDL.LU R89, [R1+0xee4] ;  /* 0x000ee40001597983 */ /* 0x000ea20000300800 */
[----:B------:R-:W-:-:S03]  /*2ea40*/  LEA R4, P4, R71, R11, 0x2 ;  /* 0x0000000b47047211 */ /* 0x000fc600078810ff */
[----:B------:R1:W-:Y:S01]  /*2ea50*/  STL.64 [R1+0x358], R6 ;  /* 0x0003580601007387 */ /* 0x0003e20000100a00 */
[----:B------:R-:W-:-:S03]  /*2ea60*/  LEA.HI.X.SX32 R5, R71, R252, 0x2, P4 ;  /* 0x000000fc47057211 */ /* 0x000fc600020f16ff */
[----:B------:R-:W2:Y:S01]  /*2ea70*/  LDL.LU R83, [R1+0xee0] ;  /* 0x000ee00001537983 */ /* 0x000ea20000300800 */
[----:B---3--:R-:W-:-:S03]  /*2ea80*/  LEA R2, P3, R82, R11, 0x2 ;  /* 0x0000000b52027211 */ /* 0x008fc600078610ff */
[----:B------:R3:W-:Y:S01]  /*2ea90*/  STL.64 [R1+0x350], R4 ;  /* 0x0003500401007387 */ /* 0x0007e20000100a00 */
[----:B------:R-:W-:-:S03]  /*2eaa0*/  LEA.HI.X.SX32 R3, R82, R252, 0x2, P3 ;  /* 0x000000fc52037211 */ /* 0x000fc600018f16ff */
[----:B------:R-:W2:Y:S01]  /*2eab0*/  LDL.LU R71, [R1+0xedc] ;  /* 0x000edc0001477983 */ /* 0x000ea20000300800 */
[----:B------:R-:W-:-:S03]  /*2eac0*/  LEA R16, P6, R75, R11, 0x2 ;  /* 0x0000000b4b107211 */ /* 0x000fc600078c10ff */
        /* <DEDUP_REMOVED lines=11> */
[----:B-1----:R-:W-:-:S03]  /*2eb80*/  LEA R8, P1, R97, R11, 0x2 ;  /* 0x0000000b61087211 */ /* 0x002fc600078210ff */
        /* <DEDUP_REMOVED lines=10> */
[----:B------:R-:W2:Y:S04]  /*2ec30*/  LDL.LU R80, [R1+0xec4] ;  /* 0x000ec40001507983 */ /* 0x000ea80000300800 */
[----:B------:R1:W-:Y:S04]  /*2ec40*/  STL.64 [R1+0x318], R4 ;  /* 0x0003180401007387 */ /* 0x0003e80000100a00 */
[----:B------:R-:W2:Y:S01]  /*2ec50*/  LDL.LU R79, [R1+0xec0] ;  /* 0x000ec000014f7983 */ /* 0x000ea20000300800 */
        /* <DEDUP_REMOVED lines=18> */
[----:B---3--:R-:W-:-:S03]  /*2ed80*/  LEA R6, P0, R77, R11, 0x2 ;  /* 0x0000000b4d067211 */ /* 0x008fc600078010ff */
        /* <DEDUP_REMOVED lines=9> */
[----:B--2---:R-:W-:-:S04]  /*2ee20*/  LEA R2, P3, R89, R11, 0x2 ;  /* 0x0000000b59027211 */ /* 0x004fc800078610ff */
[----:B------:R-:W-:Y:S02]  /*2ee30*/  LEA.HI.X.SX32 R3, R89, R252, 0x2, P3 ;  /* 0x000000fc59037211 */ /* 0x000fe400018f16ff */
        /* <DEDUP_REMOVED lines=37> */
[----:B------:R-:W3:Y:S01]  /*2f090*/  LDL.LU R79, [R1+0xe7c] ;  /* 0x000e7c00014f7983 */ /* 0x000ee20000300800 */
[----:B----4-:R-:W-:-:S04]  /*2f0a0*/  LEA R12, P2, R221, R11, 0x2 ;  /* 0x0000000bdd0c7211 */ /* 0x010fc800078410ff */
[----:B------:R-:W-:Y:S02]  /*2f0b0*/  LEA.HI.X.SX32 R13, R221, R252, 0x2, P2 ;  /* 0x000000fcdd0d7211 */ /* 0x000fe400010f16ff */
        /* <DEDUP_REMOVED lines=32> */
[----:B--2---:R-:W-:-:S03]  /*2f2c0*/  LEA R6, P0, R71, R11, 0x2 ;  /* 0x0000000b47067211 */ /* 0x004fc600078010ff */
[----:B------:R2:W-:Y:S01]  /*2f2d0*/  STL.64 [R1+0x248], R8 ;  /* 0x0002480801007387 */ /* 0x0005e20000100a00 */
[----:B------:R-:W-:-:S03]  /*2f2e0*/  LEA.HI.X.SX32 R7, R71, R252, 0x2, P0 ;  /* 0x000000fc47077211 */ /* 0x000fc600000f16ff */
[----:B------:R-:W3:Y:S02]  /*2f2f0*/  LDL.LU R83, [R1+0xe58] ;  /* 0x000e580001537983 */ /* 0x000ee40000300800 */
[CC--:B---3--:R-:W-:Y:S02]  /*2f300*/  LEA R4, P4, R82.reuse, R11.reuse, 0x2 ;  /* 0x0000000b52047211 */ /* 0x0c8fe400078810ff */
[----:B------:R3:W-:Y:S02]  /*2f310*/  STL.64 [R1+0x240], R6 ;  /* 0x0002400601007387 */ /* 0x0007e40000100a00 */
[----:B------:R-:W-:Y:S02]  /*2f320*/  LEA.HI.X.SX32 R5, R82, R252, 0x2, P4 ;  /* 0x000000fc52057211 */ /* 0x000fe400020f16ff */
        /* <DEDUP_REMOVED lines=27> */
[----:B-1----:R-:W-:-:S04]  /*2f4e0*/  LEA R4, P4, R221, R11, 0x2 ;  /* 0x0000000bdd047211 */ /* 0x002fc800078810ff */
        /* <DEDUP_REMOVED lines=66> */
[----:B------:R-:W3:Y:S02]  /*2f910*/  LDL.LU R79, [R1+0xdfc] ;  /* 0x000dfc00014f7983 */ /* 0x000ee40000300800 */
[----:B---3--:R-:W-:-:S04]  /*2f920*/  LEA R14, P5, R221, R11, 0x2 ;  /* 0x0000000bdd0e7211 */ /* 0x008fc800078a10ff */
        /* <DEDUP_REMOVED lines=126> */
[----:B------:R-:W-:Y:S02]  /*30110*/  STL.64 [R1+0x80], R6 ;  /* 0x0000800601007387 */ /* 0x000fe40000100a00 */
[----:B------:R-:W-:Y:S02]  /*30120*/  LEA.HI.X.SX32 R5, R80, R252, 0x2, P4 ;  /* 0x000000fc50057211 */ /* 0x000fe400020f16ff */
[----:B------:R-:W3:Y:S01]  /*30130*/  LDL.LU R97, [R1+0xd7c] ;  /* 0x000d7c0001617983 */ /* 0x000ee20000300800 */
[----:B-1----:R-:W-:-:S03]  /*30140*/  LEA R2, P3, R79, R11, 0x2 ;  /* 0x0000000b4f027211 */ /* 0x002fc600078610ff */
        /* <DEDUP_REMOVED lines=12> */
[----:B------:R-:W3:Y:S01]  /*30210*/  LDL.LU R221, [R1+0xd6c] ;  /* 0x000d6c0001dd7983 */ /* 0x000ee20000300800 */
[-C--:B------:R-:W-:Y:S02]  /*30220*/  LEA.HI.X.SX32 R13, R72, R252.reuse, 0x2, P2 ;  /* 0x000000fc480d7211 */ /* 0x080fe400010f16ff */
[CC--:B--2---:R-:W-:Y:S01]  /*30230*/  LEA R8, P1, R220.reuse, R11.reuse, 0x2 ;  /* 0x0000000bdc087211 */ /* 0x0c4fe200078210ff */
[----:B------:R2:W-:Y:S03]  /*30240*/  STL.64 [R1+0x60], R14 ;  /* 0x0000600e01007387 */ /* 0x0005e60000100a00 */
[----:B------:R-:W-:Y:S01]  /*30250*/  LEA.HI.X.SX32 R9, R220, R252, 0x2, P1 ;  /* 0x000000fcdc097211 */ /* 0x000fe200008f16ff */
[----:B------:R-:W2:Y:S01]  /*30260*/  LDL.LU R74, [R1+0xd68] ;  /* 0x000d6800014a7983 */ /* 0x000ea20000300800 */
[----:B-1----:R-:W-:-:S04]  /*30270*/  LEA R4, P4, R77, R11, 0x2 ;  /* 0x0000000b4d047211 */ /* 0x002fc800078810ff */
[-C--:B------:R-:W-:Y:S01]  /*30280*/  LEA.HI.X.SX32 R5, R77, R252.reuse, 0x2, P4 ;  /* 0x000000fc4d057211 */ /* 0x080fe200020f16ff */
[----:B------:R-:W-:Y:S02]  /*30290*/  IMAD.MOV.U32 R77, RZ, RZ, R84 ;  /* 0x000000ffff4d7224 */ /* 0x000fe400078e0054 */
[----:B------:R-:W-:Y:S01]  /*302a0*/  IMAD.MOV.U32 R84, RZ, RZ, R222 ;  /* 0x000000ffff547224 */ /* 0x000fe200078e00de */
[CC--:B------:R-:W-:Y:S01]  /*302b0*/  LEA R2, P3, R78.reuse, R11.reuse, 0x2 ;  /* 0x0000000b4e027211 */ /* 0x0c0fe200078610ff */
[----:B------:R-:W-:Y:S02]  /*302c0*/  IMAD.MOV.U32 R222, RZ, RZ, R223 ;  /* 0x000000ffffde7224 */ /* 0x000fe400078e00df */
[----:B------:R-:W-:Y:S01]  /*302d0*/  IMAD.MOV.U32 R223, RZ, RZ, R85 ;  /* 0x000000ffffdf7224 */ /* 0x000fe200078e0055 */
[----:B------:R-:W-:Y:S01]  /*302e0*/  LEA.HI.X.SX32 R3, R78, R252, 0x2, P3 ;  /* 0x000000fc4e037211 */ /* 0x000fe200018f16ff */
[----:B------:R-:W-:Y:S01]  /*302f0*/  IMAD.MOV.U32 R85, RZ, RZ, R224 ;  /* 0x000000ffff557224 */ /* 0x000fe200078e00e0 */
[----:B------:R-:W-:Y:S01]  /*30300*/  LEA R6, P0, R73, R11, 0x2 ;  /* 0x0000000b49067211 */ /* 0x000fe200078010ff */
[----:B------:R-:W-:-:S02]  /*30310*/  IMAD.MOV.U32 R224, RZ, RZ, R225 ;  /* 0x000000ffffe07224 */ /* 0x000fc400078e00e1 */
[----:B------:R-:W-:Y:S02]  /*30320*/  IMAD.MOV.U32 R78, RZ, RZ, R84 ;  /* 0x000000ffff4e7224 */ /* 0x000fe400078e0054 */
[----:B------:R-:W-:Y:S02]  /*30330*/  IMAD.MOV.U32 R225, RZ, RZ, R86 ;  /* 0x000000ffffe17224 */ /* 0x000fe400078e0056 */
[----:B------:R-:W-:Y:S02]  /*30340*/  IMAD.MOV.U32 R84, RZ, RZ, R222 ;  /* 0x000000ffff547224 */ /* 0x000fe400078e00de */
[----:B------:R-:W-:Y:S02]  /*30350*/  IMAD.MOV.U32 R86, RZ, RZ, R226 ;  /* 0x000000ffff567224 */ /* 0x000fe400078e00e2 */
[----:B------:R-:W-:Y:S01]  /*30360*/  IMAD.MOV.U32 R222, RZ, RZ, R223 ;  /* 0x000000ffffde7224 */ /* 0x000fe200078e00df */
[----:B------:R-:W-:Y:S01]  /*30370*/  LEA.HI.X.SX32 R7, R73, R252, 0x2, P0 ;  /* 0x000000fc49077211 */ /* 0x000fe200000f16ff */
[----:B------:R-:W-:-:S02]  /*30380*/  IMAD.MOV.U32 R226, RZ, RZ, R227 ;  /* 0x000000ffffe27224 */ /* 0x000fc400078e00e3 */
[----:B------:R-:W-:Y:S01]  /*30390*/  IMAD.MOV.U32 R223, RZ, RZ, R85 ;  /* 0x000000ffffdf7224 */ /* 0x000fe200078e0055 */
[----:B------:R-:W-:Y:S01]  /*303a0*/  STL.64 [R1+0x58], R12 ;  /* 0x0000580c01007387 */ /* 0x000fe20000100a00 */
        /* <DEDUP_REMOVED lines=11> */
[----:B------:R-:W-:Y:S01]  /*30460*/  STL.64 [R1+0x48], R6 ;  /* 0x0000480601007387 */ /* 0x000fe20000100a00 */
[----:B------:R-:W-:Y:S02]  /*30470*/  IMAD.MOV.U32 R109, RZ, RZ, R88 ;  /* 0x000000ffff6d7224 */ /* 0x000fe400078e0058 */
[----:B------:R-:W-:Y:S01]  /*30480*/  IMAD.MOV.U32 R226, RZ, RZ, R227 ;  /* 0x000000ffffe27224 */ /* 0x000fe200078e00e3 */
[----:B------:R-:W2:Y:S01]  /*30490*/  LDL.LU R73, [R1+0xd5c] ;  /* 0x000d5c0001497983 */ /* 0x000ea20000300800 */
        /* <DEDUP_REMOVED lines=8> */
[----:B------:R1:W-:Y:S04]  /*30520*/  STL.64 [R1+0x38], R2 ;  /* 0x0000380201007387 */ /* 0x0003e80000100a00 */
[----:B------:R-:W2:Y:S01]  /*30530*/  LDL.LU R230, [R1+0xcd0] ;  /* 0x000cd00001e67983 */ /* 0x000ea20000300800 */
[----:B----4-:R-:W-:-:S04]  /*30540*/  LEA R16, P6, R89, R11, 0x2 ;  /* 0x0000000b59107211 */ /* 0x010fc800078c10ff */
[----:B------:R-:W-:Y:S01]  /*30550*/  LEA.HI.X.SX32 R17, R89, R252, 0x2, P6 ;  /* 0x000000fc59117211 */ /* 0x000fe200030f16ff */
        /* <DEDUP_REMOVED lines=12> */
[----:B------:R-:W-:Y:S01]  /*30620*/  IMAD.MOV.U32 R229, RZ, RZ, R109 ;  /* 0x000000ffffe57224 */ /* 0x000fe200078e006d */
[----:B------:R-:W-:Y:S01]  /*30630*/  STL.64 [R1+0x30], R16 ;  /* 0x0000301001007387 */ /* 0x000fe20000100a00 */
[----:B--2---:R-:W-:Y:S02]  /*30640*/  IMAD.MOV.U32 R109, RZ, RZ, R230 ;  /* 0x000000ffff6d7224 */ /* 0x004fe400078e00e6 */
[----:B------:R-:W-:Y:S02]  /*30650*/  IMAD.MOV.U32 R230, RZ, RZ, R231 ;  /* 0x000000ffffe67224 */ /* 0x000fe400078e00e7 */
[----:B------:R-:W2:Y:S01]  /*30660*/  LDL.LU R231, [R1+0xcb0] ;  /* 0x000cb00001e77983 */ /* 0x000ea20000300800 */
[----:B------:R-:W-:-:S04]  /*30670*/  LEA R14, P5, R83, R11, 0x2 ;  /* 0x0000000b530e7211 */ /* 0x000fc800078a10ff */
        /* <DEDUP_REMOVED lines=18> */
[----:B-1----:R-:W-:-:S04]  /*307a0*/  LEA R8, P1, R82, R11, 0x2 ;  /* 0x0000000b52087211 */ /* 0x002fc800078210ff */
[----:B------:R-:W-:Y:S01]  /*307b0*/  LEA.HI.X.SX32 R9, R82, R252, 0x2, P1 ;  /* 0x000000fc52097211 */ /* 0x000fe200008f16ff */
        /* <DEDUP_REMOVED lines=8> */
[----:B------:R-:W-:Y:S01]  /*30840*/  LEA.HI.X.SX32 R13, R70, R252, 0x2, P2 ;  /* 0x000000fc460d7211 */ /* 0x000fe200010f16ff */
[----:B------:R-:W-:Y:S02]  /*30850*/  IMAD.MOV.U32 R86, RZ, RZ, R226 ;  /* 0x000000ffff567224 */ /* 0x000fe400078e00e2 */
[----:B------:R-:W-:Y:S02]  /*30860*/  IMAD.MOV.U32 R226, RZ, RZ, R227 ;  /* 0x000000ffffe27224 */ /* 0x000fe400078e00e3 */
[----:B------:R-:W-:Y:S02]  /*30870*/  IMAD.MOV.U32 R227, RZ, RZ, R87 ;  /* 0x000000ffffe37224 */ /* 0x000fe400078e0057 */
[----:B------:R-:W-:Y:S02]  /*30880*/  IMAD.MOV.U32 R87, RZ, RZ, R228 ;  /* 0x000000ffff577224 */ /* 0x000fe400078e00e4 */
[----:B------:R-:W-:Y:S01]  /*30890*/  IMAD.MOV.U32 R228, RZ, RZ, R229 ;  /* 0x000000ffffe47224 */ /* 0x000fe200078e00e5 */
[----:B------:R-:W-:Y:S01]  /*308a0*/  STL.64 [R1+0x20], R12 ;  /* 0x0000200c01007387 */ /* 0x000fe20000100a00 */
[----:B------:R-:W-:-:S03]  /*308b0*/  IMAD.MOV.U32 R229, RZ, RZ, R231 ;  /* 0x000000ffffe57224 */ /* 0x000fc600078e00e7 */
[----:B------:R-:W-:Y:S01]  /*308c0*/  STL.64 [R1+0x18], R8 ;  /* 0x0000180801007387 */ /* 0x000fe20000100a00 */
[----:B--2---:R-:W-:Y:S02]  /*308d0*/  IMAD.MOV.U32 R231, RZ, RZ, R116 ;  /* 0x000000ffffe77224 */ /* 0x004fe400078e0074 */
[----:B------:R-:W-:Y:S02]  /*308e0*/  IMAD.MOV.U32 R116, RZ, RZ, R232 ;  /* 0x000000ffff747224 */ /* 0x000fe400078e00e8 */
[----:B------:R-:W2:Y:S01]  /*308f0*/  LDL.LU R232, [R1+0xc80] ;  /* 0x000c800001e87983 */ /* 0x000ea20000300800 */
[-C--:B------:R-:W-:Y:S02]  /*30900*/  LEA R2, P3, R81, R11.reuse, 0x2 ;  /* 0x0000000b51027211 */ /* 0x080fe400078610ff */
[----:B---3--:R-:W-:Y:S02]  /*30910*/  LEA R166, P6, R97, R11, 0x2 ;  /* 0x0000000b61a67211 */ /* 0x008fe400078c10ff */
[----:B------:R-:W-:Y:S01]  /*30920*/  LEA.HI.X.SX32 R3, R81, R252, 0x2, P3 ;  /* 0x000000fc51037211 */ /* 0x000fe200018f16ff */
[----:B------:R-:W-:-:S02]  /*30930*/  IMAD.MOV.U32 R81, RZ, RZ, R84 ;  /* 0x000000ffff517224 */ /* 0x000fc400078e0054 */
[----:B------:R-:W-:Y:S02]  /*30940*/  IMAD.MOV.U32 R84, RZ, RZ, R222 ;  /* 0x000000ffff547224 */ /* 0x000fe400078e00de */
[----:B------:R-:W-:Y:S01]  /*30950*/  IMAD.MOV.U32 R222, RZ, RZ, R223 ;  /* 0x000000ffffde7224 */ /* 0x000fe200078e00df */
[----:B------:R-:W-:Y:S01]  /*30960*/  LEA.HI.X.SX32 R167, R97, R252, 0x2, P6 ;  /* 0x000000fc61a77211 */ /* 0x000fe200030f16ff */
[----:B------:R-:W-:Y:S02]  /*30970*/  IMAD.MOV.U32 R223, RZ, RZ, R85 ;  /* 0x000000ffffdf7224 */ /* 0x000fe400078e0055 */
[----:B------:R-:W-:Y:S02]  /*30980*/  IMAD.MOV.U32 R85, RZ, RZ, R224 ;  /* 0x000000ffff557224 */ /* 0x000fe400078e00e0 */
[----:B------:R-:W-:Y:S02]  /*30990*/  IMAD.MOV.U32 R224, RZ, RZ, R225 ;  /* 0x000000ffffe07224 */ /* 0x000fe400078e00e1 */
[----:B------:R-:W-:-:S02]  /*309a0*/  IMAD.MOV.U32 R97, RZ, RZ, R84 ;  /* 0x000000ffff617224 */ /* 0x000fc400078e0054 */
[----:B------:R-:W-:Y:S02]  /*309b0*/  IMAD.MOV.U32 R225, RZ, RZ, R86 ;  /* 0x000000ffffe17224 */ /* 0x000fe400078e0056 */
[----:B------:R-:W-:Y:S01]  /*309c0*/  IMAD.MOV.U32 R84, RZ, RZ, R222 ;  /* 0x000000ffff547224 */ /* 0x000fe200078e00de */
[-C--:B------:R-:W-:Y:S01]  /*309d0*/  LEA R6, P0, R71, R11.reuse, 0x2 ;  /* 0x0000000b47067211 */ /* 0x080fe200078010ff */
[----:B------:R-:W-:Y:S02]  /*309e0*/  IMAD.MOV.U32 R86, RZ, RZ, R226 ;  /* 0x000000ffff567224 */ /* 0x000fe400078e00e2 */
[----:B------:R-:W-:Y:S01]  /*309f0*/  IMAD.MOV.U32 R222, RZ, RZ, R223 ;  /* 0x000000ffffde7224 */ /* 0x000fe200078e00df */
[----:B------:R-:W-:Y:S01]  /*30a00*/  LEA R4, P4, R75, R11, 0x2 ;  /* 0x0000000b4b047211 */ /* 0x000fe200078810ff */
[----:B------:R-:W-:Y:S02]  /*30a10*/  IMAD.MOV.U32 R226, RZ, RZ, R227 ;  /* 0x000000ffffe27224 */ /* 0x000fe400078e00e3 */
[----:B------:R-:W-:-:S02]  /*30a20*/  IMAD.MOV.U32 R223, RZ, RZ, R85 ;  /* 0x000000ffffdf7224 */ /* 0x000fc400078e0055 */
[----:B------:R-:W-:Y:S02]  /*30a30*/  IMAD.MOV.U32 R227, RZ, RZ, R87 ;  /* 0x000000ffffe37224 */ /* 0x000fe400078e0057 */
[----:B------:R-:W-:Y:S02]  /*30a40*/  IMAD.MOV.U32 R85, RZ, RZ, R224 ;  /* 0x000000ffff557224 */ /* 0x000fe400078e00e0 */
[----:B------:R-:W-:Y:S02]  /*30a50*/  IMAD.MOV.U32 R87, RZ, RZ, R228 ;  /* 0x000000ffff577224 */ /* 0x000fe400078e00e4 */
[----:B------:R-:W-:Y:S01]  /*30a60*/  IMAD.MOV.U32 R224, RZ, RZ, R225 ;  /* 0x000000ffffe07224 */ /* 0x000fe200078e00e1 */
[-C--:B------:R-:W-:Y:S01]  /*30a70*/  LEA.HI.X.SX32 R7, R71, R252.reuse, 0x2, P0 ;  /* 0x000000fc47077211 */ /* 0x080fe200000f16ff */
[----:B------:R-:W-:Y:S02]  /*30a80*/  IMAD.MOV.U32 R228, RZ, RZ, R229 ;  /* 0x000000ffffe47224 */ /* 0x000fe400078e00e5 */
[----:B------:R-:W-:Y:S01]  /*30a90*/  IMAD.MOV.U32 R225, RZ, RZ, R86 ;  /* 0x000000ffffe17224 */ /* 0x000fe200078e0056 */
[----:B------:R-:W-:Y:S01]  /*30aa0*/  LEA.HI.X.SX32 R5, R75, R252, 0x2, P4 ;  /* 0x000000fc4b057211 */ /* 0x000fe200020f16ff */
[----:B------:R-:W-:-:S02]  /*30ab0*/  IMAD.MOV.U32 R229, RZ, RZ, R116 ;  /* 0x000000ffffe57224 */ /* 0x000fc400078e0074 */
[----:B------:R-:W-:Y:S02]  /*30ac0*/  IMAD.MOV.U32 R86, RZ, RZ, R226 ;  /* 0x000000ffff567224 */ /* 0x000fe400078e00e2 */
[----:B------:R-:W-:Y:S02]  /*30ad0*/  IMAD.MOV.U32 R226, RZ, RZ, R227 ;  /* 0x000000ffffe27224 */ /* 0x000fe400078e00e3 */
[----:B------:R-:W-:Y:S02]  /*30ae0*/  IMAD.MOV.U32 R227, RZ, RZ, R87 ;  /* 0x000000ffffe37224 */ /* 0x000fe400078e0057 */
[----:B------:R-:W-:Y:S01]  /*30af0*/  IMAD.MOV.U32 R87, RZ, RZ, R228 ;  /* 0x000000ffff577224 */ /* 0x000fe200078e00e4 */
[----:B------:R1:W-:Y:S01]  /*30b00*/  STL.64 [R1+0x10], R6 ;  /* 0x0000100601007387 */ /* 0x0003e20000100a00 */
[----:B------:R-:W-:-:S03]  /*30b10*/  IMAD.MOV.U32 R228, RZ, RZ, R229 ;  /* 0x000000ffffe47224 */ /* 0x000fc600078e00e5 */
[----:B------:R-:W-:Y:S04]  /*30b20*/  STL.64 [R1+0x8], R4 ;  /* 0x0000080401007387 */ /* 0x000fe80000100a00 */
[----:B------:R3:W-:Y:S01]  /*30b30*/  STL.64 [R1], R2 ;  /* 0x0000000201007387 */ /* 0x0007e20000100a00 */
[----:B--2---:R-:W-:Y:S02]  /*30b40*/  IMAD.MOV.U32 R116, RZ, RZ, R232 ;  /* 0x000000ffff747224 */ /* 0x004fe400078e00e8 */
[----:B------:R-:W-:Y:S02]  /*30b50*/  IMAD.MOV.U32 R232, RZ, RZ, R233 ;  /* 0x000000ffffe87224 */ /* 0x000fe400078e00e9 */
[----:B------:R-:W-:Y:S02]  /*30b60*/  IMAD.MOV.U32 R233, RZ, RZ, R60 ;  /* 0x000000ffffe97224 */ /* 0x000fe400078e003c */
[----:B------:R-:W-:Y:S01]  /*30b70*/  IMAD.MOV.U32 R229, RZ, RZ, R116 ;  /* 0x000000ffffe57224 */ /* 0x000fe200078e0074 */
[----:B------:R-:W2:Y:S01]  /*30b80*/  LDL.LU R60, [R1+0x5250] ;  /* 0x00525000013c7983 */ /* 0x000ea20000300800 */
[----:B------:R-:W-:-:S02]  /*30b90*/  IMAD.MOV.U32 R116, RZ, RZ, R232 ;  /* 0x000000ffff747224 */ /* 0x000fc400078e00e8 */
[----:B------:R-:W-:Y:S02]  /*30ba0*/  IMAD.MOV.U32 R232, RZ, RZ, R233 ;  /* 0x000000ffffe87224 */ /* 0x000fe400078e00e9 */
[----:B------:R-:W-:Y:S02]  /*30bb0*/  IMAD.MOV.U32 R233, RZ, RZ, R234 ;  /* 0x000000ffffe97224 */ /* 0x000fe400078e00ea */
[----:B------:R-:W4:Y:S01]  /*30bc0*/  LDL.LU R234, [R1+0xc8c] ;  /* 0x000c8c0001ea7983 */ /* 0x000f220000300800 */
[CC--:B------:R-:W-:Y:S02]  /*30bd0*/  LEA R164, P5, R80.reuse, R11.reuse, 0x2 ;  /* 0x0000000b50a47211 */ /* 0x0c0fe400078a10ff */
[----:B------:R-:W-:Y:S02]  /*30be0*/  LEA R162, P2, R79, R11, 0x2 ;  /* 0x0000000b4fa27211 */ /* 0x000fe400078410ff */
[----:B------:R-:W-:Y:S01]  /*30bf0*/  LEA.HI.X.SX32 R165, R80, R252, 0x2, P5 ;  /* 0x000000fc50a57211 */ /* 0x000fe200028f16ff */
        /* <DEDUP_REMOVED lines=29> */
[----:B----4-:R-:W-:Y:S02]  /*30dd0*/  IMAD.MOV.U32 R233, RZ, RZ, R234 ;  /* 0x000000ffffe97224 */ /* 0x010fe400078e00ea */
[----:B------:R-:W-:Y:S02]  /*30de0*/  IMAD.MOV.U32 R234, RZ, RZ, R249 ;  /* 0x000000ffffea7224 */ /* 0x000fe400078e00f9 */
[----:B------:R-:W-:Y:S01]  /*30df0*/  IMAD.MOV.U32 R232, RZ, RZ, R233 ;  /* 0x000000ffffe87224 */ /* 0x000fe200078e00e9 */
[----:B------:R-:W4:Y:S01]  /*30e00*/  LDL.LU R249, [R1+0x524c] ;  /* 0x00524c0001f97983 */ /* 0x000f220000300800 */
[----:B------:R-:W-:-:S02]  /*30e10*/  IMAD.MOV.U32 R233, RZ, RZ, R234 ;  /* 0x000000ffffe97224 */ /* 0x000fc400078e00ea */
        /* <DEDUP_REMOVED lines=24> */
[----:B--2---:R-:W-:Y:S02]  /*30fa0*/  IMAD.MOV.U32 R234, RZ, RZ, R138 ;  /* 0x000000ffffea7224 */ /* 0x004fe400078e008a */
[----:B------:R-:W-:Y:S02]  /*30fb0*/  IMAD.MOV.U32 R138, RZ, RZ, R145 ;  /* 0x000000ffff8a7224 */ /* 0x000fe400078e0091 */
[----:B------:R-:W2:Y:S01]  /*30fc0*/  LDL.LU R145, [R1+0xc94] ;  /* 0x000c940001917983 */ /* 0x000ea20000300800 */
[----:B------:R-:W-:Y:S02]  /*30fd0*/  IMAD.MOV.U32 R228, RZ, RZ, R234 ;  /* 0x000000ffffe47224 */ /* 0x000fe400078e00ea */
[----:B------:R-:W-:-:S02]  /*30fe0*/  IMAD.MOV.U32 R234, RZ, RZ, R138 ;  /* 0x000000ffffea7224 */ /* 0x000fc400078e008a */
[----:B------:R-:W3:Y:S01]  /*30ff0*/  LDL.LU R138, [R1+0xc98] ;  /* 0x000c9800018a7983 */ /* 0x000ee20000300800 */
[CC--:B------:R-:W-:Y:S02]  /*31000*/  LEA R158, P0, R221.reuse, R11.reuse, 0x2 ;  /* 0x0000000bdd9e7211 */ /* 0x0c0fe400078010ff */
[C---:B------:R-:W-:Y:S02]  /*31010*/  LEA R156, P4, R74.reuse, R11, 0x2 ;  /* 0x0000000b4a9c7211 */ /* 0x040fe400078810ff */
[-C--:B------:R-:W-:Y:S01]  /*31020*/  LEA.HI.X.SX32 R159, R221, R252.reuse, 0x2, P0 ;  /* 0x000000fcdd9f7211 */ /* 0x080fe200000f16ff */
[----:B------:R-:W-:Y:S01]  /*31030*/  IMAD.MOV.U32 R221, RZ, RZ, R222 ;  /* 0x000000ffffdd7224 */ /* 0x000fe200078e00de */
[----:B------:R-:W-:Y:S01]  /*31040*/  LEA.HI.X.SX32 R157, R74, R252, 0x2, P4 ;  /* 0x000000fc4a9d7211 */ /* 0x000fe200020f16ff */
        /* <DEDUP_REMOVED lines=28> */
[----:B--2---:R-:W-:-:S04]  /*31210*/  IMAD.MOV.U32 R229, RZ, RZ, R145 ;  /* 0x000000ffffe57224 */ /* 0x004fc800078e0091 */
[----:B------:R-:W-:Y:S02]  /*31220*/  IMAD.MOV.U32 R228, RZ, RZ, R229 ;  /* 0x000000ffffe47224 */ /* 0x000fe400078e00e5 */
[----:B---3--:R-:W-:Y:S02]  /*31230*/  IMAD.MOV.U32 R229, RZ, RZ, R138 ;  /* 0x000000ffffe57224 */ /* 0x008fe400078e008a */
[----:B----4-:R-:W-:Y:S02]  /*31240*/  IMAD.MOV.U32 R138, RZ, RZ, R249 ;  /* 0x000000ffff8a7224 */ /* 0x010fe400078e00f9 */
[----:B------:R-:W-:Y:S01]  /*31250*/  IMAD.MOV.U32 R87, RZ, RZ, R228 ;  /* 0x000000ffff577224 */ /* 0x000fe200078e00e4 */
[----:B------:R-:W2:Y:S01]  /*31260*/  LDL.LU R249, [R1+0x5248] ;  /* 0x0052480001f97983 */ /* 0x000ea20000300800 */
[----:B------:R-:W-:Y:S02]  /*31270*/  IMAD.MOV.U32 R228, RZ, RZ, R229 ;  /* 0x000000ffffe47224 */ /* 0x000fe400078e00e5 */
[----:B------:R-:W-:-:S02]  /*31280*/  IMAD.MOV.U32 R229, RZ, RZ, R138 ;  /* 0x000000ffffe57224 */ /* 0x000fc400078e008a */
[----:B------:R-:W3:Y:S01]  /*31290*/  LDL.LU R138, [R1+0xca0] ;  /* 0x000ca000018a7983 */ /* 0x000ee20000300800 */
[----:B------:R-:W-:Y:S01]  /*312a0*/  LEA R152, P6, R220, R11, 0x2 ;  /* 0x0000000bdc987211 */ /* 0x000fe200078c10ff */
[----:B------:R-:W-:-:S03]  /*312b0*/  IMAD.MOV.U32 R65, RZ, RZ, R221 ;  /* 0x000000ffff417224 */ /* 0x000fc600078e00dd */
        /* <DEDUP_REMOVED lines=25> */
[----:B------:R-:W-:-:S02]  /*31450*/  IMAD.MOV.U32 R226, RZ, RZ, R227 ;  /* 0x000000ffffe27224 */ /* 0x000fc400078e00e3 */
[----:B------:R-:W-:Y:S02]  /*31460*/  IMAD.MOV.U32 R227, RZ, RZ, R87 ;  /* 0x000000ffffe37224 */ /* 0x000fe400078e0057 */
[----:B---3--:R-:W-:-:S04]  /*31470*/  IMAD.MOV.U32 R228, RZ, RZ, R138 ;  /* 0x000000ffffe47224 */ /* 0x008fc800078e008a */
[----:B------:R-:W-:Y:S02]  /*31480*/  IMAD.MOV.U32 R87, RZ, RZ, R228 ;  /* 0x000000ffff577224 */ /* 0x000fe400078e00e4 */
[----:B------:R-:W-:Y:S02]  /*31490*/  IMAD.MOV.U32 R228, RZ, RZ, R229 ;  /* 0x000000ffffe47224 */ /* 0x000fe400078e00e5 */
[----:B------:R-:W3:Y:S01]  /*314a0*/  LDL.LU R229, [R1+0xca8] ;  /* 0x000ca80001e57983 */ /* 0x000ee20000300800 */
        /* <DEDUP_REMOVED lines=12> */
[----:B---3--:R-:W-:Y:S02]  /*31570*/  IMAD.MOV.U32 R228, RZ, RZ, R229 ;  /* 0x000000ffffe47224 */ /* 0x008fe400078e00e5 */
[----:B------:R-:W-:Y:S02]  /*31580*/  IMAD.MOV.U32 R229, RZ, RZ, R109 ;  /* 0x000000ffffe57224 */ /* 0x000fe400078e006d */
[----:B------:R-:W3:Y:S01]  /*31590*/  LDL.LU R109, [R1+0xcac] ;  /* 0x000cac00016d7983 */ /* 0x000ee20000300800 */
        /* <DEDUP_REMOVED lines=13> */
[----:B---3--:R-:W-:-:S02]  /*31670*/  IMAD.MOV.U32 R229, RZ, RZ, R109 ;  /* 0x000000ffffe57224 */ /* 0x008fc400078e006d */
[----:B------:R-:W-:Y:S02]  /*31680*/  IMAD.MOV.U32 R109, RZ, RZ, R230 ;  /* 0x000000ffff6d7224 */ /* 0x000fe400078e00e6 */
[----:B------:R-:W3:Y:S01]  /*31690*/  LDL.LU R230, [R1+0xd00] ;  /* 0x000d000001e67983 */ /* 0x000ee20000300800 */
        /* <DEDUP_REMOVED lines=14> */
[----:B---3--:R-:W-:Y:S02]  /*31780*/  IMAD.MOV.U32 R109, RZ, RZ, R230 ;  /* 0x000000ffff6d7224 */ /* 0x008fe400078e00e6 */
[----:B------:R-:W-:Y:S02]  /*31790*/  IMAD.MOV.U32 R230, RZ, RZ, R231 ;  /* 0x000000ffffe67224 */ /* 0x000fe400078e00e7 */
[----:B------:R-:W3:Y:S01]  /*317a0*/  LDL.LU R231, [R1+0xcb4] ;  /* 0x000cb40001e77983 */ /* 0x000ee20000300800 */
[----:B------:R-:W-:-:S02]  /*317b0*/  LEA R142, P4, R83, R11, 0x2 ;  /* 0x0000000b538e7211 */ /* 0x000fc400078810ff */
[C---:B------:R-:W-:Y:S02]  /*317c0*/  LEA R154, P3, R72.reuse, R11, 0x2 ;  /* 0x0000000b489a7211 */ /* 0x040fe400078610ff */
[-C--:B------:R-:W-:Y:S01]  /*317d0*/  LEA.HI.X.SX32 R143, R83, R252.reuse, 0x2, P4 ;  /* 0x000000fc538f7211 */ /* 0x080fe200020f16ff */
[----:B------:R-:W-:Y:S01]  /*317e0*/  IMAD.MOV.U32 R83, RZ, RZ, R221 ;  /* 0x000000ffff537224 */ /* 0x000fe200078e00dd */
[----:B------:R-:W-:Y:S01]  /*317f0*/  LEA.HI.X.SX32 R155, R72, R252, 0x2, P3 ;  /* 0x000000fc489b7211 */ /* 0x000fe200018f16ff */
        /* <DEDUP_REMOVED lines=14> */
[----:B------:R-:W2:Y:S01]  /*318e0*/  LDL.LU R230, [R1+0xcb8] ;  /* 0x000cb80001e67983 */ /* 0x000ea20000300800 */
[----:B---3--:R-:W-:-:S03]  /*318f0*/  IMAD.MOV.U32 R109, RZ, RZ, R231 ;  /* 0x000000ffff6d7224 */ /* 0x008fc600078e00e7 */
        /* <DEDUP_REMOVED lines=12> */
[----:B--2---:R-:W-:Y:S02]  /*319c0*/  IMAD.MOV.U32 R226, RZ, RZ, R230 ;  /* 0x000000ffffe27224 */ /* 0x004fe400078e00e6 */
[----:B------:R-:W-:-:S02]  /*319d0*/  IMAD.MOV.U32 R230, RZ, RZ, R116 ;  /* 0x000000ffffe67224 */ /* 0x000fc400078e0074 */
[----:B---3--:R-:W-:Y:S02]  /*319e0*/  IMAD.MOV.U32 R87, RZ, RZ, R231 ;  /* 0x000000ffff577224 */ /* 0x008fe400078e00e7 */
[----:B------:R-:W2:Y:S04]  /*319f0*/  LDL.LU R231, [R1+0xce0] ;  /* 0x000ce00001e77983 */ /* 0x000ea80000300800 */
[----:B------:R-:W3:Y:S01]  /*31a00*/  LDL.LU R116, [R1+0xcf0] ;  /* 0x000cf00001747983 */ /* 0x000ee20000300800 */
[-C--:B------:R-:W-:Y:S02]  /*31a10*/  LEA R144, P0, R89, R11.reuse, 0x2 ;  /* 0x0000000b59907211 */ /* 0x080fe400078010ff */
[-C--:B------:R-:W-:Y:S02]  /*31a20*/  LEA R134, P2, R81, R11.reuse, 0x2 ;  /* 0x0000000b51867211 */ /* 0x080fe400078410ff */
[----:B------:R-:W-:-:S02]  /*31a30*/  LEA R146, P1, R78, R11, 0x2 ;  /* 0x0000000b4e927211 */ /* 0x000fc400078210ff */
[-C--:B------:R-:W-:Y:S01]  /*31a40*/  LEA.HI.X.SX32 R145, R89, R252.reuse, 0x2, P0 ;  /* 0x000000fc59917211 */ /* 0x080fe200000f16ff */
[----:B------:R-:W-:Y:S01]  /*31a50*/  IMAD.MOV.U32 R89, RZ, RZ, R220 ;  /* 0x000000ffff597224 */ /* 0x000fe200078e00dc */
[-C--:B------:R-:W-:Y:S01]  /*31a60*/  LEA.HI.X.SX32 R135, R81, R252.reuse, 0x2, P2 ;  /* 0x000000fc51877211 */ /* 0x080fe200010f16ff */
[----:B------:R-:W-:Y:S01]  /*31a70*/  IMAD.MOV.U32 R220, RZ, RZ, R85 ;  /* 0x000000ffffdc7224 */ /* 0x000fe200078e0055 */
[----:B------:R-:W-:Y:S01]  /*31a80*/  LEA.HI.X.SX32 R147, R78, R252, 0x2, P1 ;  /* 0x000000fc4e937211 */ /* 0x000fe200008f16ff */
        /* <DEDUP_REMOVED lines=28> */
[----:B--2---:R-:W-:Y:S02]  /*31c50*/  IMAD.MOV.U32 R109, RZ, RZ, R231 ;  /* 0x000000ffff6d7224 */ /* 0x004fe400078e00e7 */
[----:B---3--:R-:W-:-:S02]  /*31c60*/  IMAD.MOV.U32 R231, RZ, RZ, R116 ;  /* 0x000000ffffe77224 */ /* 0x008fc400078e0074 */
[----:B------:R-:W-:Y:S02]  /*31c70*/  IMAD.MOV.U32 R116, RZ, RZ, R232 ;  /* 0x000000ffff747224 */ /* 0x000fe400078e00e8 */
[----:B------:R-:W-:Y:S02]  /*31c80*/  IMAD.MOV.U32 R232, RZ, RZ, R233 ;  /* 0x000000ffffe87224 */ /* 0x000fe400078e00e9 */
[----:B------:R-:W-:Y:S02]  /*31c90*/  IMAD.MOV.U32 R233, RZ, RZ, R235 ;  /* 0x000000ffffe97224 */ /* 0x000fe400078e00eb */
[----:B------:R-:W-:Y:S01]  /*31ca0*/  IMAD.MOV.U32 R87, RZ, RZ, R109 ;  /* 0x000000ffff577224 */ /* 0x000fe200078e006d */
[----:B------:R-:W2:Y:S01]  /*31cb0*/  LDL.LU R235, [R1+0xd20] ;  /* 0x000d200001eb7983 */ /* 0x000ea20000300800 */
[----:B------:R-:W-:Y:S02]  /*31cc0*/  IMAD.MOV.U32 R109, RZ, RZ, R231 ;  /* 0x000000ffff6d7224 */ /* 0x000fe400078e00e7 */
[----:B------:R-:W-:-:S02]  /*31cd0*/  IMAD.MOV.U32 R231, RZ, RZ, R116 ;  /* 0x000000ffffe77224 */ /* 0x000fc400078e0074 */
[----:B------:R-:W-:Y:S02]  /*31ce0*/  IMAD.MOV.U32 R116, RZ, RZ, R233 ;  /* 0x000000ffff747224 */ /* 0x000fe400078e00e9 */
[----:B------:R-:W-:Y:S02]  /*31cf0*/  IMAD.MOV.U32 R233, RZ, RZ, R234 ;  /* 0x000000ffffe97224 */ /* 0x000fe400078e00ea */
[----:B------:R-:W3:Y:S01]  /*31d00*/  LDL.LU R234, [R1+0xccc] ;  /* 0x000ccc0001ea7983 */ /* 0x000ee20000300800 */
[CC--:B------:R-:W-:Y:S01]  /*31d10*/  LEA R130, P0, R80.reuse, R11.reuse, 0x2 ;  /* 0x0000000b50827211 */ /* 0x0c0fe200078010ff */
[----:B------:R-:W-:Y:S01]  /*31d20*/  IMAD.MOV.U32 R78, RZ, RZ, R97 ;  /* 0x000000ffff4e7224 */ /* 0x000fe200078e0061 */
[----:B------:R-:W-:Y:S01]  /*31d30*/  LEA R128, P4, R79, R11, 0x2 ;  /* 0x0000000b4f807211 */ /* 0x000fe200078810ff */
[----:B------:R-:W-:Y:S01]  /*31d40*/  IMAD.MOV.U32 R97, RZ, RZ, R83 ;  /* 0x000000ffff617224 */ /* 0x000fe200078e0053 */
[----:B------:R-:W-:Y:S01]  /*31d50*/  LEA.HI.X.SX32 R131, R80, R252, 0x2, P0 ;  /* 0x000000fc50837211 */ /* 0x000fe200000f16ff */
        /* <DEDUP_REMOVED lines=25> */
[----:B------:R-:W-:-:S02]  /*31ef0*/  IMAD.MOV.U32 R239, RZ, RZ, R240 ;  /* 0x000000ffffef7224 */ /* 0x000fc400078e00f0 */
[----:B------:R-:W-:Y:S01]  /*31f00*/  IMAD.MOV.U32 R226, RZ, RZ, R109 ;  /* 0x000000ffffe27224 */ /* 0x000fe200078e006d */
[----:B------:R-:W3:Y:S01]  /*31f10*/  LDL.LU R240, [R1+0x5240] ;  /* 0x0052400001f07983 */ /* 0x000ee20000300800 */
[----:B------:R-:W-:-:S03]  /*31f20*/  IMAD.MOV.U32 R109, RZ, RZ, R234 ;  /* 0x000000ffff6d7224 */ /* 0x000fc600078e00ea */
[----:B------:R-:W2:Y:S01]  /*31f30*/  LDL.LU R234, [R1+0xcf4] ;  /* 0x000cf40001ea7983 */ /* 0x000ea20000300800 */
[----:B------:R-:W-:-:S04]  /*31f40*/  LEA R140, P3, R249, R11, 0x2 ;  /* 0x0000000bf98c7211 */ /* 0x000fc800078610ff */
[-C--:B------:R-:W-:Y:S02]  /*31f50*/  LEA.HI.X.SX32 R141, R249, R252.reuse, 0x2, P3 ;  /* 0x000000fcf98d7211 */ /* 0x080fe400018f16ff */
[CC--:B------:R-:W-:Y:S02]  /*31f60*/  LEA R126, P3, R76.reuse, R11.reuse, 0x2 ;  /* 0x0000000b4c7e7211 */ /* 0x0c0fe400078610ff */
[-C--:B------:R-:W-:Y:S02]  /*31f70*/  LEA R150, P5, R73, R11.reuse, 0x2 ;  /* 0x0000000b49967211 */ /* 0x080fe400078a10ff */
[-C--:B------:R-:W-:Y:S01]  /*31f80*/  LEA.HI.X.SX32 R127, R76, R252.reuse, 0x2, P3 ;  /* 0x000000fc4c7f7211 */ /* 0x080fe200018f16ff */
[----:B------:R-:W-:Y:S01]  /*31f90*/  IMAD.MOV.U32 R76, RZ, RZ, R97 ;  /* 0x000000ffff4c7224 */ /* 0x000fe200078e0061 */
[-C--:B------:R-:W-:Y:S01]  /*31fa0*/  LEA R124, P6, R75, R11.reuse, 0x2 ;  /* 0x0000000b4b7c7211 */ /* 0x080fe200078c10ff */
[----:B------:R-:W-:Y:S01]  /*31fb0*/  IMAD.MOV.U32 R97, RZ, RZ, R82 ;  /* 0x000000ffff617224 */ /* 0x000fe200078e0052 */
[-C--:B------:R-:W-:Y:S01]  /*31fc0*/  LEA.HI.X.SX32 R151, R73, R252.reuse, 0x2, P5 ;  /* 0x000000fc49977211 */ /* 0x080fe200028f16ff */
[----:B------:R-:W-:Y:S01]  /*31fd0*/  IMAD.MOV.U32 R82, RZ, RZ, R83 ;  /* 0x000000ffff527224 */ /* 0x000fe200078e0053 */
[----:B----4-:R-:W-:Y:S01]  /*31fe0*/  LEA R136, P5, R60, R11, 0x2 ;  /* 0x0000000b3c887211 */ /* 0x010fe200078a10ff */
[----:B------:R-:W-:Y:S01]  /*31ff0*/  IMAD.MOV.U32 R83, RZ, RZ, R220 ;  /* 0x000000ffff537224 */ /* 0x000fe200078e00dc */
[----:B------:R-:W-:Y:S01]  /*32000*/  LEA.HI.X.SX32 R125, R75, R252, 0x2, P6 ;  /* 0x000000fc4b7d7211 */ /* 0x000fe200030f16ff */
[----:B------:R-:W-:-:S02]  /*32010*/  IMAD.MOV.U32 R220, RZ, RZ, R221 ;  /* 0x000000ffffdc7224 */ /* 0x000fc400078e00dd */
[----:B------:R-:W-:Y:S02]  /*32020*/  IMAD.MOV.U32 R221, RZ, RZ, R223 ;  /* 0x000000ffffdd7224 */ /* 0x000fe400078e00df */
[----:B------:R-:W-:Y:S02]  /*32030*/  IMAD.MOV.U32 R75, RZ, RZ, R97 ;  /* 0x000000ffff4b7224 */ /* 0x000fe400078e0061 */
[----:B------:R-:W-:Y:S02]  /*32040*/  IMAD.MOV.U32 R223, RZ, RZ, R85 ;  /* 0x000000ffffdf7224 */ /* 0x000fe400078e0055 */
[----:B------:R-:W-:Y:S01]  /*32050*/  IMAD.MOV.U32 R97, RZ, RZ, R82 ;  /* 0x000000ffff617224 */ /* 0x000fe200078e0052 */
[----:B------:R-:W-:Y:S01]  /*32060*/  LEA.HI.X.SX32 R137, R60, R252, 0x2, P5 ;  /* 0x000000fc3c897211 */ /* 0x000fe200028f16ff */
[----:B------:R-:W-:Y:S02]  /*32070*/  IMAD.MOV.U32 R85, RZ, RZ, R224 ;  /* 0x000000ffff557224 */ /* 0x000fe400078e00e0 */
[----:B------:R-:W-:Y:S01]  /*32080*/  IMAD.MOV.U32 R82, RZ, RZ, R83 ;  /* 0x000000ffff527224 */ /* 0x000fe200078e0053 */
[----:B------:R-:W-:Y:S01]  /*32090*/  LEA R122, P5, R74, R11, 0x2 ;  /* 0x0000000b4a7a7211 */ /* 0x000fe200078a10ff */
[----:B------:R-:W-:-:S02]  /*320a0*/  IMAD.MOV.U32 R224, RZ, RZ, R225 ;  /* 0x000000ffffe07224 */ /* 0x000fc400078e00e1 */
[----:B------:R-:W-:Y:S02]  /*320b0*/  IMAD.MOV.U32 R83, RZ, RZ, R220 ;  /* 0x000000ffff537224 */ /* 0x000fe400078e00dc */
[----:B------:R-:W-:Y:S02]  /*320c0*/  IMAD.MOV.U32 R225, RZ, RZ, R226 ;  /* 0x000000ffffe17224 */ /* 0x000fe400078e00e2 */
[----:B------:R-:W-:Y:S02]  /*320d0*/  IMAD.MOV.U32 R220, RZ, RZ, R221 ;  /* 0x000000ffffdc7224 */ /* 0x000fe400078e00dd */
[----:B------:R-:W-:Y:S02]  /*320e0*/  IMAD.MOV.U32 R226, RZ, RZ, R109 ;  /* 0x000000ffffe27224 */ /* 0x000fe400078e006d */
[----:B------:R-:W-:Y:S02]  /*320f0*/  IMAD.MOV.U32 R221, RZ, RZ, R223 ;  /* 0x000000ffffdd7224 */ /* 0x000fe400078e00df */
        /* <DEDUP_REMOVED lines=13> */
[----:B------:R-:W-:Y:S01]  /*321d0*/  IMAD.MOV.U32 R226, RZ, RZ, R109 ;  /* 0x000000ffffe27224 */ /* 0x000fe200078e006d */
[----:B------:R-:W2:Y:S04]  /*321e0*/  LDL.LU R238, [R1+0xd28] ;  /* 0x000d280001ee7983 */ /* 0x000ea80000300800 */
[----:B------:R-:W4:Y:S01]  /*321f0*/  LDL.LU R109, [R1+0xcc4] ;  /* 0x000cc400016d7983 */ /* 0x000f220000300800 */
[----:B------:R-:W-:-:S03]  /*32200*/  IMAD.MOV.U32 R225, RZ, RZ, R226 ;  /* 0x000000ffffe17224 */ /* 0x000fc600078e00e2 */
[----:B------:R-:W2:Y:S01]  /*32210*/  LDL.LU R226, [R1+0xcc8] ;  /* 0x000cc80001e27983 */ /* 0x000ea20000300800 */
[C---:B------:R-:W-:Y:S01]  /*32220*/  LEA R120, P2, R71.reuse, R11, 0x2 ;  /* 0x0000000b47787211 */ /* 0x040fe200078410ff */
        /* <DEDUP_REMOVED lines=9> */
[----:B----4-:R-:W-:-:S04]  /*322c0*/  IMAD.MOV.U32 R221, RZ, RZ, R109 ;  /* 0x000000ffffdd7224 */ /* 0x010fc800078e006d */
[----:B------:R-:W-:Y:S02]  /*322d0*/  IMAD.MOV.U32 R83, RZ, RZ, R221 ;  /* 0x000000ffff537224 */ /* 0x000fe400078e00dd */
[----:B--2---:R-:W-:Y:S02]  /*322e0*/  IMAD.MOV.U32 R220, RZ, RZ, R226 ;  /* 0x000000ffffdc7224 */ /* 0x004fe400078e00e2 */
[----:B------:R-:W-:Y:S01]  /*322f0*/  IMAD.MOV.U32 R221, RZ, RZ, R227 ;  /* 0x000000ffffdd7224 */ /* 0x000fe200078e00e3 */
[----:B------:R-:W2:Y:S04]  /*32300*/  LDL.LU R226, [R1+0xcd8] ;  /* 0x000cd80001e27983 */ /* 0x000ea80000300800 */
[----:B------:R-:W4:Y:S01]  /*32310*/  LDL.LU R227, [R1+0xce8] ;  /* 0x000ce80001e37983 */ /* 0x000f220000300800 */
[----:B------:R-:W-:Y:S01]  /*32320*/  IMAD.MOV.U32 R87, RZ, RZ, R116 ;  /* 0x000000ffff577224 */ /* 0x000fe200078e0074 */
[----:B------:R-:W-:-:S04]  /*32330*/  LEA R116, P0, R68, R11, 0x2 ;  /* 0x0000000b44747211 */ /* 0x000fc800078010ff */
[-C--:B------:R-:W-:Y:S01]  /*32340*/  LEA.HI.X.SX32 R117, R68, R252.reuse, 0x2, P0 ;  /* 0x000000fc44757211 */ /* 0x080fe200000f16ff */
[----:B------:R-:W-:Y:S02]  /*32350*/  IMAD.MOV.U32 R68, RZ, RZ, R74 ;  /* 0x000000ffff447224 */ /* 0x000fe400078e004a */
[----:B------:R-:W-:Y:S02]  /*32360*/  IMAD.MOV.U32 R74, RZ, RZ, R97 ;  /* 0x000000ffff4a7224 */ /* 0x000fe400078e0061 */
[----:B------:R-:W-:Y:S01]  /*32370*/  IMAD.MOV.U32 R97, RZ, RZ, R82 ;  /* 0x000000ffff617224 */ /* 0x000fe200078e0052 */
[-C--:B------:R-:W-:Y:S01]  /*32380*/  LEA R118, P1, R65, R11.reuse, 0x2 ;  /* 0x0000000b41767211 */ /* 0x080fe200078210ff */
[----:B------:R-:W-:Y:S01]  /*32390*/  IMAD.MOV.U32 R82, RZ, RZ, R83 ;  /* 0x000000ffff527224 */ /* 0x000fe200078e0053 */
[----:B------:R-:W-:Y:S01]  /*323a0*/  LEA R114, P4, R67, R11, 0x2 ;  /* 0x0000000b43727211 */ /* 0x000fe200078810ff */
[----:B------:R-:W-:Y:S02]  /*323b0*/  IMAD.MOV.U32 R83, RZ, RZ, R220 ;  /* 0x000000ffff537224 */ /* 0x000fe400078e00dc */
[----:B------:R-:W-:Y:S01]  /*323c0*/  IMAD.MOV.U32 R220, RZ, RZ, R221 ;  /* 0x000000ffffdc7224 */ /* 0x000fe200078e00dd */
[-C--:B------:R-:W-:Y:S01]  /*323d0*/  LEA.HI.X.SX32 R119, R65, R252.reuse, 0x2, P1 ;  /* 0x000000fc41777211 */ /* 0x080fe200008f16ff */
[----:B------:R-:W-:Y:S01]  /*323e0*/  IMAD.MOV.U32 R65, RZ, RZ, R74 ;  /* 0x000000ffff417224 */ /* 0x000fe200078e004a */
[----:B------:R-:W-:Y:S01]  /*323f0*/  LEA.HI.X.SX32 R115, R67, R252, 0x2, P4 ;  /* 0x000000fc43737211 */ /* 0x000fe200020f16ff */
[----:B------:R-:W-:-:S02]  /*32400*/  IMAD.MOV.U32 R67, RZ, RZ, R68 ;  /* 0x000000ffff437224 */ /* 0x000fc400078e0044 */
[----:B------:R-:W-:Y:S02]  /*32410*/  IMAD.MOV.U32 R74, RZ, RZ, R82 ;  /* 0x000000ffff4a7224 */ /* 0x000fe400078e0052 */
[----:B------:R-:W-:Y:S02]  /*32420*/  IMAD.MOV.U32 R68, RZ, RZ, R97 ;  /* 0x000000ffff447224 */ /* 0x000fe400078e0061 */
[----:B------:R-:W-:Y:S02]  /*32430*/  IMAD.MOV.U32 R82, RZ, RZ, R220 ;  /* 0x000000ffff527224 */ /* 0x000fe400078e00dc */
[----:B------:R-:W-:Y:S02]  /*32440*/  IMAD.MOV.U32 R97, RZ, RZ, R83 ;  /* 0x000000ffff617224 */ /* 0x000fe400078e0053 */
[----:B--2---:R-:W-:Y:S02]  /*32450*/  IMAD.MOV.U32 R221, RZ, RZ, R226 ;  /* 0x000000ffffdd7224 */ /* 0x004fe400078e00e2 */
[----:B----4-:R-:W-:-:S02]  /*32460*/  IMAD.MOV.U32 R226, RZ, RZ, R227 ;  /* 0x000000ffffe27224 */ /* 0x010fc400078e00e3 */
[----:B------:R-:W-:Y:S02]  /*32470*/  IMAD.MOV.U32 R227, RZ, RZ, R228 ;  /* 0x000000ffffe37224 */ /* 0x000fe400078e00e4 */
[----:B------:R-:W-:Y:S02]  /*32480*/  IMAD.MOV.U32 R228, RZ, RZ, R229 ;  /* 0x000000ffffe47224 */ /* 0x000fe400078e00e5 */
[----:B------:R-:W-:Y:S01]  /*32490*/  IMAD.MOV.U32 R220, RZ, RZ, R226 ;  /* 0x000000ffffdc7224 */ /* 0x000fe200078e00e2 */
[----:B------:R-:W2:Y:S01]  /*324a0*/  LDL.LU R229, [R1+0xd0c] ;  /* 0x000d0c0001e57983 */ /* 0x000ea20000300800 */
[----:B------:R-:W-:Y:S02]  /*324b0*/  IMAD.MOV.U32 R83, RZ, RZ, R221 ;  /* 0x000000ffff537224 */ /* 0x000fe400078e00dd */
[----:B------:R-:W-:Y:S02]  /*324c0*/  IMAD.MOV.U32 R226, RZ, RZ, R227 ;  /* 0x000000ffffe27224 */ /* 0x000fe400078e00e3 */
[----:B------:R-:W-:Y:S01]  /*324d0*/  IMAD.MOV.U32 R221, RZ, RZ, R228 ;  /* 0x000000ffffdd7224 */ /* 0x000fe200078e00e4 */
[----:B------:R-:W4:Y:S04]  /*324e0*/  LDL.LU R227, [R1+0xd04] ;  /* 0x000d040001e37983 */ /* 0x000f280000300800 */
        /* <DEDUP_REMOVED lines=14> */
[-C--:B------:R-:W-:Y:S01]  /*325d0*/  LEA R96, P6, R78, R11.reuse, 0x2 ;  /* 0x0000000b4e607211 */ /* 0x080fe200078c10ff */
[----:B------:R-:W-:Y:S01]  /*325e0*/  IMAD.MOV.U32 R82, RZ, RZ, R83 ;  /* 0x000000ffff527224 */ /* 0x000fe200078e0053 */
[-C--:B------:R-:W-:Y:S01]  /*325f0*/  LEA.HI.X.SX32 R107, R72, R252.reuse, 0x2, P2 ;  /* 0x000000fc486b7211 */ /* 0x080fe200010f16ff */
[----:B------:R-:W-:Y:S01]  /*32600*/  IMAD.MOV.U32 R61, RZ, RZ, R74 ;  /* 0x000000ffff3d7224 */ /* 0x000fe200078e004a */
[-C--:B------:R-:W-:Y:S01]  /*32610*/  LEA R100, P4, R81, R11.reuse, 0x2 ;  /* 0x0000000b51647211 */ /* 0x080fe200078810ff */
[----:B------:R-:W-:Y:S01]  /*32620*/  IMAD.MOV.U32 R57, RZ, RZ, R223 ;  /* 0x000000ffff397224 */ /* 0x000fe200078e00df */
[-C--:B------:R-:W-:Y:S01]  /*32630*/  LEA R92, P2, R79, R11.reuse, 0x2 ;  /* 0x0000000b4f5c7211 */ /* 0x080fe200078410ff */
[----:B------:R-:W-:Y:S01]  /*32640*/  IMAD.MOV.U32 R74, RZ, RZ, R97 ;  /* 0x000000ffff4a7224 */ /* 0x000fe200078e0061 */
[-C--:B------:R-:W-:Y:S01]  /*32650*/  LEA R104, P1, R77, R11.reuse, 0x2 ;  /* 0x0000000b4d687211 */ /* 0x080fe200078210ff */
[----:B------:R-:W-:Y:S01]  /*32660*/  IMAD.MOV.U32 R223, RZ, RZ, R85 ;  /* 0x000000ffffdf7224 */ /* 0x000fe200078e0055 */
[-C--:B------:R-:W-:Y:S01]  /*32670*/  LEA.HI.X.SX32 R99, R84, R252.reuse, 0x2, P3 ;  /* 0x000000fc54637211 */ /* 0x080fe200018f16ff */
[----:B------:R-:W-:Y:S01]  /*32680*/  IMAD.MOV.U32 R85, RZ, RZ, R225 ;  /* 0x000000ffff557224 */ /* 0x000fe200078e00e1 */
[----:B------:R-:W-:Y:S01]  /*32690*/  LEA.HI.X.SX32 R97, R78, R252, 0x2, P6 ;  /* 0x000000fc4e617211 */ /* 0x000fe200030f16ff */
[----:B------:R-:W-:Y:S01]  /*326a0*/  IMAD.MOV.U32 R83, RZ, RZ, R221 ;  /* 0x000000ffff537224 */ /* 0x000fe200078e00dd */
[-C--:B------:R-:W-:Y:S01]  /*326b0*/  LEA R84, P3, R71, R11.reuse, 0x2 ;  /* 0x0000000b47547211 */ /* 0x080fe200078610ff */
[----:B------:R-:W-:Y:S01]  /*326c0*/  IMAD.MOV.U32 R36, RZ, RZ, R82 ;  /* 0x000000ffff247224 */ /* 0x000fe200078e0052 */
[----:B------:R-:W-:-:S02]  /*326d0*/  LEA R82, P6, R69, R11, 0x2 ;  /* 0x0000000b45527211 */ /* 0x000fc400078c10ff */
[-C--:B------:R-:W-:Y:S02]  /*326e0*/  LEA R102, P0, R89, R11.reuse, 0x2 ;  /* 0x0000000b59667211 */ /* 0x080fe400078010ff */
[-C--:B------:R-:W-:Y:S01]  /*326f0*/  LEA.HI.X.SX32 R101, R81, R252.reuse, 0x2, P4 ;  /* 0x000000fc51657211 */ /* 0x080fe200020f16ff */
        /* <DEDUP_REMOVED lines=11> */
[-C--:B------:R-:W-:Y:S01]  /*327b0*/  LEA.HI.X.SX32 R83, R69, R252.reuse, 0x2, P6 ;  /* 0x000000fc45537211 */ /* 0x080fe200030f16ff */
[----:B------:R-:W-:Y:S01]  /*327c0*/  IMAD.MOV.U32 R221, RZ, RZ, R230 ;  /* 0x000000ffffdd7224 */ /* 0x000fe200078e00e6 */
[----:B------:R-:W-:Y:S01]  /*327d0*/  LEA.HI.X.SX32 R103, R89, R252, 0x2, P0 ;  /* 0x000000fc59677211 */ /* 0x000fe200000f16ff */
[----:B------:R-:W-:Y:S01]  /*327e0*/  IMAD.MOV.U32 R230, RZ, RZ, R88 ;  /* 0x000000ffffe67224 */ /* 0x000fe200078e0058 */
[----:B------:R-:W-:-:S02]  /*327f0*/  LEA R70, P3, R57, R11, 0x2 ;  /* 0x0000000b39467211 */ /* 0x000fc400078610ff */
[-C--:B------:R-:W-:Y:S01]  /*32800*/  LEA R68, P6, R55, R11.reuse, 0x2 ;  /* 0x0000000b37447211 */ /* 0x080fe200078c10ff */
[----:B------:R-:W-:Y:S01]  /*32810*/  IMAD.MOV.U32 R35, RZ, RZ, R87 ;  /* 0x000000ffff237224 */ /* 0x000fe200078e0057 */
[-C--:B------:R-:W-:Y:S02]  /*32820*/  LEA R88, P0, R75, R11.reuse, 0x2 ;  /* 0x0000000b4b587211 */ /* 0x080fe400078010ff */
[-C--:B------:R-:W-:Y:S02]  /*32830*/  LEA.HI.X.SX32 R79, R65, R252.reuse, 0x2, P2 ;  /* 0x000000fc414f7211 */ /* 0x080fe400010f16ff */
[-C--:B------:R-:W-:Y:S01]  /*32840*/  LEA R64, P2, R36, R11.reuse, 0x2 ;  /* 0x0000000b24407211 */ /* 0x080fe200078410ff */
[----:B------:R-:W-:Y:S01]  /*32850*/  IMAD.MOV.U32 R41, RZ, RZ, R77 ;  /* 0x000000ffff297224 */ /* 0x000fe200078e004d */
[----:B------:R-:W-:Y:S02]  /*32860*/  LEA.HI.X.SX32 R87, R73, R252, 0x2, P4 ;  /* 0x000000fc49577211 */ /* 0x000fe400020f16ff */
[----:B------:R-:W-:-:S02]  /*32870*/  LEA R72, P4, R59, R11, 0x2 ;  /* 0x0000000b3b487211 */ /* 0x000fc400078810ff */
[-C--:B------:R-:W-:Y:S02]  /*32880*/  LEA.HI.X.SX32 R71, R57, R252.reuse, 0x2, P3 ;  /* 0x000000fc39477211 */ /* 0x080fe400018f16ff */
[-C--:B------:R-:W-:Y:S01]  /*32890*/  LEA.HI.X.SX32 R69, R55, R252.reuse, 0x2, P6 ;  /* 0x000000fc37457211 */ /* 0x080fe200030f16ff */
[----:B------:R-:W-:Y:S01]  /*328a0*/  IMAD.MOV.U32 R37, RZ, RZ, R81 ;  /* 0x000000ffff257224 */ /* 0x000fe200078e0051 */
[----:B------:R-:W-:Y:S02]  /*328b0*/  LEA.HI.X.SX32 R89, R75, R252, 0x2, P0 ;  /* 0x000000fc4b597211 */ /* 0x000fe400000f16ff */
[-C--:B------:R-:W-:Y:S02]  /*328c0*/  LEA R56, P3, R220, R11.reuse, 0x2 ;  /* 0x0000000bdc387211 */ /* 0x080fe400078610ff */
[-C--:B------:R-:W-:Y:S02]  /*328d0*/  LEA R54, P6, R221, R11.reuse, 0x2 ;  /* 0x0000000bdd367211 */ /* 0x080fe400078c10ff */
[----:B------:R-:W-:-:S02]  /*328e0*/  LEA R74, P0, R61, R11, 0x2 ;  /* 0x0000000b3d4a7211 */ /* 0x000fc400078010ff */
[-C--:B------:R-:W-:Y:S02]  /*328f0*/  LEA.HI.X.SX32 R65, R36, R252.reuse, 0x2, P2 ;  /* 0x000000fc24417211 */ /* 0x080fe400010f16ff */
[-C--:B------:R-:W-:Y:S02]  /*32900*/  LEA R50, P2, R223, R11.reuse, 0x2 ;  /* 0x0000000bdf327211 */ /* 0x080fe400078410ff */
[-C--:B------:R-:W-:Y:S02]  /*32910*/  LEA.HI.X.SX32 R73, R59, R252.reuse, 0x2, P4 ;  /* 0x000000fc3b497211 */ /* 0x080fe400020f16ff */
[-C--:B------:R-:W-:Y:S02]  /*32920*/  LEA R58, P4, R41, R11.reuse, 0x2 ;  /* 0x0000000b293a7211 */ /* 0x080fe400078810ff */
[-C--:B------:R-:W-:Y:S02]  /*32930*/  LEA.HI.X.SX32 R57, R220, R252.reuse, 0x2, P3 ;  /* 0x000000fcdc397211 */ /* 0x080fe400018f16ff */
[-C--:B------:R-:W-:Y:S01]  /*32940*/  LEA.HI.X.SX32 R55, R221, R252.reuse, 0x2, P6 ;  /* 0x000000fcdd377211 */ /* 0x080fe200030f16ff */
[----:B------:R-:W-:Y:S01]  /*32950*/  IMAD.MOV.U32 R225, RZ, RZ, R90 ;  /* 0x000000ffffe17224 */ /* 0x000fe200078e005a */
[-C--:B------:R-:W-:Y:S01]  /*32960*/  LEA.HI.X.SX32 R75, R61, R252.reuse, 0x2, P0 ;  /* 0x000000fc3d4b7211 */ /* 0x080fe200000f16ff */
[----:B------:R-:W-:Y:S01]  /*32970*/  IMAD R248, R248, UR74, RZ ;  /* 0x0000004af8f87c24 */ /* 0x000fe2000f8e02ff */
[-C--:B------:R-:W-:Y:S01]  /*32980*/  LEA R60, P0, R37, R11.reuse, 0x2 ;  /* 0x0000000b253c7211 */ /* 0x080fe200078010ff */
[----:B------:R-:W-:Y:S01]  /*32990*/  IMAD R244, R244, UR70, RZ ;  /* 0x00000046f4f47c24 */ /* 0x000fe2000f8e02ff */
[-C--:B------:R-:W-:Y:S01]  /*329a0*/  LEA.HI.X.SX32 R51, R223, R252.reuse, 0x2, P2 ;  /* 0x000000fcdf337211 */ /* 0x080fe200010f16ff */
[----:B------:R-:W-:Y:S01]  /*329b0*/  IMAD R245, R245, UR71, RZ ;  /* 0x00000047f5f57c24 */ /* 0x000fe2000f8e02ff */
[----:B------:R-:W-:Y:S01]  /*329c0*/  LEA R36, P2, R230, R11, 0x2 ;  /* 0x0000000be6247211 */ /* 0x000fe200078410ff */
[----:B------:R-:W-:Y:S01]  /*329d0*/  IMAD R246, R246, UR72, RZ ;  /* 0x00000048f6f67c24 */ /* 0x000fe2000f8e02ff */
[-C--:B------:R-:W-:Y:S01]  /*329e0*/  LEA.HI.X.SX32 R59, R41, R252.reuse, 0x2, P4 ;  /* 0x000000fc293b7211 */ /* 0x080fe200020f16ff */
[----:B------:R-:W-:Y:S01]  /*329f0*/  IMAD R247, R247, UR73, RZ ;  /* 0x00000049f7f77c24 */ /* 0x000fe2000f8e02ff */
[-C--:B------:R-:W-:Y:S01]  /*32a00*/  LEA.HI.X.SX32 R61, R37, R252.reuse, 0x2, P0 ;  /* 0x000000fc253d7211 */ /* 0x080fe200000f16ff */
[----:B------:R-:W1:Y:S01]  /*32a10*/  S2UR UR5, SR_CgaCtaId ;  /* 0x00000000000579c3 */ /* 0x000e620000008800 */
[----:B------:R-:W-:-:S02]  /*32a20*/  LEA.HI.X.SX32 R37, R230, R252, 0x2, P2 ;  /* 0x000000fce6257211 */ /* 0x000fc400010f16ff */
[----:B------:R-:W-:-:S04]  /*32a30*/  LEA R22, P2, R238, R11, 0x2 ;  /* 0x0000000bee167211 */ /* 0x000fc800078410ff */
[----:B------:R-:W-:Y:S01]  /*32a40*/  LEA.HI.X.SX32 R23, R238, R252, 0x2, P2 ;  /* 0x000000fcee177211 */ /* 0x000fe200010f16ff */
[----:B------:R-:W1:Y:S01]  /*32a50*/  LDC R221, c[0x0][0x3a0] ;  /* 0x0000e800ffdd7b82 */ /* 0x000e620000000800 */
[----:B------:R-:W-:-:S07]  /*32a60*/  LEA R94, P5, R80, R11, 0x2 ;  /* 0x0000000b505e7211 */ /* 0x000fce00078a10ff */
[----:B------:R-:W1:Y:S01]  /*32a70*/  LDC R220, c[0x0][0x3a8] ;  /* 0x0000ea00ffdc7b82 */ /* 0x000e620000000800 */
[-C--:B----4-:R-:W-:Y:S01]  /*32a80*/  LEA R42, P3, R227, R11.reuse, 0x2 ;  /* 0x0000000be32a7211 */ /* 0x090fe200078610ff */
[----:B------:R-:W4:Y:S01]  /*32a90*/  LDCU.64 UR34, c[0x0][0x358] ;  /* 0x00006b00ff2277ac */ /* 0x000f220008000a00 */
[----:B--2---:R-:W-:-:S05]  /*32aa0*/  LEA R40, P6, R228, R11, 0x2 ;  /* 0x0000000be4287211 */ /* 0x004fca00078c10ff */
[----:B------:R-:W2:Y:S01]  /*32ab0*/  LDC R223, c[0x0][0x3a0] ;  /* 0x0000e800ffdf7b82 */ /* 0x000ea20000000800 */
[-C--:B------:R-:W-:Y:S02]  /*32ac0*/  LEA.HI.X.SX32 R43, R227, R252.reuse, 0x2, P3 ;  /* 0x000000fce32b7211 */ /* 0x080fe400018f16ff */
[-C--:B------:R-:W-:Y:S02]  /*32ad0*/  LEA.HI.X.SX32 R41, R228, R252.reuse, 0x2, P6 ;  /* 0x000000fce4297211 */ /* 0x080fe400030f16ff */
[CC--:B------:R-:W-:Y:S02]  /*32ae0*/  LEA R28, P3, R235.reuse, R11.reuse, 0x2 ;  /* 0x0000000beb1c7211 */ /* 0x0c0fe400078610ff */
[C---:B------:R-:W-:Y:S02]  /*32af0*/  LEA R26, P6, R236.reuse, R11, 0x2 ;  /* 0x0000000bec1a7211 */ /* 0x040fe400078c10ff */
[-C--:B------:R-:W-:Y:S02]  /*32b00*/  LEA.HI.X.SX32 R29, R235, R252.reuse, 0x2, P3 ;  /* 0x000000fceb1d7211 */ /* 0x080fe400018f16ff */
[----:B------:R-:W-:Y:S01]  /*32b10*/  LEA.HI.X.SX32 R27, R236, R252, 0x2, P6 ;  /* 0x000000fcec1b7211 */ /* 0x000fe200030f16ff */
[----:B------:R-:W2:Y:S01]  /*32b20*/  LDL.LU R235, [R1+0xd54] ;  /* 0x000d540001eb7983 */ /* 0x000ea20000300800 */
[----:B------:R-:W-:-:S03]  /*32b30*/  IMAD.MOV.U32 R236, RZ, RZ, R237 ;  /* 0x000000ffffec7224 */ /* 0x000fc600078e00ed */
[----:B------:R-:W2:Y:S04]  /*32b40*/  LDL.LU R237, [R1+0xd50] ;  /* 0x000d500001ed7983 */ /* 0x000ea80000300800 */
[----:B------:R-:W4:Y:S01]  /*32b50*/  LDL.LU R238, [R1+0xd58] ;  /* 0x000d580001ee7983 */ /* 0x000f220000300800 */
[----:B------:R-:W-:-:S04]  /*32b60*/  LEA R46, P0, R225, R11, 0x2 ;  /* 0x0000000be12e7211 */ /* 0x000fc800078010ff */
[-C--:B------:R-:W-:Y:S02]  /*32b70*/  LEA.HI.X.SX32 R47, R225, R252.reuse, 0x2, P0 ;  /* 0x000000fce12f7211 */ /* 0x080fe400000f16ff */
[-C--:B------:R-:W-:Y:S01]  /*32b80*/  LEA R32, P0, R232, R11.reuse, 0x2 ;  /* 0x0000000be8207211 */ /* 0x080fe200078010ff */
[----:B------:R-:W1:Y:S01]  /*32b90*/  LDC R225, c[0x0][0x3a8] ;  /* 0x0000ea00ffe17b82 */ /* 0x000e620000000800 */
[-C--:B------:R-:W-:Y:S02]  /*32ba0*/  LEA R90, P1, R76, R11.reuse, 0x2 ;  /* 0x0000000b4c5a7211 */ /* 0x080fe400078210ff */
[-C--:B------:R-:W-:Y:S02]  /*32bb0*/  LEA.HI.X.SX32 R33, R232, R252.reuse, 0x2, P0 ;  /* 0x000000fce8217211 */ /* 0x080fe400000f16ff */
[----:B------:R-:W-:Y:S02]  /*32bc0*/  LEA R18, P0, R239, R11, 0x2 ;  /* 0x0000000bef127211 */ /* 0x000fe400078010ff */
[----:B------:R-:W-:-:S02]  /*32bd0*/  LEA.HI.X.SX32 R91, R76, R252, 0x2, P1 ;  /* 0x000000fc4c5b7211 */ /* 0x000fc400008f16ff */
[----:B------:R-:W-:Y:S02]  /*32be0*/  LEA.HI.X.SX32 R19, R239, R252, 0x2, P0 ;  /* 0x000000fcef137211 */ /* 0x000fe400000f16ff */
[----:B------:R-:W1:Y:S01]  /*32bf0*/  LDC R239, c[0x0][0x3a0] ;  /* 0x0000e800ffef7b82 */ /* 0x000e620000000800 */
[----:B------:R-:W-:-:S04]  /*32c00*/  LEA R76, P1, R63, R11, 0x2 ;  /* 0x0000000b3f4c7211 */ /* 0x000fc800078210ff */
[-C--:B------:R-:W-:Y:S02]  /*32c10*/  LEA.HI.X.SX32 R77, R63, R252.reuse, 0x2, P1 ;  /* 0x000000fc3f4d7211 */ /* 0x080fe400008f16ff */
[-C--:B------:R-:W-:Y:S02]  /*32c20*/  LEA R62, P1, R48, R11.reuse, 0x2 ;  /* 0x0000000b303e7211 */ /* 0x080fe400078210ff */
[-C--:B------:R-:W-:Y:S02]  /*32c30*/  LEA.HI.X.SX32 R95, R80, R252.reuse, 0x2, P5 ;  /* 0x000000fc505f7211 */ /* 0x080fe400028f16ff */
[-C--:B------:R-:W-:Y:S02]  /*32c40*/  LEA R80, P5, R67, R11.reuse, 0x2 ;  /* 0x0000000b43507211 */ /* 0x080fe400078a10ff */
[----:B------:R-:W-:Y:S02]  /*32c50*/  LEA.HI.X.SX32 R63, R48, R252, 0x2, P1 ;  /* 0x000000fc303f7211 */ /* 0x000fe400008f16ff */
[----:B------:R-:W-:-:S02]  /*32c60*/  LEA R48, P1, R224, R11, 0x2 ;  /* 0x0000000be0307211 */ /* 0x000fc400078210ff */
[-C--:B------:R-:W-:Y:S02]  /*32c70*/  LEA.HI.X.SX32 R81, R67, R252.reuse, 0x2, P5 ;  /* 0x000000fc43517211 */ /* 0x080fe400028f16ff */
[-C--:B------:R-:W-:Y:S02]  /*32c80*/  LEA R66, P5, R35, R11.reuse, 0x2 ;  /* 0x0000000b23427211 */ /* 0x080fe400078a10ff */
[-C--:B------:R-:W-:Y:S02]  /*32c90*/  LEA.HI.X.SX32 R49, R224, R252.reuse, 0x2, P1 ;  /* 0x000000fce0317211 */ /* 0x080fe400008f16ff */
[-C--:B------:R-:W-:Y:S01]  /*32ca0*/  LEA R34, P1, R231, R11.reuse, 0x2 ;  /* 0x0000000be7227211 */ /* 0x080fe200078210ff */
[----:B-1----:R-:W-:Y:S01]  /*32cb0*/  VIADD R7, R239, 0xffffffc8 ;  /* 0xffffffc8ef077836 */ /* 0x002fe20000000000 */
[----:B------:R-:W-:Y:S02]  /*32cc0*/  LEA.HI.X.SX32 R67, R35, R252, 0x2, P5 ;  /* 0x000000fc23437211 */ /* 0x000fe400028f16ff */
[----:B------:R-:W-:-:S02]  /*32cd0*/  LEA R8, P2, R248, R11, 0x2 ;  /* 0x0000000bf8087211 */ /* 0x000fc400078410ff */
[-C--:B------:R-:W-:Y:S01]  /*32ce0*/  LEA R44, P4, R226, R11.reuse, 0x2 ;  /* 0x0000000be22c7211 */ /* 0x080fe200078810ff */
[----:B------:R-:W-:Y:S01]  /*32cf0*/  VIADD R0, R239, 0xffffffd0 ;  /* 0xffffffd0ef007836 */ /* 0x000fe20000000000 */
[-C--:B------:R-:W-:Y:S02]  /*32d00*/  LEA.HI.X.SX32 R35, R231, R252.reuse, 0x2, P1 ;  /* 0x000000fce7237211 */ /* 0x080fe400008f16ff */
[-C--:B------:R-:W-:Y:S01]  /*32d10*/  LEA R2, P0, R242, R11.reuse, 0x2 ;  /* 0x0000000bf2027211 */ /* 0x080fe200078010ff */
[----:B------:R-:W-:Y:S01]  /*32d20*/  VIADD R6, R239, 0xffffffcc ;  /* 0xffffffccef067836 */ /* 0x000fe20000000000 */
[-C--:B------:R-:W-:Y:S02]  /*32d30*/  LEA R20, P1, R234, R11.reuse, 0x2 ;  /* 0x0000000bea147211 */ /* 0x080fe400078210ff */
[-C--:B------:R-:W-:Y:S02]  /*32d40*/  LEA R14, P3, R245, R11.reuse, 0x2 ;  /* 0x0000000bf50e7211 */ /* 0x080fe400078610ff */
[-C--:B------:R-:W-:Y:S01]  /*32d50*/  LEA R12, P6, R246, R11.reuse, 0x2 ;  /* 0x0000000bf60c7211 */ /* 0x080fe200078c10ff */
[----:B------:R-:W-:Y:S01]  /*32d60*/  VIADD R228, R239, 0xffffffc0 ;  /* 0xffffffc0efe47836 */ /* 0x000fe20000000000 */
[----:B------:R-:W-:Y:S01]  /*32d70*/  LEA.HI.X.SX32 R21, R234, R252, 0x2, P1 ;  /* 0x000000fcea157211 */ /* 0x000fe200008f16ff */
[----:B------:R-:W1:Y:S01]  /*32d80*/  LDC R224, c[0x0][0x3a0] ;  /* 0x0000e800ffe07b82 */ /* 0x000e620000000800 */
[----:B------:R-:W-:-:S02]  /*32d90*/  LEA R4, P1, R243, R11, 0x2 ;  /* 0x0000000bf3047211 */ /* 0x000fc400078210ff */
[-C--:B------:R-:W-:Y:S02]  /*32da0*/  LEA.HI.X.SX32 R9, R248, R252.reuse, 0x2, P2 ;  /* 0x000000fcf8097211 */ /* 0x080fe400010f16ff */
[----:B------:R-:W-:Y:S02]  /*32db0*/  ISETP.GE.U32.AND P2, PT, R7, 0x7fffff89, PT ;  /* 0x7fffff890700780c */ /* 0x000fe40003f46070 */
[-C--:B------:R-:W-:Y:S02]  /*32dc0*/  LEA.HI.X.SX32 R5, R243, R252.reuse, 0x2, P1 ;  /* 0x000000fcf3057211 */ /* 0x080fe400008f16ff */
[----:B------:R-:W-:Y:S02]  /*32dd0*/  LEA R52, P5, R222, R11, 0x2 ;  /* 0x0000000bde347211 */ /* 0x000fe400078a10ff */
[-C--:B------:R-:W-:Y:S02]  /*32de0*/  LEA.HI.X.SX32 R45, R226, R252.reuse, 0x2, P4 ;  /* 0x000000fce22d7211 */ /* 0x080fe400020f16ff */
[----:B------:R-:W-:-:S02]  /*32df0*/  LEA.HI.X.SX32 R53, R222, R252, 0x2, P5 ;  /* 0x000000fcde357211 */ /* 0x000fc400028f16ff */
[-C--:B------:R-:W-:Y:S02]  /*32e00*/  LEA R38, P5, R229, R11.reuse, 0x2 ;  /* 0x0000000be5267211 */ /* 0x080fe400078a10ff */
[-C--:B------:R-:W-:Y:S02]  /*32e10*/  LEA R30, P4, R233, R11.reuse, 0x2 ;  /* 0x0000000be91e7211 */ /* 0x080fe400078810ff */
[-C--:B------:R-:W-:Y:S02]  /*32e20*/  LEA.HI.X.SX32 R39, R229, R252.reuse, 0x2, P5 ;  /* 0x000000fce5277211 */ /* 0x080fe400028f16ff */
[----:B------:R-:W-:Y:S02]  /*32e30*/  LEA.HI.X.SX32 R31, R233, R252, 0x2, P4 ;  /* 0x000000fce91f7211 */ /* 0x000fe400020f16ff */
[-C--:B---3--:R-:W-:Y:S02]  /*32e40*/  LEA R24, P5, R240, R11.reuse, 0x2 ;  /* 0x0000000bf0187211 */ /* 0x088fe400078a10ff */
[----:B------:R-:W-:-:S02]  /*32e50*/  LEA R16, P4, R244, R11, 0x2 ;  /* 0x0000000bf4107211 */ /* 0x000fc400078810ff */
[-C--:B------:R-:W-:Y:S02]  /*32e60*/  LEA.HI.X.SX32 R3, R242, R252.reuse, 0x2, P0 ;  /* 0x000000fcf2037211 */ /* 0x080fe400000f16ff */
[-C--:B------:R-:W-:Y:S02]  /*32e70*/  LEA.HI.X.SX32 R25, R240, R252.reuse, 0x2, P5 ;  /* 0x000000fcf0197211 */ /* 0x080fe400028f16ff */
[-C--:B------:R-:W-:Y:S02]  /*32e80*/  LEA.HI.X.SX32 R17, R244, R252.reuse, 0x2, P4 ;  /* 0x000000fcf4117211 */ /* 0x080fe400020f16ff */
[----:B------:R-:W-:Y:S02]  /*32e90*/  ISETP.GE.U32.AND P0, PT, R0, 0x7fffff91, PT ;  /* 0x7fffff910000780c */ /* 0x000fe40003f06070 */
[----:B------:R-:W-:Y:S02]  /*32ea0*/  LEA R240, P4, R241, R11, 0x2 ;  /* 0x0000000bf1f07211 */ /* 0x000fe400078810ff */
[----:B------:R-:W-:-:S02]  /*32eb0*/  LEA.HI.X.SX32 R15, R245, R252, 0x2, P3 ;  /* 0x000000fcf50f7211 */ /* 0x000fc400018f16ff */
[----:B------:R-:W-:Y:S01]  /*32ec0*/  ISETP.GE.U32.AND P3, PT, R6, 0x7fffff8d, PT ;  /* 0x7fffff8d0600780c */ /* 0x000fe20003f66070 */
[----:B------:R-:W-:Y:S01]  /*32ed0*/  IMAD R6, R236, UR4, RZ ;  /* 0x00000004ec067c24 */ /* 0x000fe2000f8e02ff */
[-C--:B------:R-:W-:Y:S02]  /*32ee0*/  LEA.HI.X.SX32 R241, R241, R252.reuse, 0x2, P4 ;  /* 0x000000fcf1f17211 */ /* 0x080fe400020f16ff */
[----:B------:R-:W-:Y:S02]  /*32ef0*/  LEA R10, P5, R247, R11, 0x2 ;  /* 0x0000000bf70a7211 */ /* 0x000fe400078a10ff */
[-C--:B------:R-:W-:Y:S02]  /*32f00*/  LEA.HI.X.SX32 R13, R246, R252.reuse, 0x2, P6 ;  /* 0x000000fcf60d7211 */ /* 0x080fe400030f16ff */
[----:B------:R-:W-:Y:S01]  /*32f10*/  LEA R246, P1, R6, UR40, 0x2 ;  /* 0x0000002806f67c11 */ /* 0x000fe2000f8210ff */
[----:B------:R-:W-:Y:S01]  /*32f20*/  VIADD R226, R239, 0x3f ;  /* 0x0000003fefe27836 */ /* 0x000fe20000000000 */
[----:B------:R-:W-:-:S02]  /*32f30*/  LEA.HI.X.SX32 R11, R247, R252, 0x2, P5 ;  /* 0x000000fcf70b7211 */ /* 0x000fc400028f16ff */
[----:B------:R-:W-:Y:S01]  /*32f40*/  LEA.HI.X.SX32 R247, R6, UR41, 0x2, P1 ;  /* 0x0000002906f77c11 */ /* 0x000fe200088f16ff */
[----:B------:R-:W-:-:S05]  /*32f50*/  VIADD R242, R239, 0xffffffc4 ;  /* 0xffffffc4eff27836 */ /* 0x000fca0000000000 */
[----:B------:R-:W-:Y:S01]  /*32f60*/  ISETP.GE.U32.AND P5, PT, R242, 0x7fffff85, PT ;  /* 0x7fffff85f200780c */ /* 0x000fe20003fa6070 */
[----:B--2---:R-:W-:Y:S02]  /*32f70*/  IMAD R7, R237, UR4, RZ ;  /* 0x00000004ed077c24 */ /* 0x004fe4000f8e02ff */
[----:B------:R-:W2:Y:S01]  /*32f80*/  LDC R237, c[0x0][0x3a0] ;  /* 0x0000e800ffed7b82 */ /* 0x000ea20000000800 */
[----:B----4-:R-:W-:Y:S02]  /*32f90*/  IMAD R243, R238, UR4, RZ ;  /* 0x00000004eef37c24 */ /* 0x010fe4000f8e02ff */
[----:B------:R-:W3:Y:S01]  /*32fa0*/  S2R R238, SR_TID.X ;  /* 0x0000000000ee7919 */ /* 0x000ee20000002100 */
[----:B------:R-:W-:-:S05]  /*32fb0*/  IMAD R0, R235, UR4, RZ ;  /* 0x00000004eb007c24 */ /* 0x000fca000f8e02ff */
[----:B------:R-:W-:-:S04]  /*32fc0*/  LEA R248, P4, R0, UR40, 0x2 ;  /* 0x0000002800f87c11 */ /* 0x000fc8000f8810ff */
[----:B------:R-:W-:Y:S02]  /*32fd0*/  LEA.HI.X.SX32 R249, R0, UR41, 0x2, P4 ;  /* 0x0000002900f97c11 */ /* 0x000fe4000a0f16ff */
[----:B------:R-:W-:Y:S01]  /*32fe0*/  LEA R244, P4, R7, UR40, 0x2 ;  /* 0x0000002807f47c11 */ /* 0x000fe2000f8810ff */
[----:B--2---:R-:W-:-:S03]  /*32ff0*/  VIADD R250, R237, 0xffffffff ;  /* 0xffffffffedfa7836 */ /* 0x004fc60000000000 */
[----:B------:R-:W-:Y:S02]  /*33000*/  LEA.HI.X.SX32 R245, R7, UR41, 0x2, P4 ;  /* 0x0000002907f57c11 */ /* 0x000fe4000a0f16ff */
[----:B------:R-:W-:Y:S01]  /*33010*/  ISETP.GE.U32.AND P1, PT, R250, 0x7fffffc0, PT ;  /* 0x7fffffc0fa00780c */ /* 0x000fe20003f26070 */
[----:B------:R-:W2:Y:S01]  /*33020*/  LDC R7, c[0x0][0x3a0] ;  /* 0x0000e800ff077b82 */ /* 0x000ea20000000800 */
[----:B------:R-:W-:Y:S01]  /*33030*/  ISETP.GT.AND P4, PT, R226, 0x3f, PT ;  /* 0x0000003fe200780c */ /* 0x000fe20003f84270 */
[----:B------:R-:W-:-:S06]  /*33040*/  VIADD R6, R237, 0xfffffffb ;  /* 0xfffffffbed067836 */ /* 0x000fcc0000000000 */
[----:B------:R-:W4:Y:S01]  /*33050*/  LDC R250, c[0x0][0x3a8] ;  /* 0x0000ea00fffa7b82 */ /* 0x000f220000000800 */
[----:B---3--:R-:W-:Y:S02]  /*33060*/  LOP3.LUT R238, R238, 0x3f, RZ, 0xc0, !PT ;  /* 0x0000003feeee7812 */ /* 0x008fe400078ec0ff */
[C---:B------:R-:W-:Y:S02]  /*33070*/  LEA R242, P6, R243.reuse, UR40, 0x2 ;  /* 0x00000028f3f27c11 */ /* 0x040fe4000f8c10ff */
[----:B------:R-:W-:Y:S02]  /*33080*/  SEL R0, RZ, 0x4, !P4 ;  /* 0x00000004ff007807 */ /* 0x000fe40006000000 */
[----:B------:R-:W-:Y:S01]  /*33090*/  ISETP.GE.AND P4, PT, R238, R228, PT ;  /* 0x000000e4ee00720c */ /* 0x000fe20003f86270 */
[----:B------:R-:W-:Y:S01]  /*330a0*/  UMOV UR4, 0x400 ;  /* 0x0000040000047882 */ /* 0x000fe20000000000 */
[----:B------:R-:W-:Y:S01]  /*330b0*/  LEA.HI.X.SX32 R243, R243, UR41, 0x2, P6 ;  /* 0x00000029f3f37c11 */ /* 0x000fe2000b0f16ff */
[----:B------:R-:W-:Y:S01]  /*330c0*/  ULEA UR4, UR5, UR4, 0x18 ;  /* 0x0000000405047291 */ /* 0x000fe2000f8ec0ff */
[----:B------:R-:W-:-:S02]  /*330d0*/  SEL R252, RZ, 0x4, P4 ;  /* 0x00000004fffc7807 */ /* 0x000fc40002000000 */
[----:B------:R-:W-:Y:S01]  /*330e0*/  ISETP.GE.U32.AND P6, PT, R6, 0x7fffffbc, PT ;  /* 0x7fffffbc0600780c */ /* 0x000fe20003fc6070 */
[----:B------:R-:W-:Y:S01]  /*330f0*/  VIADD R6, R221, 0xfffffff7 ;  /* 0xfffffff7dd067836 */ /* 0x000fe20000000000 */
[C---:B------:R-:W-:Y:S01]  /*33100*/  ISETP.GE.AND P4, PT, R238.reuse, R239, PT ;  /* 0x000000efee00720c */ /* 0x040fe20003f86270 */
[----:B------:R-:W-:Y:S01]  /*33110*/  IMAD.SHL.U32 R222, R238, 0x4, RZ ;  /* 0x00000004eede7824 */ /* 0x000fe200078e00ff */
[----:B------:R-:W3:Y:S02]  /*33120*/  LDC R221, c[0x0][0x3a8] ;  /* 0x0000ea00ffdd7b82 */ /* 0x000ee40000000800 */
[----:B------:R-:W-:Y:S01]  /*33130*/  SEL R251, R0, RZ, !P4 ;  /* 0x000000ff00fb7207 */ /* 0x000fe20006000000 */
[----:B------:R-:W-:Y:S01]  /*33140*/  VIADD R0, R222, UR4 ;  /* 0x00000004de007c36 */ /* 0x000fe20008000000 */
[----:B------:R-:W-:Y:S01]  /*33150*/  ISETP.GE.U32.AND P4, PT, R6, 0x7fffffb8, PT ;  /* 0x7fffffb80600780c */ /* 0x000fe20003f86070 */
[----:B------:R-:W-:-:S03]  /*33160*/  IMAD.SHL.U32 R6, R220, 0x4, RZ ;  /* 0x00000004dc067824 */ /* 0x000fc600078e00ff */
[----:B------:R-:W1:Y:S01]  /*33170*/  LDC R220, c[0x0][0x3a8] ;  /* 0x0000ea00ffdc7b82 */ /* 0x000e620000000800 */
[C---:B------:R-:W-:Y:S01]  /*33180*/  IMAD.WIDE R236, R6.reuse, 0x4, R248 ;  /* 0x0000000406ec7825 */ /* 0x040fe200078e02f8 */
[----:B------:R-:W-:Y:S01]  /*33190*/  @!PT LDS RZ, [RZ] ;  /* 0x00000000fffff984 */ /* 0x000fe20000000800 */
[----:B------:R-:W-:Y:S01]  /*331a0*/  @!PT LDS RZ, [RZ] ;  /* 0x00000000fffff984 */ /* 0x000fe20000000800 */
[----:B------:R-:W-:Y:S01]  /*331b0*/  @!PT LDS RZ, [RZ] ;  /* 0x00000000fffff984 */ /* 0x000fe20000000800 */
[----:B------:R-:W-:Y:S03]  /*331c0*/  LDGSTS.E [R0+0x40000], desc[UR34][R248.64], !P1 ;  /* 0x40000000f8007fae */ /* 0x000fe6000c9a1022 */
[C---:B------:R-:W-:Y:S01]  /*331d0*/  IMAD.WIDE R234, R6.reuse, 0x4, R242 ;  /* 0x0000000406ea7825 */ /* 0x040fe200078e02f2 */
[----:B------:R-:W-:Y:S03]  /*331e0*/  LDGSTS.E [R0+0x40100], desc[UR34][R242.64], !P1 ;  /* 0x40100000f2007fae */ /* 0x000fe6000c9a1022 */
[C---:B------:R-:W-:Y:S01]  /*331f0*/  IMAD.WIDE R232, R6.reuse, 0x4, R244 ;  /* 0x0000000406e87825 */ /* 0x040fe200078e02f4 */
[----:B------:R-:W-:Y:S03]  /*33200*/  LDGSTS.E [R0+0x40200], desc[UR34][R244.64], !P1 ;  /* 0x40200000f4007fae */ /* 0x000fe6000c9a1022 */
[----:B------:R-:W-:Y:S01]  /*33210*/  IMAD.WIDE R230, R6, 0x4, R246 ;  /* 0x0000000406e67825 */ /* 0x000fe200078e02f6 */
[----:B------:R-:W-:Y:S03]  /*33220*/  LDGSTS.E [R0+0x40300], desc[UR34][R246.64], !P1 ;  /* 0x40300000f6007fae */ /* 0x000fe6000c9a1022 */
[----:B----4-:R-:W-:Y:S01]  /*33230*/  IMAD.SHL.U32 R6, R250, 0x8, RZ ;  /* 0x00000008fa067824 */ /* 0x010fe200078e00ff */
[----:B------:R4:W-:Y:S01]  /*33240*/  STL.64 [R1+0x1340], R236 ;  /* 0x001340ec01007387 */ /* 0x0009e20000100a00 */
[----:B--2---:R-:W-:Y:S01]  /*33250*/  VIADD R7, R7, 0xfffffff3 ;  /* 0xfffffff307077836 */ /* 0x004fe20000000000 */
[----:B------:R-:W2:Y:S02]  /*33260*/  LDC R250, c[0x0][0x3a0] ;  /* 0x0000e800fffa7b82 */ /* 0x000ea40000000800 */
[----:B------:R4:W-:Y:S04]  /*33270*/  LDGSTS.E [R0+0x41000], desc[UR34][R236.64], !P6 ;  /* 0x41000000ec007fae */ /* 0x0009e8000f1a1022 */
[----:B------:R1:W-:Y:S04]  /*33280*/  STL.64 [R1+0xc48], R234 ;  /* 0x000c48ea01007387 */ /* 0x0003e80000100a00 */
[----:B------:R1:W-:Y:S01]  /*33290*/  LDGSTS.E [R0+0x41100], desc[UR34][R234.64], !P6 ;  /* 0x41100000ea007fae */ /* 0x0003e2000f1a1022 */
[----:B----4-:R-:W-:-:S03]  /*332a0*/  IMAD.WIDE R236, R6, 0x4, R248 ;  /* 0x0000000406ec7825 */ /* 0x010fc600078e02f8 */
[----:B------:R4:W-:Y:S04]  /*332b0*/  STL.64 [R1+0xc50], R232 ;  /* 0x000c50e801007387 */ /* 0x0009e80000100a00 */
[----:B------:R4:W-:Y:S01]  /*332c0*/  LDGSTS.E [R0+0x41200], desc[UR34][R232.64], !P6 ;  /* 0x41200000e8007fae */ /* 0x0009e2000f1a1022 */
[----:B-1----:R-:W-:-:S03]  /*332d0*/  IMAD.WIDE R234, R6, 0x4, R242 ;  /* 0x0000000406ea7825 */ /* 0x002fc600078e02f2 */
[----:B------:R1:W-:Y:S04]  /*332e0*/  STL.64 [R1+0xc58], R230 ;  /* 0x000c58e601007387 */ /* 0x0003e80000100a00 */
[----:B------:R1:W-:Y:S01]  /*332f0*/  LDGSTS.E [R0+0x41300], desc[UR34][R230.64], !P6 ;  /* 0x41300000e6007fae */ /* 0x0003e2000f1a1022 */
[----:B----4-:R-:W-:-:S03]  /*33300*/  IMAD.WIDE R232, R6, 0x4, R244 ;  /* 0x0000000406e87825 */ /* 0x010fc600078e02f4 */
[----:B------:R4:W-:Y:S01]  /*33310*/  LDGSTS.E [R0+0x42000], desc[UR34][R236.64], !P4 ;  /* 0x42000000ec007fae */ /* 0x0009e2000e1a1022 */
[----:B------:R-:W-:-:S03]  /*33320*/  ISETP.GE.U32.AND P1, PT, R7, 0x7fffffb4, PT ;  /* 0x7fffffb40700780c */ /* 0x000fc60003f26070 */
[----:B------:R2:W-:Y:S01]  /*33330*/  LDGSTS.E [R0+0x42100], desc[UR34][R234.64], !P4 ;  /* 0x42100000ea007fae */ /* 0x0005e2000e1a1022 */
[----:B-1----:R-:W-:-:S03]  /*33340*/  IMAD.WIDE R230, R6, 0x4, R246 ;  /* 0x0000000406e67825 */ /* 0x002fc600078e02f6 */
[----:B------:R1:W-:Y:S01]  /*33350*/  LDGSTS.E [R0+0x42200], desc[UR34][R232.64], !P4 ;  /* 0x42200000e8007fae */ /* 0x0003e2000e1a1022 */
[----:B------:R-:W-:-:S03]  /*33360*/  VIADD R6, R224, 0xffffffef ;  /* 0xffffffefe0067836 */ /* 0x000fc60000000000 */
[----:B------:R1:W-:Y:S01]  /*33370*/  LDGSTS.E [R0+0x42300], desc[UR34][R230.64], !P4 ;  /* 0x42300000e6007fae */ /* 0x0003e2000e1a1022 */
[----:B------:R-:W1:Y:S01]  /*33380*/  LDC R224, c[0x0][0x3a0] ;  /* 0x0000e800ffe07b82 */ /* 0x000e620000000800 */
[----:B------:R-:W-:Y:S01]  /*33390*/  ISETP.GE.U32.AND P4, PT, R6, 0x7fffffb0, PT ;  /* 0x7fffffb00600780c */ /* 0x000fe20003f86070 */
[----:B---3--:R-:W-:Y:S01]  /*333a0*/  IMAD R6, R221, 0xc, RZ ;  /* 0x0000000cdd067824 */ /* 0x008fe200078e02ff */
[----:B------:R4:W-:Y:S05]  /*333b0*/  STL.64 [R1+0xc60], R236 ;  /* 0x000c60ec01007387 */ /* 0x0009ea0000100a00 */
[----:B------:R-:W3:Y:S01]  /*333c0*/  LDC R221, c[0x0][0x3a8] ;  /* 0x0000ea00ffdd7b82 */ /* 0x000ee20000000800 */
[----:B------:R2:W-:Y:S04]  /*333d0*/  STL.64 [R1+0xc68], R234 ;  /* 0x000c68ea01007387 */ /* 0x0005e80000100a00 */
[----:B------:R1:W-:Y:S04]  /*333e0*/  STL.64 [R1+0xc70], R232 ;  /* 0x000c70e801007387 */ /* 0x0003e80000100a00 */
[----:B------:R1:W-:Y:S01]  /*333f0*/  STL.64 [R1+0xc78], R230 ;  /* 0x000c78e601007387 */ /* 0x0003e20000100a00 */
[----:B----4-:R-:W-:-:S04]  /*33400*/  IMAD.WIDE R236, R6, 0x4, R248 ;  /* 0x0000000406ec7825 */ /* 0x010fc800078e02f8 */
[----:B--2---:R-:W-:-:S04]  /*33410*/  IMAD.WIDE R234, R6, 0x4, R242 ;  /* 0x0000000406ea7825 */ /* 0x004fc800078e02f2 */
[----:B-1----:R-:W-:-:S04]  /*33420*/  IMAD.WIDE R232, R6, 0x4, R244 ;  /* 0x0000000406e87825 */ /* 0x002fc800078e02f4 */
[----:B------:R-:W-:Y:S01]  /*33430*/  IMAD.WIDE R230, R6, 0x4, R246 ;  /* 0x0000000406e67825 */ /* 0x000fe200078e02f6 */
[----:B------:R1:W-:Y:S03]  /*33440*/  STL.64 [R1+0xc80], R236 ;  /* 0x000c80ec01007387 */ /* 0x0003e60000100a00 */
[----:B------:R-:W-:Y:S01]  /*33450*/  IMAD.SHL.U32 R6, R220, 0x10, RZ ;  /* 0x00000010dc067824 */ /* 0x000fe200078e00ff */
[----:B------:R1:W-:Y:S01]  /*33460*/  LDGSTS.E [R0+0x43000], desc[UR34][R236.64], !P1 ;  /* 0x43000000ec007fae */ /* 0x0003e2000c9a1022 */
[----:B------:R-:W2:Y:S01]  /*33470*/  LDC R220, c[0x0][0x3a0] ;  /* 0x0000e800ffdc7b82 */ /* 0x000ea20000000800 */
[----:B------:R-:W-:Y:S02]  /*33480*/  VIADD R7, R223, 0xffffffeb ;  /* 0xffffffebdf077836 */ /* 0x000fe40000000000 */
[----:B------:R4:W-:Y:S04]  /*33490*/  STL.64 [R1+0xc88], R234 ;  /* 0x000c88ea01007387 */ /* 0x0009e80000100a00 */
[----:B------:R4:W-:Y:S01]  /*334a0*/  LDGSTS.E [R0+0x43100], desc[UR34][R234.64], !P1 ;  /* 0x43100000ea007fae */ /* 0x0009e2000c9a1022 */
[----:B------:R-:W2:Y:S01]  /*334b0*/  LDC R223, c[0x0][0x3a8] ;  /* 0x0000ea00ffdf7b82 */ /* 0x000ea20000000800 */
[----:B-1----:R-:W-:-:S02]  /*334c0*/  IMAD.WIDE R236, R6, 0x4, R248 ;  /* 0x0000000406ec7825 */ /* 0x002fc400078e02f8 */
[----:B------:R1:W-:Y:S04]  /*334d0*/  STL.64 [R1+0xc90], R232 ;  /* 0x000c90e801007387 */ /* 0x0003e80000100a00 */
[----:B------:R1:W-:Y:S01]  /*334e0*/  LDGSTS.E [R0+0x43200], desc[UR34][R232.64], !P1 ;  /* 0x43200000e8007fae */ /* 0x0003e2000c9a1022 */
[----:B----4-:R-:W-:-:S03]  /*334f0*/  IMAD.WIDE R234, R6, 0x4, R242 ;  /* 0x0000000406ea7825 */ /* 0x010fc600078e02f2 */
[----:B------:R4:W-:Y:S04]  /*33500*/  STL.64 [R1+0xc98], R230 ;  /* 0x000c98e601007387 */ /* 0x0009e80000100a00 */
[----:B------:R4:W-:Y:S01]  /*33510*/  LDGSTS.E [R0+0x43300], desc[UR34][R230.64], !P1 ;  /* 0x43300000e6007fae */ /* 0x0009e2000c9a1022 */
[----:B------:R-:W-:Y:S01]  /*33520*/  ISETP.GE.U32.AND P1, PT, R7, 0x7fffffac, PT ;  /* 0x7fffffac0700780c */ /* 0x000fe20003f26070 */
[C---:B-1----:R-:W-:Y:S02]  /*33530*/  IMAD.WIDE R232, R6.reuse, 0x4, R244 ;  /* 0x0000000406e87825 */ /* 0x042fe400078e02f4 */
[----:B------:R1:W-:Y:S04]  /*33540*/  STL.64 [R1+0xca0], R236 ;  /* 0x000ca0ec01007387 */ /* 0x0003e80000100a00 */
[----:B------:R1:W-:Y:S01]  /*33550*/  LDGSTS.E [R0+0x44000], desc[UR34][R236.64], !P4 ;  /* 0x44000000ec007fae */ /* 0x0003e2000e1a1022 */
[----:B----4-:R-:W-:-:S03]  /*33560*/  IMAD.WIDE R230, R6, 0x4, R246 ;  /* 0x0000000406e67825 */ /* 0x010fc600078e02f6 */
[----:B------:R4:W-:Y:S01]  /*33570*/  STL.64 [R1+0xca8], R234 ;  /* 0x000ca8ea01007387 */ /* 0x0009e20000100a00 */
[----:B------:R-:W-:-:S03]  /*33580*/  VIADD R7, R250, 0xffffffe7 ;  /* 0xffffffe7fa077836 */ /* 0x000fc60000000000 */
[----:B------:R4:W-:Y:S01]  /*33590*/  LDGSTS.E [R0+0x44100], desc[UR34][R234.64], !P4 ;  /* 0x44100000ea007fae */ /* 0x0009e2000e1a1022 */
[----:B------:R-:W-:-:S03]  /*335a0*/  IMAD R6, R225, 0x14, RZ ;  /* 0x00000014e1067824 */ /* 0x000fc600078e02ff */
[----:B------:R-:W-:Y:S04]  /*335b0*/  STL.64 [R1+0xcb0], R232 ;  /* 0x000cb0e801007387 */ /* 0x000fe80000100a00 */
[----:B------:R-:W-:Y:S04]  /*335c0*/  LDGSTS.E [R0+0x44200], desc[UR34][R232.64], !P4 ;  /* 0x44200000e8007fae */ /* 0x000fe8000e1a1022 */
[----:B------:R2:W-:Y:S04]  /*335d0*/  STL.64 [R1+0xcb8], R230 ;  /* 0x000cb8e601007387 */ /* 0x0005e80000100a00 */
[----:B------:R2:W-:Y:S01]  /*335e0*/  LDGSTS.E [R0+0x44300], desc[UR34][R230.64], !P4 ;  /* 0x44300000e6007fae */ /* 0x0005e2000e1a1022 */
[----:B------:R-:W-:Y:S01]  /*335f0*/  ISETP.GE.U32.AND P4, PT, R7, 0x7fffffa8, PT ;  /* 0x7fffffa80700780c */ /* 0x000fe20003f86070 */
[----:B-1----:R-:W-:-:S04]  /*33600*/  IMAD.WIDE R236, R6, 0x4, R248 ;  /* 0x0000000406ec7825 */ /* 0x002fc800078e02f8 */
[----:B----4-:R-:W-:Y:S01]  /*33610*/  IMAD.WIDE R234, R6, 0x4, R242 ;  /* 0x0000000406ea7825 */ /* 0x010fe200078e02f2 */
[----:B------:R-:W-:Y:S01]  /*33620*/  LDGSTS.E [R0+0x45000], desc[UR34][R236.64], !P1 ;  /* 0x45000000ec007fae */ /* 0x000fe2000c9a1022 */
[----:B--2---:R-:W1:Y:S02]  /*33630*/  LDC R230, c[0x0][0x3a8] ;  /* 0x0000ea00ffe67b82 */ /* 0x004e640000000800 */
[----:B------:R-:W-:Y:S02]  /*33640*/  VIADD R7, R224, 0xffffffe3 ;  /* 0xffffffe3e0077836 */ /* 0x000fe40000000000 */
[C---:B------:R-:W-:Y:S01]  /*33650*/  IMAD.WIDE R232, R6.reuse, 0x4, R244 ;  /* 0x0000000406e87825 */ /* 0x040fe200078e02f4 */
[----:B------:R-:W-:Y:S03]  /*33660*/  STL.64 [R1+0xcc0], R236 ;  /* 0x000cc0ec01007387 */ /* 0x000fe60000100a00 */
[----:B------:R-:W-:Y:S01]  /*33670*/  IMAD.WIDE R224, R6, 0x4, R246 ;  /* 0x0000000406e07825 */ /* 0x000fe200078e02f6 */
[----:B------:R2:W-:Y:S03]  /*33680*/  LDGSTS.E [R0+0x45100], desc[UR34][R234.64], !P1 ;  /* 0x45100000ea007fae */ /* 0x0005e6000c9a1022 */
[----:B------:R-:W-:Y:S01]  /*33690*/  VIADD R229, R239, 0xffffffd8 ;  /* 0xffffffd8efe57836 */ /* 0x000fe20000000000 */
[----:B------:R2:W-:Y:S01]  /*336a0*/  STL.64 [R1+0xcc8], R234 ;  /* 0x000cc8ea01007387 */ /* 0x0005e20000100a00 */
[----:B---3--:R-:W-:Y:S01]  /*336b0*/  IMAD R6, R221, 0x18, RZ ;  /* 0x00000018dd067824 */ /* 0x008fe200078e02ff */
[----:B------:R-:W-:Y:S01]  /*336c0*/  ISETP.GT.AND P6, PT, R226, 0x7f, PT ;  /* 0x0000007fe200780c */ /* 0x000fe20003fc4270 */
[----:B------:R-:W-:Y:S01]  /*336d0*/  VIADD R250, R239, 0xfffffff6 ;  /* 0xfffffff6effa7836 */ /* 0x000fe20000000000 */
[----:B------:R3:W-:Y:S01]  /*336e0*/  LDGSTS.E [R0+0x45200], desc[UR34][R232.64], !P1 ;  /* 0x45200000e8007fae */ /* 0x0007e2000c9a1022 */
[----:B------:R-:W4:Y:S03]  /*336f0*/  LDC R231, c[0x0][0x3a0] ;  /* 0x0000e800ffe77b82 */ /* 0x000f260000000800 */
[----:B------:R3:W-:Y:S04]  /*33700*/  STL.64 [R1+0xcd0], R232 ;  /* 0x000cd0e801007387 */ /* 0x0007e80000100a00 */
[----:B------:R3:W-:Y:S01]  /*33710*/  LDGSTS.E [R0+0x45300], desc[UR34][R224.64], !P1 ;  /* 0x45300000e0007fae */ /* 0x0007e2000c9a1022 */
[----:B--2---:R-:W-:Y:S01]  /*33720*/  IMAD.WIDE R234, R6, 0x4, R248 ;  /* 0x0000000406ea7825 */ /* 0x004fe200078e02f8 */
[----:B------:R-:W-:-:S02]  /*33730*/  ISETP.GE.U32.AND P1, PT, R7, 0x7fffffa4, PT ;  /* 0x7fffffa40700780c */ /* 0x000fc40003f26070 */
[----:B------:R2:W-:Y:S01]  /*33740*/  STL.64 [R1+0xcd8], R224 ;  /* 0x000cd8e001007387 */ /* 0x0005e20000100a00 */
[----:B------:R-:W-:Y:S02]  /*33750*/  VIADD R7, R220, 0xffffffdf ;  /* 0xffffffdfdc077836 */ /* 0x000fe40000000000 */
[C---:B---3--:R-:W-:Y:S01]  /*33760*/  IMAD.WIDE R232, R6.reuse, 0x4, R242 ;  /* 0x0000000406e87825 */ /* 0x048fe200078e02f2 */
[----:B------:R3:W-:Y:S03]  /*33770*/  LDGSTS.E [R0+0x46000], desc[UR34][R234.64], !P4 ;  /* 0x46000000ea007fae */ /* 0x0007e6000e1a1022 */
[C---:B------:R-:W-:Y:S01]  /*33780*/  IMAD.WIDE R220, R6.reuse, 0x4, R246 ;  /* 0x0000000406dc7825 */ /* 0x040fe200078e02f6 */
[----:B------:R1:W-:Y:S03]  /*33790*/  LDGSTS.E [R0+0x46100], desc[UR34][R232.64], !P4 ;  /* 0x46100000e8007fae */ /* 0x0003e6000e1a1022 */
[----:B--2---:R-:W-:Y:S01]  /*337a0*/  IMAD.WIDE R224, R6, 0x4, R244 ;  /* 0x0000000406e07825 */ /* 0x004fe200078e02f4 */
[----:B------:R3:W-:Y:S03]  /*337b0*/  STL.64 [R1+0xce0], R234 ;  /* 0x000ce0ea01007387 */ /* 0x0007e60000100a00 */
[----:B------:R-:W-:Y:S01]  /*337c0*/  IMAD R6, R223, 0x1c, RZ ;  /* 0x0000001cdf067824 */ /* 0x000fe200078e02ff */
[----:B------:R2:W-:Y:S04]  /*337d0*/  LDGSTS.E [R0+0x46200], desc[UR34][R224.64], !P4 ;  /* 0x46200000e0007fae */ /* 0x0005e8000e1a1022 */
[----:B------:R1:W-:Y:S01]  /*337e0*/  LDGSTS.E [R0+0x46300], desc[UR34][R220.64], !P4 ;  /* 0x46300000dc007fae */ /* 0x0003e2000e1a1022 */
[----:B------:R-:W-:-:S03]  /*337f0*/  ISETP.GE.U32.AND P4, PT, R7, 0x7fffffa0, PT ;  /* 0x7fffffa00700780c */ /* 0x000fc60003f86070 */
[----:B------:R1:W-:Y:S01]  /*33800*/  STL.64 [R1+0xce8], R232 ;  /* 0x000ce8e801007387 */ /* 0x0003e20000100a00 */
[----:B---3--:R-:W-:-:S03]  /*33810*/  IMAD.WIDE R234, R6, 0x4, R248 ;  /* 0x0000000406ea7825 */ /* 0x008fc600078e02f8 */
[----:B------:R2:W-:Y:S01]  /*33820*/  STL.64 [R1+0xcf0], R224 ;  /* 0x000cf0e001007387 */ /* 0x0005e20000100a00 */
[----:B------:R-:W-:-:S03]  /*33830*/  VIADD R7, R239, 0xffffffdb ;  /* 0xffffffdbef077836 */ /* 0x000fc60000000000 */
[----:B------:R3:W-:Y:S01]  /*33840*/  STL.64 [R1+0xcf8], R220 ;  /* 0x000cf8dc01007387 */ /* 0x0007e20000100a00 */
[----:B-1----:R-:W-:-:S03]  /*33850*/  IMAD.WIDE R232, R6, 0x4, R242 ;  /* 0x0000000406e87825 */ /* 0x002fc600078e02f2 */
[----:B------:R1:W-:Y:S01]  /*33860*/  LDGSTS.E [R0+0x47000], desc[UR34][R234.64], !P1 ;  /* 0x47000000ea007fae */ /* 0x0003e2000c9a1022 */
[----:B--2---:R-:W-:-:S04]  /*33870*/  IMAD.WIDE R224, R6, 0x4, R244 ;  /* 0x0000000406e07825 */ /* 0x004fc800078e02f4 */
[----:B---3--:R-:W-:Y:S01]  /*33880*/  IMAD.WIDE R220, R6, 0x4, R246 ;  /* 0x0000000406dc7825 */ /* 0x008fe200078e02f6 */
[----:B------:R1:W-:Y:S03]  /*33890*/  STL.64 [R1+0xd00], R234 ;  /* 0x000d00ea01007387 */ /* 0x0003e60000100a00 */
[----:B------:R-:W-:Y:S01]  /*338a0*/  IMAD.SHL.U32 R6, R230, 0x20, RZ ;  /* 0x00000020e6067824 */ /* 0x000fe200078e00ff */
[----:B------:R2:W-:Y:S04]  /*338b0*/  LDGSTS.E [R0+0x47100], desc[UR34][R232.64], !P1 ;  /* 0x47100000e8007fae */ /* 0x0005e8000c9a1022 */
[----:B------:R2:W-:Y:S04]  /*338c0*/  STL.64 [R1+0xd08], R232 ;  /* 0x000d08e801007387 */ /* 0x0005e80000100a00 */
[----:B------:R3:W-:Y:S01]  /*338d0*/  LDGSTS.E [R0+0x47200], desc[UR34][R224.64], !P1 ;  /* 0x47200000e0007fae */ /* 0x0007e2000c9a1022 */
[----:B-1----:R-:W-:-:S03]  /*338e0*/  IMAD.WIDE R234, R6, 0x4, R248 ;  /* 0x0000000406ea7825 */ /* 0x002fc600078e02f8 */
[----:B------:R3:W-:Y:S04]  /*338f0*/  STL.64 [R1+0xd10], R224 ;  /* 0x000d10e001007387 */ /* 0x0007e80000100a00 */
[----:B------:R1:W-:Y:S01]  /*33900*/  LDGSTS.E [R0+0x47300], desc[UR34][R220.64], !P1 ;  /* 0x47300000dc007fae */ /* 0x0003e2000c9a1022 */
[C---:B--2---:R-:W-:Y:S01]  /*33910*/  IMAD.WIDE R232, R6.reuse, 0x4, R242 ;  /* 0x0000000406e87825 */ /* 0x044fe200078e02f2 */
[----:B------:R-:W-:Y:S02]  /*33920*/  ISETP.GE.U32.AND P1, PT, R7, 0x7fffff9c, PT ;  /* 0x7fffff9c0700780c */ /* 0x000fe40003f26070 */
[----:B------:R1:W-:Y:S01]  /*33930*/  STL.64 [R1+0xd18], R220 ;  /* 0x000d18dc01007387 */ /* 0x0003e20000100a00 */
[----:B------:R-:W-:Y:S02]  /*33940*/  VIADD R7, R239, 0xffffffd7 ;  /* 0xffffffd7ef077836 */ /* 0x000fe40000000000 */
[C---:B---3--:R-:W-:Y:S01]  /*33950*/  IMAD.WIDE R224, R6.reuse, 0x4, R244 ;  /* 0x0000000406e07825 */ /* 0x048fe200078e02f4 */
[----:B------:R2:W-:Y:S04]  /*33960*/  LDGSTS.E [R0+0x48000], desc[UR34][R234.64], !P4 ;  /* 0x48000000ea007fae */ /* 0x0005e8000e1a1022 */
[----:B------:R3:W-:Y:S01]  /*33970*/  LDGSTS.E [R0+0x48100], desc[UR34][R232.64], !P4 ;  /* 0x48100000e8007fae */ /* 0x0007e2000e1a1022 */
[----:B-1----:R-:W-:-:S03]  /*33980*/  IMAD.WIDE R220, R6, 0x4, R246 ;  /* 0x0000000406dc7825 */ /* 0x002fc600078e02f6 */
[----:B------:R1:W-:Y:S01]  /*33990*/  LDGSTS.E [R0+0x48200], desc[UR34][R224.64], !P4 ;  /* 0x48200000e0007fae */ /* 0x0003e2000e1a1022 */
[----:B------:R-:W-:-:S03]  /*339a0*/  IMAD R6, R230, 0x24, RZ ;  /* 0x00000024e6067824 */ /* 0x000fc600078e02ff */
[----:B------:R2:W-:Y:S04]  /*339b0*/  STL.64 [R1+0xd20], R234 ;  /* 0x000d20ea01007387 */ /* 0x0005e80000100a00 */
[----:B------:R1:W-:Y:S01]  /*339c0*/  LDGSTS.E [R0+0x48300], desc[UR34][R220.64], !P4 ;  /* 0x48300000dc007fae */ /* 0x0003e2000e1a1022 */
[----:B------:R-:W-:-:S03]  /*339d0*/  ISETP.GE.U32.AND P4, PT, R7, 0x7fffff98, PT ;  /* 0x7fffff980700780c */ /* 0x000fc60003f86070 */
[----:B------:R3:W-:Y:S04]  /*339e0*/  STL.64 [R1+0xd28], R232 ;  /* 0x000d28e801007387 */ /* 0x0007e80000100a00 */
[----:B------:R1:W-:Y:S01]  /*339f0*/  STL.64 [R1+0xd30], R224 ;  /* 0x000d30e001007387 */ /* 0x0003e20000100a00 */
[----:B--2---:R-:W-:-:S03]  /*33a00*/  IMAD.WIDE R234, R6, 0x4, R248 ;  /* 0x0000000406ea7825 */ /* 0x004fc600078e02f8 */
[----:B------:R2:W-:Y:S01]  /*33a10*/  STL.64 [R1+0xd38], R220 ;  /* 0x000d38dc01007387 */ /* 0x0005e20000100a00 */
[----:B------:R-:W-:Y:S02]  /*33a20*/  VIADD R7, R239, 0xffffffd3 ;  /* 0xffffffd3ef077836 */ /* 0x000fe40000000000 */
[C---:B---3--:R-:W-:Y:S01]  /*33a30*/  IMAD.WIDE R232, R6.reuse, 0x4, R242 ;  /* 0x0000000406e87825 */ /* 0x048fe200078e02f2 */
[----:B------:R3:W-:Y:S03]  /*33a40*/  LDGSTS.E [R0+0x49000], desc[UR34][R234.64], !P1 ;  /* 0x49000000ea007fae */ /* 0x0007e6000c9a1022 */
[----:B-1----:R-:W-:-:S04]  /*33a50*/  IMAD.WIDE R224, R6, 0x4, R244 ;  /* 0x0000000406e07825 */ /* 0x002fc800078e02f4 */
[----:B--2---:R-:W-:Y:S01]  /*33a60*/  IMAD.WIDE R220, R6, 0x4, R246 ;  /* 0x0000000406dc7825 */ /* 0x004fe200078e02f6 */
[----:B------:R3:W-:Y:S03]  /*33a70*/  STL.64 [R1+0xd40], R234 ;  /* 0x000d40ea01007387 */ /* 0x0007e60000100a00 */
[----:B------:R-:W-:Y:S01]  /*33a80*/  IMAD R6, R230, 0x28, RZ ;  /* 0x00000028e6067824 */ /* 0x000fe200078e02ff */
[----:B------:R1:W-:Y:S04]  /*33a90*/  LDGSTS.E [R0+0x49100], desc[UR34][R232.64], !P1 ;  /* 0x49100000e8007fae */ /* 0x0003e8000c9a1022 */
[----:B------:R1:W-:Y:S04]  /*33aa0*/  STL.64 [R1+0xd48], R232 ;  /* 0x000d48e801007387 */ /* 0x0003e80000100a00 */
[----:B------:R2:W-:Y:S01]  /*33ab0*/  LDGSTS.E [R0+0x49200], desc[UR34][R224.64], !P1 ;  /* 0x49200000e0007fae */ /* 0x0005e2000c9a1022 */
[----:B---3--:R-:W-:-:S03]  /*33ac0*/  IMAD.WIDE R234, R6, 0x4, R248 ;  /* 0x0000000406ea7825 */ /* 0x008fc600078e02f8 */
[----:B------:R2:W-:Y:S04]  /*33ad0*/  STL.64 [R1+0xd50], R224 ;  /* 0x000d50e001007387 */ /* 0x0005e80000100a00 */
[----:B------:R3:W-:Y:S01]  /*33ae0*/  LDGSTS.E [R0+0x49300], desc[UR34][R220.64], !P1 ;  /* 0x49300000dc007fae */ /* 0x0007e2000c9a1022 */
[C---:B-1----:R-:W-:Y:S01]  /*33af0*/  IMAD.WIDE R232, R6.reuse, 0x4, R242 ;  /* 0x0000000406e87825 */ /* 0x042fe200078e02f2 */
[----:B------:R-:W-:Y:S02]  /*33b00*/  ISETP.GE.U32.AND P1, PT, R7, 0x7fffff94, PT ;  /* 0x7fffff940700780c */ /* 0x000fe40003f26070 */
[----:B------:R3:W-:Y:S01]  /*33b10*/  STL.64 [R1+0xd58], R220 ;  /* 0x000d58dc01007387 */ /* 0x0007e20000100a00 */
[----:B------:R-:W-:Y:S02]  /*33b20*/  VIADD R7, R239, 0xffffffcf ;  /* 0xffffffcfef077836 */ /* 0x000fe40000000000 */
[C---:B--2---:R-:W-:Y:S01]  /*33b30*/  IMAD.WIDE R224, R6.reuse, 0x4, R244 ;  /* 0x0000000406e07825 */ /* 0x044fe200078e02f4 */
[----:B------:R1:W-:Y:S04]  /*33b40*/  LDGSTS.E [R0+0x4a000], desc[UR34][R234.64], !P4 ;  /* 0x4a000000ea007fae */ /* 0x0003e8000e1a1022 */
[----:B------:R2:W-:Y:S01]  /*33b50*/  LDGSTS.E [R0+0x4a100], desc[UR34][R232.64], !P4 ;  /* 0x4a100000e8007fae */ /* 0x0005e2000e1a1022 */
[----:B---3--:R-:W-:-:S03]  /*33b60*/  IMAD.WIDE R220, R6, 0x4, R246 ;  /* 0x0000000406dc7825 */ /* 0x008fc600078e02f6 */
[----:B------:R3:W-:Y:S01]  /*33b70*/  LDGSTS.E [R0+0x4a200], desc[UR34][R224.64], !P4 ;  /* 0x4a200000e0007fae */ /* 0x0007e2000e1a1022 */
[----:B------:R-:W-:-:S03]  /*33b80*/  IMAD R6, R230, 0x2c, RZ ;  /* 0x0000002ce6067824 */ /* 0x000fc600078e02ff */
[----:B------:R1:W-:Y:S04]  /*33b90*/  STL.64 [R1+0xd60], R234 ;  /* 0x000d60ea01007387 */ /* 0x0003e80000100a00 */
[----:B------:R2:W-:Y:S01]  /*33ba0*/  LDGSTS.E [R0+0x4a300], desc[UR34][R220.64], !P4 ;  /* 0x4a300000dc007fae */ /* 0x0005e2000e1a1022 */
[----:B------:R-:W-:-:S03]  /*33bb0*/  ISETP.GE.U32.AND P4, PT, R7, 0x7fffff90, PT ;  /* 0x7fffff900700780c */ /* 0x000fc60003f86070 */
[----:B------:R2:W-:Y:S04]  /*33bc0*/  STL.64 [R1+0xd68], R232 ;  /* 0x000d68e801007387 */ /* 0x0005e80000100a00 */
[----:B------:R3:W-:Y:S01]  /*33bd0*/  STL.64 [R1+0xd70], R224 ;  /* 0x000d70e001007387 */ /* 0x0007e20000100a00 */
[----:B-1----:R-:W-:-:S03]  /*33be0*/  IMAD.WIDE R234, R6, 0x4, R248 ;  /* 0x0000000406ea7825 */ /* 0x002fc600078e02f8 */
[----:B------:R1:W-:Y:S01]  /*33bf0*/  STL.64 [R1+0xd78], R220 ;  /* 0x000d78dc01007387 */ /* 0x0003e20000100a00 */
[----:B------:R-:W-:Y:S02]  /*33c00*/  VIADD R7, R239, 0xffffffcb ;  /* 0xffffffcbef077836 */ /* 0x000fe40000000000 */
[C---:B--2---:R-:W-:Y:S01]  /*33c10*/  IMAD.WIDE R232, R6.reuse, 0x4, R242 ;  /* 0x0000000406e87825 */ /* 0x044fe200078e02f2 */
[----:B------:R2:W-:Y:S03]  /*33c20*/  LDGSTS.E [R0+0x4b000], desc[UR34][R234.64], !P1 ;  /* 0x4b000000ea007fae */ /* 0x0005e6000c9a1022 */
[----:B---3--:R-:W-:-:S04]  /*33c30*/  IMAD.WIDE R224, R6, 0x4, R244 ;  /* 0x0000000406e07825 */ /* 0x008fc800078e02f4 */
[----:B-1----:R-:W-:Y:S01]  /*33c40*/  IMAD.WIDE R220, R6, 0x4, R246 ;  /* 0x0000000406dc7825 */ /* 0x002fe200078e02f6 */
[----:B------:R2:W-:Y:S03]  /*33c50*/  STL.64 [R1+0xd80], R234 ;  /* 0x000d80ea01007387 */ /* 0x0005e60000100a00 */
[----:B------:R-:W-:Y:S01]  /*33c60*/  IMAD R6, R230, 0x30, RZ ;  /* 0x00000030e6067824 */ /* 0x000fe200078e02ff */
[----:B------:R1:W-:Y:S04]  /*33c70*/  LDGSTS.E [R0+0x4b100], desc[UR34][R232.64], !P1 ;  /* 0x4b100000e8007fae */ /* 0x0003e8000c9a1022 */
[----:B------:R1:W-:Y:S04]  /*33c80*/  STL.64 [R1+0xd88], R232 ;  /* 0x000d88e801007387 */ /* 0x0003e80000100a00 */
[----:B------:R3:W-:Y:S01]  /*33c90*/  LDGSTS.E [R0+0x4b200], desc[UR34][R224.64], !P1 ;  /* 0x4b200000e0007fae */ /* 0x0007e2000c9a1022 */
[----:B--2---:R-:W-:-:S03]  /*33ca0*/  IMAD.WIDE R234, R6, 0x4, R248 ;  /* 0x0000000406ea7825 */ /* 0x004fc600078e02f8 */
[----:B------:R3:W-:Y:S04]  /*33cb0*/  STL.64 [R1+0xd90], R224 ;  /* 0x000d90e001007387 */ /* 0x0007e80000100a00 */
[----:B------:R2:W-:Y:S01]  /*33cc0*/  LDGSTS.E [R0+0x4b300], desc[UR34][R220.64], !P1 ;  /* 0x4b300000dc007fae */ /* 0x0005e2000c9a1022 */
[C---:B-1----:R-:W-:Y:S01]  /*33cd0*/  IMAD.WIDE R232, R6.reuse, 0x4, R242 ;  /* 0x0000000406e87825 */ /* 0x042fe200078e02f2 */
[----:B------:R-:W-:Y:S02]  /*33ce0*/  ISETP.GE.U32.AND P1, PT, R7, 0x7fffff8c, PT ;  /* 0x7fffff8c0700780c */ /* 0x000fe40003f26070 */
[----:B------:R2:W-:Y:S01]  /*33cf0*/  STL.64 [R1+0xd98], R220 ;  /* 0x000d98dc01007387 */ /* 0x0005e20000100a00 */
[----:B------:R-:W-:Y:S02]  /*33d00*/  VIADD R7, R239, 0xffffffc7 ;  /* 0xffffffc7ef077836 */ /* 0x000fe40000000000 */
[C---:B---3--:R-:W-:Y:S01]  /*33d10*/  IMAD.WIDE R224, R6.reuse, 0x4, R244 ;  /* 0x0000000406e07825 */ /* 0x048fe200078e02f4 */
[----:B------:R1:W-:Y:S04]  /*33d20*/  LDGSTS.E [R0+0x4c000], desc[UR34][R234.64], !P4 ;  /* 0x4c000000ea007fae */ /* 0x0003e8000e1a1022 */
[----:B------:R3:W-:Y:S01]  /*33d30*/  LDGSTS.E [R0+0x4c100], desc[UR34][R232.64], !P4 ;  /* 0x4c100000e8007fae */ /* 0x0007e2000e1a1022 */
[----:B--2---:R-:W-:-:S03]  /*33d40*/  IMAD.WIDE R220, R6, 0x4, R246 ;  /* 0x0000000406dc7825 */ /* 0x004fc600078e02f6 */
        /* <DEDUP_REMOVED lines=10> */
[C---:B---3--:R-:W-:Y:S01]  /*33df0*/  IMAD.WIDE R232, R6.reuse, 0x4, R242 ;  /* 0x0000000406e87825 */ /* 0x048fe200078e02f2 */
[----:B------:R3:W-:Y:S03]  /*33e00*/  LDGSTS.E [R0+0x4d000], desc[UR34][R234.64], !P1 ;  /* 0x4d000000ea007fae */ /* 0x0007e6000c9a1022 */
[----:B--2---:R-:W-:-:S04]  /*33e10*/  IMAD.WIDE R224, R6, 0x4, R244 ;  /* 0x0000000406e07825 */ /* 0x004fc800078e02f4 */
[----:B-1----:R-:W-:Y:S01]  /*33e20*/  IMAD.WIDE R220, R6, 0x4, R246 ;  /* 0x0000000406dc7825 */ /* 0x002fe200078e02f6 */
        /* <DEDUP_REMOVED lines=20> */
[----:B------:R-:W-:Y:S01]  /*33f70*/  ISETP.GE.U32.AND P4, PT, R7, 0x7fffffbf, PT ;  /* 0x7fffffbf0700780c */ /* 0x000fe20003f86070 */
[C---:B------:R-:W-:Y:S02]  /*33f80*/  IMAD.WIDE R236, R6.reuse, 0x4, R248 ;  /* 0x0000000406ec7825 */ /* 0x040fe400078e02f8 */
[----:B------:R2:W-:Y:S04]  /*33f90*/  STL.64 [R1+0xde8], R232 ;  /* 0x000de8e801007387 */ /* 0x0005e80000100a00 */
[----:B------:R3:W-:Y:S01]  /*33fa0*/  STL.64 [R1+0xdf0], R224 ;  /* 0x000df0e001007387 */ /* 0x0007e20000100a00 */
[----:B-1----:R-:W-:-:S03]  /*33fb0*/  IMAD.WIDE R234, R6, 0x4, R242 ;  /* 0x0000000406ea7825 */ /* 0x002fc600078e02f2 */
[----:B------:R1:W-:Y:S01]  /*33fc0*/  STL.64 [R1+0xdf8], R220 ;  /* 0x000df8dc01007387 */ /* 0x0003e20000100a00 */
[----:B------:R-:W-:Y:S02]  /*33fd0*/  VIADD R7, R239, 0xfffffffa ;  /* 0xfffffffaef077836 */ /* 0x000fe40000000000 */
[C---:B--2---:R-:W-:Y:S01]  /*33fe0*/  IMAD.WIDE R232, R6.reuse, 0x4, R244 ;  /* 0x0000000406e87825 */ /* 0x044fe200078e02f4 */
[----:B------:R-:W-:Y:S03]  /*33ff0*/  STL.64 [R1+0xe00], R236 ;  /* 0x000e00ec01007387 */ /* 0x000fe60000100a00 */
[----:B---3--:R-:W-:Y:S01]  /*34000*/  IMAD.WIDE R224, R6, 0x4, R246 ;  /* 0x0000000406e07825 */ /* 0x008fe200078e02f6 */
[----:B------:R-:W-:Y:S01]  /*34010*/  LDGSTS.E [R0+0x4f000], desc[UR34][R236.64], !P1 ;  /* 0x4f000000ec007fae */ /* 0x000fe2000c9a1022 */
[----:B-1----:R-:W-:-:S03]  /*34020*/  LOP3.LUT R220, R222, 0x20, RZ, 0x3c, !PT ;  /* 0x00000020dedc7812 */ /* 0x002fc600078e3cff */
[----:B------:R1:W-:Y:S04]  /*34030*/  STL.64 [R1+0xe08], R234 ;  /* 0x000e08ea01007387 */ /* 0x0003e80000100a00 */
[----:B------:R1:W-:Y:S01]  /*34040*/  LDGSTS.E [R0+0x4f100], desc[UR34][R234.64], !P1 ;  /* 0x4f100000ea007fae */ /* 0x0003e2000c9a1022 */
[----:B------:R-:W-:-:S03]  /*34050*/  VIADD R6, R220, UR4 ;  /* 0x00000004dc067c36 */ /* 0x000fc60008000000 */
[----:B------:R2:W-:Y:S01]  /*34060*/  STL.64 [R1+0xe10], R232 ;  /* 0x000e10e801007387 */ /* 0x0005e20000100a00 */
[----:B------:R-:W-:-:S03]  /*34070*/  IMAD.WIDE R220, R230, 0x4, R246 ;  /* 0x00000004e6dc7825 */ /* 0x000fc600078e02f6 */
[----:B------:R2:W-:Y:S01]  /*34080*/  LDGSTS.E [R0+0x4f200], desc[UR34][R232.64], !P1 ;  /* 0x4f200000e8007fae */ /* 0x0005e2000c9a1022 */
[----:B-1----:R-:W-:-:S03]  /*34090*/  IMAD.WIDE R234, R230, 0x4, R248 ;  /* 0x00000004e6ea7825 */ /* 0x002fc600078e02f8 */
[----:B------:R1:W-:Y:S04]  /*340a0*/  STL.64 [R1+0xe18], R224 ;  /* 0x000e18e001007387 */ /* 0x0003e80000100a00 */
[----:B------:R1:W-:Y:S01]  /*340b0*/  LDGSTS.E [R0+0x4f300], desc[UR34][R224.64], !P1 ;  /* 0x4f300000e0007fae */ /* 0x0003e2000c9a1022 */
[----:B------:R-:W-:Y:S01]  /*340c0*/  ISETP.GE.U32.AND P1, PT, R7, 0x7fffffbb, PT ;  /* 0x7fffffbb0700780c */ /* 0x000fe20003f26070 */
[C---:B--2---:R-:W-:Y:S02]  /*340d0*/  IMAD.WIDE R232, R230.reuse, 0x4, R242 ;  /* 0x00000004e6e87825 */ /* 0x044fe400078e02f2 */
[----:B------:R2:W-:Y:S02]  /*340e0*/  LDGSTS.E [R6+0x40400], desc[UR34][R234.64], !P4 ;  /* 0x40400000ea067fae */ /* 0x0005e4000e1a1022 */
[----:B------:R-:W-:-:S02]  /*340f0*/  IMAD R7, R230, 0x5, RZ ;  /* 0x00000005e6077824 */ /* 0x000fc400078e02ff */
[----:B------:R3:W-:Y:S01]  /*34100*/  LDGSTS.E [R6+0x40500], desc[UR34][R232.64], !P4 ;  /* 0x40500000e8067fae */ /* 0x0007e2000e1a1022 */
[----:B-1----:R-:W-:-:S03]  /*34110*/  IMAD.WIDE R224, R230, 0x4, R244 ;  /* 0x00000004e6e07825 */ /* 0x002fc600078e02f4 */
[----:B------:R2:W-:Y:S04]  /*34120*/  STL.64 [R1+0xe20], R234 ;  /* 0x000e20ea01007387 */ /* 0x0005e80000100a00 */
[----:B------:R1:W-:Y:S04]  /*34130*/  LDGSTS.E [R6+0x40600], desc[UR34][R224.64], !P4 ;  /* 0x40600000e0067fae */ /* 0x0003e8000e1a1022 */
[----:B------:R1:W-:Y:S01]  /*34140*/  LDGSTS.E [R6+0x40700], desc[UR34][R220.64], !P4 ;  /* 0x40700000dc067fae */ /* 0x0003e2000e1a1022 */
[----:B------:R-:W-:-:S03]  /*34150*/  ISETP.GE.U32.AND P4, PT, R250, 0x7fffffb7, PT ;  /* 0x7fffffb7fa00780c */ /* 0x000fc60003f86070 */
[----:B------:R3:W-:Y:S01]  /*34160*/  STL.64 [R1+0xe28], R232 ;  /* 0x000e28e801007387 */ /* 0x0007e20000100a00 */
[----:B--2---:R-:W-:-:S03]  /*34170*/  IMAD.WIDE R234, R7, 0x4, R248 ;  /* 0x0000000407ea7825 */ /* 0x004fc600078e02f8 */
[----:B------:R1:W-:Y:S01]  /*34180*/  STL.64 [R1+0xe30], R224 ;  /* 0x000e30e001007387 */ /* 0x0003e20000100a00 */
[----:B------:R-:W-:-:S03]  /*34190*/  VIADD R250, R239, 0xfffffff2 ;  /* 0xfffffff2effa7836 */ /* 0x000fc60000000000 */
[----:B------:R2:W-:Y:S01]  /*341a0*/  STL.64 [R1+0xe38], R220 ;  /* 0x000e38dc01007387 */ /* 0x0005e20000100a00 */
[----:B---3--:R-:W-:-:S03]  /*341b0*/  IMAD.WIDE R232, R7, 0x4, R242 ;  /* 0x0000000407e87825 */ /* 0x008fc600078e02f2 */
[----:B------:R3:W-:Y:S01]  /*341c0*/  LDGSTS.E [R6+0x41400], desc[UR34][R234.64], !P1 ;  /* 0x41400000ea067fae */ /* 0x0007e2000c9a1022 */
        /* <DEDUP_REMOVED lines=10> */
[----:B-1----:R-:W-:Y:S01]  /*34270*/  IMAD.WIDE R232, R7, 0x4, R242 ;  /* 0x0000000407e87825 */ /* 0x002fe200078e02f2 */
        /* <DEDUP_REMOVED lines=29> */
[----:B-1----:R-:W-:Y:S01]  /*34450*/  IMAD.WIDE R232, R7, 0x4, R242 ;  /* 0x0000000407e87825 */ /* 0x002fe200078e02f2 */
        /* <DEDUP_REMOVED lines=167> */
[----:B------:R-:W-:Y:S02]  /*34ed0*/  IMAD.SHL.U32 R250, R230, 0x2, RZ ;  /* 0x00000002e6fa7824 */ /* 0x000fe400078e00ff */
[C---:B--2---:R-:W-:Y:S01]  /*34ee0*/  IMAD.WIDE R232, R7.reuse, 0x4, R244 ;  /* 0x0000000407e87825 */ /* 0x044fe200078e02f4 */
[----:B------:R2:W-:Y:S03]  /*34ef0*/  LDGSTS.E [R6+0x4f400], desc[UR34][R236.64], !P1 ;  /* 0x4f400000ec067fae */ /* 0x0005e6000c9a1022 */
[----:B---3--:R-:W-:Y:S01]  /*34f00*/  IMAD.WIDE R224, R7, 0x4, R246 ;  /* 0x0000000407e07825 */ /* 0x008fe200078e02f6 */
[----:B-1----:R-:W-:-:S03]  /*34f10*/  LOP3.LUT R221, R222, 0x40, RZ, 0x3c, !PT ;  /* 0x00000040dedd7812 */ /* 0x002fc600078e3cff */
[----:B------:R-:W-:Y:S01]  /*34f20*/  VIADD R220, R239, 0xfffffff9 ;  /* 0xfffffff9efdc7836 */ /* 0x000fe20000000000 */
[----:B------:R2:W-:Y:S01]  /*34f30*/  STL.64 [R1+0x1000], R236 ;  /* 0x001000ec01007387 */ /* 0x0005e20000100a00 */
[----:B------:R-:W-:-:S03]  /*34f40*/  VIADD R7, R221, UR4 ;  /* 0x00000004dd077c36 */ /* 0x000fc60008000000 */
        /* <DEDUP_REMOVED lines=226> */
[----:B------:R1:W-:Y:S01]  /*35d70*/  LDGSTS.E [R7+0x4eb00], desc[UR34][R224.64], !P4 ;  /* 0x4eb00000e0077fae */ /* 0x0003e2000e1a1022 */
[----:B------:R-:W-:-:S03]  /*35d80*/  ISETP.GE.U32.AND P4, PT, R220, 0x7fffffbd, PT ;  /* 0x7fffffbddc00780c */ /* 0x000fc60003f86070 */
[----:B------:R1:W-:Y:S01]  /*35d90*/  STL.64 [R1+0x11e0], R236 ;  /* 0x0011e0ec01007387 */ /* 0x0003e20000100a00 */
[----:B------:R-:W-:-:S03]  /*35da0*/  LOP3.LUT R222, R222, 0x60, RZ, 0x3c, !PT ;  /* 0x00000060dede7812 */ /* 0x000fc600078e3cff */
[----:B------:R2:W-:Y:S01]  /*35db0*/  STL.64 [R1+0x11e8], R234 ;  /* 0x0011e8ea01007387 */ /* 0x0005e20000100a00 */
[----:B------:R-:W-:-:S03]  /*35dc0*/  IMAD R221, R230, 0x3, RZ ;  /* 0x00000003e6dd7824 */ /* 0x000fc600078e02ff */
[----:B------:R3:W-:Y:S01]  /*35dd0*/  STL.64 [R1+0x11f0], R232 ;  /* 0x0011f0e801007387 */ /* 0x0007e20000100a00 */
[----:B-1----:R-:W-:-:S03]  /*35de0*/  IMAD.WIDE R236, R250, 0x4, R248 ;  /* 0x00000004faec7825 */ /* 0x002fc600078e02f8 */
[----:B------:R1:W-:Y:S01]  /*35df0*/  STL.64 [R1+0x11f8], R224 ;  /* 0x0011f8e001007387 */ /* 0x0003e20000100a00 */
[----:B--2---:R-:W-:-:S03]  /*35e00*/  IMAD.WIDE R234, R250, 0x4, R242 ;  /* 0x00000004faea7825 */ /* 0x004fc600078e02f2 */
[----:B------:R-:W-:Y:S01]  /*35e10*/  STL.64 [R1+0x1200], R236 ;  /* 0x001200ec01007387 */ /* 0x000fe20000100a00 */
[----:B---3--:R-:W-:-:S03]  /*35e20*/  IMAD.WIDE R232, R250, 0x4, R244 ;  /* 0x00000004fae87825 */ /* 0x008fc600078e02f4 */
[----:B------:R-:W-:Y:S01]  /*35e30*/  LDGSTS.E [R7+0x4f800], desc[UR34][R236.64], !P1 ;  /* 0x4f800000ec077fae */ /* 0x000fe2000c9a1022 */
[----:B------:R-:W-:Y:S02]  /*35e40*/  VIADD R220, R239, 0xfffffff8 ;  /* 0xfffffff8efdc7836 */ /* 0x000fe40000000000 */
[--C-:B-1----:R-:W-:Y:S01]  /*35e50*/  IMAD.WIDE R224, R250, 0x4, R246.reuse ;  /* 0x00000004fae07825 */ /* 0x102fe200078e02f6 */
[----:B------:R1:W-:Y:S03]  /*35e60*/  STL.64 [R1+0x1208], R234 ;  /* 0x001208ea01007387 */ /* 0x0003e60000100a00 */
[----:B------:R-:W-:Y:S01]  /*35e70*/  VIADD R250, R222, UR4 ;  /* 0x00000004defa7c36 */ /* 0x000fe20008000000 */
[----:B------:R1:W-:Y:S01]  /*35e80*/  LDGSTS.E [R7+0x4f900], desc[UR34][R234.64], !P1 ;  /* 0x4f900000ea077fae */ /* 0x0003e2000c9a1022 */
[----:B------:R-:W-:-:S03]  /*35e90*/  IMAD.WIDE R222, R221, 0x4, R246 ;  /* 0x00000004ddde7825 */ /* 0x000fc600078e02f6 */
[----:B------:R2:W-:Y:S04]  /*35ea0*/  STL.64 [R1+0x1210], R232 ;  /* 0x001210e801007387 */ /* 0x0005e80000100a00 */
[----:B------:R2:W-:Y:S01]  /*35eb0*/  LDGSTS.E [R7+0x4fa00], desc[UR34][R232.64], !P1 ;  /* 0x4fa00000e8077fae */ /* 0x0005e2000c9a1022 */
[----:B-1----:R-:W-:-:S03]  /*35ec0*/  IMAD.WIDE R234, R221, 0x4, R248 ;  /* 0x00000004ddea7825 */ /* 0x002fc600078e02f8 */
[----:B------:R1:W-:Y:S04]  /*35ed0*/  STL.64 [R1+0x1218], R224 ;  /* 0x001218e001007387 */ /* 0x0003e80000100a00 */
[----:B------:R1:W-:Y:S01]  /*35ee0*/  LDGSTS.E [R7+0x4fb00], desc[UR34][R224.64], !P1 ;  /* 0x4fb00000e0077fae */ /* 0x0003e2000c9a1022 */
[----:B------:R-:W-:Y:S01]  /*35ef0*/  ISETP.GE.U32.AND P1, PT, R220, 0x7fffffb9, PT ;  /* 0x7fffffb9dc00780c */ /* 0x000fe20003f26070 */
[----:B--2---:R-:W-:Y:S02]  /*35f00*/  IMAD.WIDE R232, R221, 0x4, R242 ;  /* 0x00000004dde87825 */ /* 0x004fe400078e02f2 */
[----:B------:R2:W-:Y:S02]  /*35f10*/  LDGSTS.E [R250+0x40c00], desc[UR34][R234.64], !P4 ;  /* 0x40c00000eafa7fae */ /* 0x0005e4000e1a1022 */
[----:B------:R-:W-:-:S02]  /*35f20*/  VIADD R220, R239, 0xfffffff4 ;  /* 0xfffffff4efdc7836 */ /* 0x000fc40000000000 */
[----:B------:R3:W-:Y:S01]  /*35f30*/  LDGSTS.E [R250+0x40d00], desc[UR34][R232.64], !P4 ;  /* 0x40d00000e8fa7fae */ /* 0x0007e2000e1a1022 */
[----:B-1----:R-:W-:-:S03]  /*35f40*/  IMAD.WIDE R224, R221, 0x4, R244 ;  /* 0x00000004dde07825 */ /* 0x002fc600078e02f4 */
[----:B------:R2:W-:Y:S01]  /*35f50*/  STL.64 [R1+0x1220], R234 ;  /* 0x001220ea01007387 */ /* 0x0005e20000100a00 */
[----:B------:R-:W-:-:S03]  /*35f60*/  IMAD R221, R230, 0x7, RZ ;  /* 0x00000007e6dd7824 */ /* 0x000fc600078e02ff */
        /* <DEDUP_REMOVED lines=40> */
[C---:B---3--:R-:W-:Y:S01]  /*361f0*/  IMAD.WIDE R224, R221.reuse, 0x4, R244 ;  /* 0x00000004dde07825 */ /* 0x048fe200078e02f4 */
[----:B------:R3:W-:Y:S03]  /*36200*/  LDGSTS.E [R250+0x43d00], desc[UR34][R232.64], !P1 ;  /* 0x43d00000e8fa7fae */ /* 0x0007e6000c9a1022 */
[----:B-1----:R-:W-:Y:S01]  /*36210*/  IMAD.WIDE R222, R221, 0x4, R246 ;  /* 0x00000004ddde7825 */ /* 0x002fe200078e02f6 */
[----:B------:R2:W-:Y:S03]  /*36220*/  STL.64 [R1+0x1280], R234 ;  /* 0x001280ea01007387 */ /* 0x0005e60000100a00 */
[----:B------:R-:W-:Y:S01]  /*36230*/  IMAD R221, R230, 0x13, RZ ;  /* 0x00000013e6dd7824 */ /* 0x000fe200078e02ff */
[----:B------:R1:W-:Y:S03]  /*36240*/  LDGSTS.E [R250+0x43e00], desc[UR34][R224.64], !P1 ;  /* 0x43e00000e0fa7fae */ /* 0x0003e6000c9a1022 */
[C---:B------:R-:W-:Y:S01]  /*36250*/  IMAD.WIDE R236, R221.reuse, 0x4, R248 ;  /* 0x00000004ddec7825 */ /* 0x040fe200078e02f8 */
[----:B------:R3:W-:Y:S04]  /*36260*/  STL.64 [R1+0x1288], R232 ;  /* 0x001288e801007387 */ /* 0x0007e80000100a00 */
[----:B------:R1:W-:Y:S01]  /*36270*/  LDGSTS.E [R250+0x43f00], desc[UR34][R222.64], !P1 ;  /* 0x43f00000defa7fae */ /* 0x0003e2000c9a1022 */
[----:B--2---:R-:W-:Y:S01]  /*36280*/  IMAD.WIDE R234, R221, 0x4, R242 ;  /* 0x00000004ddea7825 */ /* 0x004fe200078e02f2 */
[----:B------:R-:W-:-:S02]  /*36290*/  ISETP.GE.U32.AND P1, PT, R220, 0x7fffffa9, PT ;  /* 0x7fffffa9dc00780c */ /* 0x000fc40003f26070 */
[----:B------:R1:W-:Y:S01]  /*362a0*/  STL.64 [R1+0x1290], R224 ;  /* 0x001290e001007387 */ /* 0x0003e20000100a00 */
[----:B------:R-:W-:Y:S02]  /*362b0*/  VIADD R220, R239, 0xffffffe4 ;  /* 0xffffffe4efdc7836 */ /* 0x000fe40000000000 */
[C---:B---3--:R-:W-:Y:S01]  /*362c0*/  IMAD.WIDE R232, R221.reuse, 0x4, R244 ;  /* 0x00000004dde87825 */ /* 0x048fe200078e02f4 */
[----:B------:R2:W-:Y:S04]  /*362d0*/  STL.64 [R1+0x1298], R222 ;  /* 0x001298de01007387 */ /* 0x0005e80000100a00 */
[----:B------:R3:W-:Y:S01]  /*362e0*/  LDGSTS.E [R250+0x44c00], desc[UR34][R236.64], !P4 ;  /* 0x44c00000ecfa7fae */ /* 0x0007e2000e1a1022 */
[----:B-1----:R-:W-:-:S03]  /*362f0*/  IMAD.WIDE R224, R221, 0x4, R246 ;  /* 0x00000004dde07825 */ /* 0x002fc600078e02f6 */
[----:B------:R1:W-:Y:S01]  /*36300*/  LDGSTS.E [R250+0x44d00], desc[UR34][R234.64], !P4 ;  /* 0x44d00000eafa7fae */ /* 0x0003e2000e1a1022 */
[----:B--2---:R-:W-:-:S03]  /*36310*/  IMAD R223, R230, 0x17, RZ ;  /* 0x00000017e6df7824 */ /* 0x004fc600078e02ff */
[----:B------:R2:W-:Y:S04]  /*36320*/  LDGSTS.E [R250+0x44e00], desc[UR34][R232.64], !P4 ;  /* 0x44e00000e8fa7fae */ /* 0x0005e8000e1a1022 */
[----:B------:R1:W-:Y:S01]  /*36330*/  LDGSTS.E [R250+0x44f00], desc[UR34][R224.64], !P4 ;  /* 0x44f00000e0fa7fae */ /* 0x0003e2000e1a1022 */
[----:B------:R-:W-:Y:S01]  /*36340*/  ISETP.GE.U32.AND P4, PT, R220, 0x7fffffa5, PT ;  /* 0x7fffffa5dc00780c */ /* 0x000fe20003f86070 */
[----:B------:R-:W-:Y:S02]  /*36350*/  IMAD.WIDE R220, R223, 0x4, R248 ;  /* 0x00000004dfdc7825 */ /* 0x000fe400078e02f8 */
[----:B------:R3:W-:Y:S04]  /*36360*/  STL.64 [R1+0x12a0], R236 ;  /* 0x0012a0ec01007387 */ /* 0x0007e80000100a00 */
[----:B------:R1:W-:Y:S01]  /*36370*/  STL.64 [R1+0x12a8], R234 ;  /* 0x0012a8ea01007387 */ /* 0x0003e20000100a00 */
[----:B------:R-:W-:-:S03]  /*36380*/  VIADD R222, R239, 0xffffffe0 ;  /* 0xffffffe0efde7836 */ /* 0x000fc60000000000 */
[----:B------:R2:W-:Y:S01]  /*36390*/  STL.64 [R1+0x12b0], R232 ;  /* 0x0012b0e801007387 */ /* 0x0005e20000100a00 */
[----:B---3--:R-:W-:-:S03]  /*363a0*/  IMAD.WIDE R236, R223, 0x4, R242 ;  /* 0x00000004dfec7825 */ /* 0x008fc600078e02f2 */
[----:B------:R3:W-:Y:S01]  /*363b0*/  STL.64 [R1+0x12b8], R224 ;  /* 0x0012b8e001007387 */ /* 0x0007e20000100a00 */
[----:B-1----:R-:W-:-:S03]  /*363c0*/  IMAD.WIDE R234, R223, 0x4, R244 ;  /* 0x00000004dfea7825 */ /* 0x002fc600078e02f4 */
[----:B------:R-:W-:Y:S01]  /*363d0*/  LDGSTS.E [R250+0x45c00], desc[UR34][R220.64], !P1 ;  /* 0x45c00000dcfa7fae */ /* 0x000fe2000c9a1022 */
[----:B--2---:R-:W-:-:S03]  /*363e0*/  IMAD.WIDE R232, R223, 0x4, R246 ;  /* 0x00000004dfe87825 */ /* 0x004fc600078e02f6 */
[----:B------:R1:W-:Y:S01]  /*363f0*/  LDGSTS.E [R250+0x45d00], desc[UR34][R236.64], !P1 ;  /* 0x45d00000ecfa7fae */ /* 0x0003e2000c9a1022 */
[----:B---3--:R-:W-:-:S03]  /*36400*/  IMAD R225, R230, 0x1b, RZ ;  /* 0x0000001be6e17824 */ /* 0x008fc600078e02ff */
[----:B------:R2:W-:Y:S04]  /*36410*/  LDGSTS.E [R250+0x45e00], desc[UR34][R234.64], !P1 ;  /* 0x45e00000eafa7fae */ /* 0x0005e8000c9a1022 */
[----:B------:R3:W-:Y:S04]  /*36420*/  STL.64 [R1+0x12c0], R220 ;  /* 0x0012c0dc01007387 */ /* 0x0007e80000100a00 */
[----:B------:R1:W-:Y:S01]  /*36430*/  LDGSTS.E [R250+0x45f00], desc[UR34][R232.64], !P1 ;  /* 0x45f00000e8fa7fae */ /* 0x0003e2000c9a1022 */
[----:B------:R-:W-:Y:S01]  /*36440*/  ISETP.GE.U32.AND P1, PT, R222, 0x7fffffa1, PT ;  /* 0x7fffffa1de00780c */ /* 0x000fe20003f26070 */
[----:B------:R-:W-:-:S02]  /*36450*/  IMAD.WIDE R222, R225, 0x4, R248 ;  /* 0x00000004e1de7825 */ /* 0x000fc400078e02f8 */
[----:B------:R1:W-:Y:S04]  /*36460*/  STL.64 [R1+0x12c8], R236 ;  /* 0x0012c8ec01007387 */ /* 0x0003e80000100a00 */
[----:B---3--:R-:W3:Y:S01]  /*36470*/  LDL.LU.64 R220, [R1+0x5238] ;  /* 0x0052380001dc7983 */ /* 0x008ee20000300a00 */
[----:B------:R-:W-:-:S03]  /*36480*/  VIADD R224, R239, 0xffffffdc ;  /* 0xffffffdcefe07836 */ /* 0x000fc60000000000 */
[----:B------:R2:W-:Y:S01]  /*36490*/  STL.64 [R1+0x12d0], R234 ;  /* 0x0012d0ea01007387 */ /* 0x0005e20000100a00 */
[----:B-1----:R-:W-:-:S03]  /*364a0*/  IMAD.WIDE R236, R225, 0x4, R242 ;  /* 0x00000004e1ec7825 */ /* 0x002fc600078e02f2 */
[----:B------:R1:W-:Y:S01]  /*364b0*/  STL.64 [R1+0x12d8], R232 ;  /* 0x0012d8e801007387 */ /* 0x0003e20000100a00 */
[----:B------:R-:W-:-:S03]  /*364c0*/  IMAD R227, R230, 0x1f, RZ ;  /* 0x0000001fe6e37824 */ /* 0x000fc600078e02ff */
[----:B------:R-:W-:Y:S01]  /*364d0*/  LDGSTS.E [R250+0x46c00], desc[UR34][R222.64], !P4 ;  /* 0x46c00000defa7fae */ /* 0x000fe2000e1a1022 */
[----:B--2---:R-:W-:-:S03]  /*364e0*/  IMAD.WIDE R234, R225, 0x4, R244 ;  /* 0x00000004e1ea7825 */ /* 0x004fc600078e02f4 */
[----:B------:R2:W-:Y:S01]  /*364f0*/  LDGSTS.E [R250+0x46d00], desc[UR34][R236.64], !P4 ;  /* 0x46d00000ecfa7fae */ /* 0x0005e2000e1a1022 */
[----:B-1----:R-:W-:-:S03]  /*36500*/  IMAD.WIDE R232, R225, 0x4, R246 ;  /* 0x00000004e1e87825 */ /* 0x002fc600078e02f6 */
[----:B------:R1:W-:Y:S04]  /*36510*/  LDGSTS.E [R250+0x46e00], desc[UR34][R234.64], !P4 ;  /* 0x46e00000eafa7fae */ /* 0x0003e8000e1a1022 */
[----:B------:R1:W-:Y:S04]  /*36520*/  STL.64 [R1+0x12e0], R222 ;  /* 0x0012e0de01007387 */ /* 0x0003e80000100a00 */
[----:B------:R2:W-:Y:S01]  /*36530*/  LDGSTS.E [R250+0x46f00], desc[UR34][R232.64], !P4 ;  /* 0x46f00000e8fa7fae */ /* 0x0005e2000e1a1022 */
[----:B------:R-:W-:Y:S01]  /*36540*/  ISETP.GE.U32.AND P4, PT, R224, 0x7fffff9d, PT ;  /* 0x7fffff9de000780c */ /* 0x000fe20003f86070 */
[----:B------:R-:W-:-:S02]  /*36550*/  IMAD.WIDE R224, R227, 0x4, R248 ;  /* 0x00000004e3e07825 */ /* 0x000fc400078e02f8 */
[----:B------:R2:W-:Y:S04]  /*36560*/  STL.64 [R1+0x12e8], R236 ;  /* 0x0012e8ec01007387 */ /* 0x0005e80000100a00 */
[----:B-1----:R-:W3:Y:S04]  /*36570*/  LDL.LU.64 R222, [R1+0x5230] ;  /* 0x0052300001de7983 */ /* 0x002ee80000300a00 */
[----:B------:R1:W-:Y:S01]  /*36580*/  STL.64 [R1+0x12f0], R234 ;  /* 0x0012f0ea01007387 */ /* 0x0003e20000100a00 */
[----:B--2---:R-:W-:-:S03]  /*36590*/  IMAD.WIDE R236, R227, 0x4, R242 ;  /* 0x00000004e3ec7825 */ /* 0x004fc600078e02f2 */
[----:B------:R2:W-:Y:S04]  /*365a0*/  STL.64 [R1+0x12f8], R232 ;  /* 0x0012f8e801007387 */ /* 0x0005e80000100a00 */
[----:B------:R-:W-:Y:S01]  /*365b0*/  LDGSTS.E [R250+0x47c00], desc[UR34][R224.64], !P1 ;  /* 0x47c00000e0fa7fae */ /* 0x000fe2000c9a1022 */
[----:B-1----:R-:W-:-:S03]  /*365c0*/  IMAD.WIDE R234, R227, 0x4, R244 ;  /* 0x00000004e3ea7825 */ /* 0x002fc600078e02f4 */
[----:B------:R1:W-:Y:S01]  /*365d0*/  LDGSTS.E [R250+0x47d00], desc[UR34][R236.64], !P1 ;  /* 0x47d00000ecfa7fae */ /* 0x0003e2000c9a1022 */
[----:B--2---:R-:W-:-:S03]  /*365e0*/  IMAD.WIDE R232, R227, 0x4, R246 ;  /* 0x00000004e3e87825 */ /* 0x004fc600078e02f6 */
[----:B------:R2:W-:Y:S01]  /*365f0*/  LDGSTS.E [R250+0x47e00], desc[UR34][R234.64], !P1 ;  /* 0x47e00000eafa7fae */ /* 0x0005e2000c9a1022 */
[----:B------:R-:W-:-:S03]  /*36600*/  IMAD R227, R230, 0x23, RZ ;  /* 0x00000023e6e37824 */ /* 0x000fc600078e02ff */
[----:B------:R1:W-:Y:S01]  /*36610*/  LDGSTS.E [R250+0x47f00], desc[UR34][R232.64], !P1 ;  /* 0x47f00000e8fa7fae */ /* 0x0003e2000c9a1022 */
[----:B------:R-:W-:Y:S01]  /*36620*/  ISETP.GE.U32.AND P1, PT, R229, 0x7fffff99, PT ;  /* 0x7fffff99e500780c */ /* 0x000fe20003f26070 */
[----:B------:R-:W-:Y:S02]  /*36630*/  VIADD R229, R239, 0xffffffd4 ;  /* 0xffffffd4efe57836 */ /* 0x000fe40000000000 */
[----:B------:R1:W-:Y:S01]  /*36640*/  STL.64 [R1+0x1300], R224 ;  /* 0x001300e001007387 */ /* 0x0003e20000100a00 */
[----:B------:R-:W-:-:S03]  /*36650*/  IMAD.WIDE R238, R227, 0x4, R248 ;  /* 0x00000004e3ee7825 */ /* 0x000fc600078e02f8 */
[----:B------:R2:W-:Y:S04]  /*36660*/  STL.64 [R1+0x1308], R236 ;  /* 0x001308ec01007387 */ /* 0x0005e80000100a00 */
[----:B------:R4:W-:Y:S04]  /*36670*/  LDGSTS.E [R250+0x48c00], desc[UR34][R238.64], !P4 ;  /* 0x48c00000eefa7fae */ /* 0x0009e8000e1a1022 */
[----:B-1----:R-:W3:Y:S04]  /*36680*/  LDL.LU.64 R224, [R1+0x5228] ;  /* 0x0052280001e07983 */ /* 0x002ee80000300a00 */
[----:B------:R1:W-:Y:S01]  /*36690*/  STL.64 [R1+0x1310], R234 ;  /* 0x001310ea01007387 */ /* 0x0003e20000100a00 */
[----:B--2---:R-:W-:-:S03]  /*366a0*/  IMAD.WIDE R236, R227, 0x4, R242 ;  /* 0x00000004e3ec7825 */ /* 0x004fc600078e02f2 */
[----:B------:R2:W-:Y:S04]  /*366b0*/  STL.64 [R1+0x1318], R232 ;  /* 0x001318e801007387 */ /* 0x0005e80000100a00 */
[----:B------:R4:W-:Y:S01]  /*366c0*/  LDGSTS.E [R250+0x48d00], desc[UR34][R236.64], !P4 ;  /* 0x48d00000ecfa7fae */ /* 0x0009e2000e1a1022 */
[----:B-1----:R-:W-:-:S04]  /*366d0*/  IMAD.WIDE R234, R227, 0x4, R244 ;  /* 0x00000004e3ea7825 */ /* 0x002fc800078e02f4 */
[----:B--2---:R-:W-:Y:S01]  /*366e0*/  IMAD.WIDE R232, R227, 0x4, R246 ;  /* 0x00000004e3e87825 */ /* 0x004fe200078e02f6 */
[----:B------:R1:W-:Y:S03]  /*366f0*/  LDGSTS.E [R250+0x48e00], desc[UR34][R234.64], !P4 ;  /* 0x48e00000eafa7fae */ /* 0x0003e6000e1a1022 */
[----:B------:R-:W-:Y:S01]  /*36700*/  IMAD R227, R230, 0x27, RZ ;  /* 0x00000027e6e37824 */ /* 0x000fe200078e02ff */
[----:B------:R4:W-:Y:S04]  /*36710*/  STL.64 [R1+0x1320], R238 ;  /* 0x001320ee01007387 */ /* 0x0009e80000100a00 */
[----:B------:R2:W-:Y:S01]  /*36720*/  LDGSTS.E [R250+0x48f00], desc[UR34][R232.64], !P4 ;  /* 0x48f00000e8fa7fae */ /* 0x0005e2000e1a1022 */
[----:B------:R-:W-:-:S03]  /*36730*/  ISETP.GE.U32.AND P4, PT, R229, 0x7fffff95, PT ;  /* 0x7fffff95e500780c */ /* 0x000fc60003f86070 */
[----:B------:R1:W-:Y:S04]  /*36740*/  STL.64 [R1+0x1328], R236 ;  /* 0x001328ec01007387 */ /* 0x0003e80000100a00 */
[----:B------:R2:W-:Y:S01]  /*36750*/  STL.64 [R1+0x1330], R234 ;  /* 0x001330ea01007387 */ /* 0x0005e20000100a00 */
[----:B----4-:R-:W-:-:S03]  /*36760*/  IMAD.WIDE R238, R227, 0x4, R248 ;  /* 0x00000004e3ee7825 */ /* 0x010fc600078e02f8 */
[----:B------:R4:W-:Y:S01]  /*36770*/  STL.64 [R1+0x1338], R232 ;  /* 0x001338e801007387 */ /* 0x0009e20000100a00 */
[----:B-1----:R-:W-:-:S03]  /*36780*/  IMAD.WIDE R236, R227, 0x4, R242 ;  /* 0x00000004e3ec7825 */ /* 0x002fc600078e02f2 */
[----:B------:R1:W-:Y:S01]  /*36790*/  STL.64 [R1+0x1348], R238 ;  /* 0x001348ee01007387 */ /* 0x0003e20000100a00 */
[----:B--2---:R-:W-:-:S03]  /*367a0*/  IMAD.WIDE R234, R227, 0x4, R244 ;  /* 0x00000004e3ea7825 */ /* 0x004fc600078e02f4 */
[----:B------:R1:W-:Y:S01]  /*367b0*/  LDGSTS.E [R250+0x49c00], desc[UR34][R238.64], !P1 ;  /* 0x49c00000eefa7fae */ /* 0x0003e2000c9a1022 */
[----:B----4-:R-:W-:-:S03]  /*367c0*/  IMAD.WIDE R232, R227, 0x4, R246 ;  /* 0x00000004e3e87825 */ /* 0x010fc600078e02f6 */
[----:B------:R2:W-:Y:S01]  /*367d0*/  STL.64 [R1+0x1350], R236 ;  /* 0x001350ec01007387 */ /* 0x0005e20000100a00 */
[----:B------:R-:W-:-:S03]  /*367e0*/  IMAD R227, R230, 0x2b, RZ ;  /* 0x0000002be6e37824 */ /* 0x000fc600078e02ff */
[----:B------:R2:W-:Y:S04]  /*367f0*/  LDGSTS.E [R250+0x49d00], desc[UR34][R236.64], !P1 ;  /* 0x49d00000ecfa7fae */ /* 0x0005e8000c9a1022 */
[----:B------:R4:W-:Y:S01]  /*36800*/  STL.64 [R1+0x1358], R234 ;  /* 0x001358ea01007387 */ /* 0x0009e20000100a00 */
[----:B-1----:R-:W-:-:S03]  /*36810*/  IMAD.WIDE R238, R227, 0x4, R248 ;  /* 0x00000004e3ee7825 */ /* 0x002fc600078e02f8 */
[----:B------:R4:W-:Y:S04]  /*36820*/  LDGSTS.E [R250+0x49e00], desc[UR34][R234.64], !P1 ;  /* 0x49e00000eafa7fae */ /* 0x0009e8000c9a1022 */
[----:B------:R1:W-:Y:S01]  /*36830*/  STL.64 [R1+0x1360], R232 ;  /* 0x001360e801007387 */ /* 0x0003e20000100a00 */
[----:B--2---:R-:W-:-:S03]  /*36840*/  IMAD.WIDE R236, R227, 0x4, R242 ;  /* 0x00000004e3ec7825 */ /* 0x004fc600078e02f2 */
[----:B------:R1:W-:Y:S01]  /*36850*/  LDGSTS.E [R250+0x49f00], desc[UR34][R232.64], !P1 ;  /* 0x49f00000e8fa7fae */ /* 0x0003e2000c9a1022 */
[----:B------:R-:W-:Y:S01]  /*36860*/  ISETP.GE.U32.AND P1, PT, R228, 0x7fffff81, PT ;  /* 0x7fffff81e400780c */ /* 0x000fe20003f26070 */
[C---:B------:R-:W-:Y:S02]  /*36870*/  IMAD.WIDE R228, R227.reuse, 0x4, R246 ;  /* 0x00000004e3e47825 */ /* 0x040fe400078e02f6 */
[----:B------:R2:W-:Y:S02]  /*36880*/  LDGSTS.E [R250+0x4ac00], desc[UR34][R238.64], !P4 ;  /* 0x4ac00000eefa7fae */ /* 0x0005e4000e1a1022 */
[----:B----4-:R-:W-:Y:S02]  /*36890*/  IMAD.WIDE R234, R227, 0x4, R244 ;  /* 0x00000004e3ea7825 */ /* 0x010fe400078e02f4 */
[----:B------:R4:W-:Y:S01]  /*368a0*/  LDGSTS.E [R250+0x4ad00], desc[UR34][R236.64], !P4 ;  /* 0x4ad00000ecfa7fae */ /* 0x0009e2000e1a1022 */
[----:B-1----:R-:W1:Y:S03]  /*368b0*/  LDC R232, c[0x0][0x3a0] ;  /* 0x0000e800ffe87b82 */ /* 0x002e660000000800 */
[----:B------:R2:W-:Y:S04]  /*368c0*/  LDGSTS.E [R250+0x4ae00], desc[UR34][R234.64], !P4 ;  /* 0x4ae00000eafa7fae */ /* 0x0005e8000e1a1022 */
[----:B------:R2:W-:Y:S01]  /*368d0*/  LDGSTS.E [R250+0x4af00], desc[UR34][R228.64], !P4 ;  /* 0x4af00000e4fa7fae */ /* 0x0005e2000e1a1022 */
[----:B------:R-:W-:Y:S01]  /*368e0*/  ISETP.NE.U32.AND P4, PT, R251, RZ, PT ;  /* 0x000000fffb00720c */ /* 0x000fe20003f85070 */
[----:B------:R-:W-:Y:S01]  /*368f0*/  IMAD R251, R230, 0x2f, RZ ;  /* 0x0000002fe6fb7824 */ /* 0x000fe200078e02ff */
[----:B------:R-:W1:Y:S01]  /*36900*/  LDC R233, c[0x0][0x3a0] ;  /* 0x0000e800ffe97b82 */ /* 0x000e620000000800 */
[----:B------:R2:W-:Y:S02]  /*36910*/  STL.64 [R1+0x1368], R238 ;  /* 0x001368ee01007387 */ /* 0x0005e40000100a00 */
[----:B------:R-:W-:-:S02]  /*36920*/  IMAD.WIDE R226, R251, 0x4, R248 ;  /* 0x00000004fbe27825 */ /* 0x000fc400078e02f8 */
[----:B------:R4:W-:Y:S04]  /*36930*/  STL.64 [R1+0x1370], R236 ;  /* 0x001370ec01007387 */ /* 0x0009e80000100a00 */
[----:B------:R4:W-:Y:S01]  /*36940*/  STL.64 [R1+0x1378], R234 ;  /* 0x001378ea01007387 */ /* 0x0009e20000100a00 */
[----:B--2---:R-:W-:-:S03]  /*36950*/  IMAD.WIDE R238, R251, 0x4, R242 ;  /* 0x00000004fbee7825 */ /* 0x004fc600078e02f2 */
[----:B------:R2:W-:Y:S01]  /*36960*/  STL.64 [R1+0x1380], R228 ;  /* 0x001380e401007387 */ /* 0x0005e20000100a00 */
[----:B----4-:R-:W-:-:S03]  /*36970*/  IMAD.WIDE R236, R251, 0x4, R244 ;  /* 0x00000004fbec7825 */ /* 0x010fc600078e02f4 */
[----:B------:R4:W-:Y:S01]  /*36980*/  STL.64 [R1+0x1388], R226 ;  /* 0x001388e201007387 */ /* 0x0009e20000100a00 */
[----:B------:R-:W-:-:S03]  /*36990*/  IMAD.WIDE R234, R251, 0x4, R246 ;  /* 0x00000004fbea7825 */ /* 0x000fc600078e02f6 */
[----:B------:R4:W-:Y:S01]  /*369a0*/  STL.64 [R1+0x1390], R238 ;  /* 0x001390ee01007387 */ /* 0x0009e20000100a00 */
[----:B------:R-:W-:Y:S01]  /*369b0*/  SEL R251, R252, RZ, P6 ;  /* 0x000000fffcfb7207 */ /* 0x000fe20003000000 */
[----:B--2---:R-:W-:Y:S02]  /*369c0*/  IMAD R228, R230, 0x33, RZ ;  /* 0x00000033e6e47824 */ /* 0x004fe400078e02ff */
[----:B------:R-:W-:Y:S04]  /*369d0*/  LDGSTS.E [R250+0x4bc00], desc[UR34][R226.64], !P0 ;  /* 0x4bc00000e2fa7fae */ /* 0x000fe8000c1a1022 */
[----:B------:R2:W-:Y:S04]  /*369e0*/  LDGSTS.E [R250+0x4bd00], desc[UR34][R238.64], !P0 ;  /* 0x4bd00000eefa7fae */ /* 0x0005e8000c1a1022 */
[----:B------:R1:W-:Y:S04]  /*369f0*/  LDGSTS.E [R250+0x4be00], desc[UR34][R236.64], !P0 ;  /* 0x4be00000ecfa7fae */ /* 0x0003e8000c1a1022 */
[----:B----4-:R-:W4:Y:S04]  /*36a00*/  LDL.LU.64 R226, [R1+0x5220] ;  /* 0x0052200001e27983 */ /* 0x010f280000300a00 */
[----:B------:R1:W-:Y:S01]  /*36a10*/  STL.64 [R1+0x1398], R236 ;  /* 0x001398ec01007387 */ /* 0x0003e20000100a00 */
[----:B--2---:R-:W-:-:S03]  /*36a20*/  IMAD.WIDE R238, R228, 0x4, R248 ;  /* 0x00000004e4ee7825 */ /* 0x004fc600078e02f8 */
[----:B------:R2:W-:Y:S04]  /*36a30*/  STL.64 [R1+0x13a0], R234 ;  /* 0x0013a0ea01007387 */ /* 0x0005e80000100a00 */
[----:B------:R2:W-:Y:S01]  /*36a40*/  LDGSTS.E [R250+0x4bf00], desc[UR34][R234.64], !P0 ;  /* 0x4bf00000eafa7fae */ /* 0x0005e2000c1a1022 */
[----:B------:R-:W-:Y:S01]  /*36a50*/  ISETP.NE.U32.AND P0, PT, R251, RZ, PT ;  /* 0x000000fffb00720c */ /* 0x000fe20003f05070 */
[----:B-1----:R-:W-:Y:S02]  /*36a60*/  IMAD.WIDE R236, R228, 0x4, R242 ;  /* 0x00000004e4ec7825 */ /* 0x002fe400078e02f2 */
[----:B------:R1:W-:Y:S02]  /*36a70*/  LDGSTS.E [R250+0x4cc00], desc[UR34][R238.64], !P3 ;  /* 0x4cc00000eefa7fae */ /* 0x0003e4000d9a1022 */
[----:B------:R-:W-:-:S02]  /*36a80*/  VIADD R251, R232, 0xffffffbf ;  /* 0xffffffbfe8fb7836 */ /* 0x000fc40000000000 */
[----:B------:R1:W-:Y:S01]  /*36a90*/  LDGSTS.E [R250+0x4cd00], desc[UR34][R236.64], !P3 ;  /* 0x4cd00000ecfa7fae */ /* 0x0003e2000d9a1022 */
[----:B------:R-:W1:Y:S01]  /*36aa0*/  LDC R232, c[0x0][0x3a0] ;  /* 0x0000e800ffe87b82 */ /* 0x000e620000000800 */
[----:B--2---:R-:W-:-:S04]  /*36ab0*/  IMAD.WIDE R234, R228, 0x4, R244 ;  /* 0x00000004e4ea7825 */ /* 0x004fc800078e02f4 */
[----:B------:R-:W-:Y:S01]  /*36ac0*/  IMAD.WIDE R228, R228, 0x4, R246 ;  /* 0x00000004e4e47825 */ /* 0x000fe200078e02f6 */
[----:B------:R2:W-:Y:S04]  /*36ad0*/  LDGSTS.E [R250+0x4ce00], desc[UR34][R234.64], !P3 ;  /* 0x4ce00000eafa7fae */ /* 0x0005e8000d9a1022 */
[----:B------:R1:W-:Y:S01]  /*36ae0*/  LDGSTS.E [R250+0x4cf00], desc[UR34][R228.64], !P3 ;  /* 0x4cf00000e4fa7fae */ /* 0x0003e2000d9a1022 */
[----:B------:R-:W-:Y:S01]  /*36af0*/  ISETP.GE.U32.AND P3, PT, R251, 0x7fffff80, PT ;  /* 0x7fffff80fb00780c */ /* 0x000fe20003f66070 */
[----:B------:R-:W-:Y:S02]  /*36b00*/  IMAD R251, R230, 0x37, RZ ;  /* 0x00000037e6fb7824 */ /* 0x000fe400078e02ff */
[----:B------:R1:W-:Y:S04]  /*36b10*/  STL.64 [R1+0x13a8], R238 ;  /* 0x0013a8ee01007387 */ /* 0x0003e80000100a00 */
[----:B------:R1:W-:Y:S04]  /*36b20*/  STL.64 [R1+0x13b0], R236 ;  /* 0x0013b0ec01007387 */ /* 0x0003e80000100a00 */
[----:B------:R2:W-:Y:S04]  /*36b30*/  STL.64 [R1+0x13b8], R234 ;  /* 0x0013b8ea01007387 */ /* 0x0005e80000100a00 */
[----:B------:R1:W-:Y:S02]  /*36b40*/  STL.64 [R1+0x13c0], R228 ;  /* 0x0013c0e401007387 */ /* 0x0003e40000100a00 */
[----:B-1----:R-:W-:-:S04]  /*36b50*/  IMAD.WIDE R238, R251, 0x4, R242 ;  /* 0x00000004fbee7825 */ /* 0x002fc800078e02f2 */
[----:B------:R-:W-:-:S04]  /*36b60*/  IMAD.WIDE R236, R251, 0x4, R244 ;  /* 0x00000004fbec7825 */ /* 0x000fc800078e02f4 */
[----:B--2---:R-:W-:-:S04]  /*36b70*/  IMAD.WIDE R234, R251, 0x4, R246 ;  /* 0x00000004fbea7825 */ /* 0x004fc800078e02f6 */
[----:B------:R-:W-:-:S04]  /*36b80*/  IMAD.WIDE R228, R251, 0x4, R248 ;  /* 0x00000004fbe47825 */ /* 0x000fc800078e02f8 */
[----:B------:R-:W-:Y:S01]  /*36b90*/  VIADD R251, R231, 0xffffffbb ;  /* 0xffffffbbe7fb7836 */ /* 0x000fe20000000000 */
[----:B------:R-:W-:Y:S01]  /*36ba0*/  LDGSTS.E [R250+0x4dc00], desc[UR34][R228.64], !P2 ;  /* 0x4dc00000e4fa7fae */ /* 0x000fe2000d1a1022 */
[----:B------:R-:W-:-:S03]  /*36bb0*/  IMAD R252, R230, 0x3b, RZ ;  /* 0x0000003be6fc7824 */ /* 0x000fc600078e02ff */
[----:B------:R1:W-:Y:S04]  /*36bc0*/  LDGSTS.E [R250+0x4dd00], desc[UR34][R238.64], !P2 ;  /* 0x4dd00000eefa7fae */ /* 0x0003e8000d1a1022 */
[----:B------:R2:W-:Y:S04]  /*36bd0*/  STL.64 [R1+0x13c8], R228 ;  /* 0x0013c8e401007387 */ /* 0x0005e80000100a00 */
[----:B------:R1:W-:Y:S04]  /*36be0*/  LDGSTS.E [R250+0x4de00], desc[UR34][R236.64], !P2 ;  /* 0x4de00000ecfa7fae */ /* 0x0003e8000d1a1022 */
[----:B------:R1:W-:Y:S04]  /*36bf0*/  STL.64 [R1+0x13d0], R238 ;  /* 0x0013d0ee01007387 */ /* 0x0003e80000100a00 */
[----:B------:R1:W-:Y:S01]  /*36c00*/  LDGSTS.E [R250+0x4df00], desc[UR34][R234.64], !P2 ;  /* 0x4df00000eafa7fae */ /* 0x0003e2000d1a1022 */
[----:B------:R-:W-:Y:S01]  /*36c10*/  ISETP.GE.U32.AND P2, PT, R251, 0x7fffff7c, PT ;  /* 0x7fffff7cfb00780c */ /* 0x000fe20003f46070 */
[----:B------:R-:W-:-:S02]  /*36c20*/  IMAD R251, R230, 0x3f, RZ ;  /* 0x0000003fe6fb7824 */ /* 0x000fc400078e02ff */
[----:B--2---:R-:W2:Y:S01]  /*36c30*/  LDL.LU.64 R228, [R1+0x5218] ;  /* 0x0052180001e47983 */ /* 0x004ea20000300a00 */
[----:B------:R-:W-:-:S03]  /*36c40*/  IMAD.WIDE R230, R252, 0x4, R248 ;  /* 0x00000004fce67825 */ /* 0x000fc600078e02f8 */
[----:B------:R1:W-:Y:S02]  /*36c50*/  STL.64 [R1+0x13d8], R236 ;  /* 0x0013d8ec01007387 */ /* 0x0003e40000100a00 */
[C---:B-1----:R-:W-:Y:S02]  /*36c60*/  IMAD.WIDE R238, R252.reuse, 0x4, R242 ;  /* 0x00000004fcee7825 */ /* 0x042fe400078e02f2 */
[----:B------:R1:W-:Y:S04]  /*36c70*/  STL.64 [R1+0x13e0], R234 ;  /* 0x0013e0ea01007387 */ /* 0x0003e80000100a00 */
[----:B------:R1:W-:Y:S01]  /*36c80*/  STL.64 [R1+0x13e8], R230 ;  /* 0x0013e8e601007387 */ /* 0x0003e20000100a00 */
[----:B------:R-:W-:-:S03]  /*36c90*/  IMAD.WIDE R236, R252, 0x4, R244 ;  /* 0x00000004fcec7825 */ /* 0x000fc600078e02f4 */
[----:B------:R-:W-:Y:S01]  /*36ca0*/  LDGSTS.E [R250+0x4ec00], desc[UR34][R230.64], !P5 ;  /* 0x4ec00000e6fa7fae */ /* 0x000fe2000e9a1022 */
[----:B-1----:R-:W-:-:S03]  /*36cb0*/  IMAD.WIDE R234, R252, 0x4, R246 ;  /* 0x00000004fcea7825 */ /* 0x002fc600078e02f6 */
[----:B------:R1:W-:Y:S01]  /*36cc0*/  STL.64 [R1+0x13f0], R238 ;  /* 0x0013f0ee01007387 */ /* 0x0003e20000100a00 */
[----:B------:R-:W-:-:S03]  /*36cd0*/  VIADD R252, R233, 0xffffffb7 ;  /* 0xffffffb7e9fc7836 */ /* 0x000fc60000000000 */
[----:B------:R1:W-:Y:S04]  /*36ce0*/  LDGSTS.E [R250+0x4ed00], desc[UR34][R238.64], !P5 ;  /* 0x4ed00000eefa7fae */ /* 0x0003e8000e9a1022 */
[----:B------:R-:W2:Y:S01]  /*36cf0*/  LDL.LU.64 R230, [R1+0x5210] ;  /* 0x0052100001e67983 */ /* 0x000ea20000300a00 */
[----:B------:R-:W-:Y:S01]  /*36d00*/  ISETP.GE.U32.AND P6, PT, R252, 0x7fffff78, PT ;  /* 0x7fffff78fc00780c */ /* 0x000fe20003fc6070 */
[----:B------:R-:W-:Y:S02]  /*36d10*/  VIADD R252, R232, 0xffffffb3 ;  /* 0xffffffb3e8fc7836 */ /* 0x000fe40000000000 */
[----:B------:R1:W-:Y:S01]  /*36d20*/  STL.64 [R1+0x13f8], R236 ;  /* 0x0013f8ec01007387 */ /* 0x0003e20000100a00 */
[----:B------:R-:W-:-:S03]  /*36d30*/  IMAD.WIDE R232, R251, 0x4, R248 ;  /* 0x00000004fbe87825 */ /* 0x000fc600078e02f8 */
[----:B------:R1:W-:Y:S04]  /*36d40*/  LDGSTS.E [R250+0x4ee00], desc[UR34][R236.64], !P5 ;  /* 0x4ee00000ecfa7fae */ /* 0x0003e8000e9a1022 */
[----:B------:R1:W-:Y:S04]  /*36d50*/  STL.64 [R1+0x1400], R234 ;  /* 0x001400ea01007387 */ /* 0x0003e80000100a00 */
[----:B------:R1:W-:Y:S02]  /*36d60*/  LDGSTS.E [R250+0x4ef00], desc[UR34][R234.64], !P5 ;  /* 0x4ef00000eafa7fae */ /* 0x0003e4000e9a1022 */
[----:B-1----:R-:W-:-:S04]  /*36d70*/  IMAD.WIDE R238, R251, 0x4, R246 ;  /* 0x00000004fbee7825 */ /* 0x002fc800078e02f6 */
[C---:B------:R-:W-:Y:S01]  /*36d80*/  IMAD.WIDE R236, R251.reuse, 0x4, R244 ;  /* 0x00000004fbec7825 */ /* 0x040fe200078e02f4 */
[----:B------:R1:W-:Y:S04]  /*36d90*/  STL.64 [R1+0x1408], R232 ;  /* 0x001408e801007387 */ /* 0x0003e80000100a00 */
[----:B------:R-:W-:Y:S01]  /*36da0*/  LDGSTS.E [R250+0x4fc00], desc[UR34][R232.64], !P1 ;  /* 0x4fc00000e8fa7fae */ /* 0x000fe2000c9a1022 */
[----:B------:R-:W-:Y:S02]  /*36db0*/  IMAD.WIDE R234, R251, 0x4, R242 ;  /* 0x00000004fbea7825 */ /* 0x000fe400078e02f2 */
[----:B------:R-:W3:Y:S03]  /*36dc0*/  LDC R251, c[0x0][0x3a0] ;  /* 0x0000e800fffb7b82 */ /* 0x000ee60000000800 */
[----:B------:R1:W-:Y:S04]  /*36dd0*/  STL.64 [R1+0x1410], R234 ;  /* 0x001410ea01007387 */ /* 0x0003e80000100a00 */
[----:B------:R-:W-:Y:S04]  /*36de0*/  LDGSTS.E [R250+0x4fd00], desc[UR34][R234.64], !P1 ;  /* 0x4fd00000eafa7fae */ /* 0x000fe8000c9a1022 */
[----:B-1----:R-:W2:Y:S04]  /*36df0*/  LDL.LU.64 R232, [R1+0x5208] ;  /* 0x0052080001e87983 */ /* 0x002ea80000300a00 */
[----:B------:R1:W-:Y:S04]  /*36e00*/  STL.64 [R1+0x1418], R236 ;  /* 0x001418ec01007387 */ /* 0x0003e80000100a00 */
[----:B------:R-:W2:Y:S04]  /*36e10*/  LDL.LU.64 R234, [R1+0x5200] ;  /* 0x0052000001ea7983 */ /* 0x000ea80000300a00 */
[----:B------:R1:W-:Y:S04]  /*36e20*/  STL.64 [R1+0x1420], R238 ;  /* 0x001420ee01007387 */ /* 0x0003e80000100a00 */
[----:B------:R-:W-:Y:S04]  /*36e30*/  LDGSTS.E [R250+0x4fe00], desc[UR34][R236.64], !P1 ;  /* 0x4fe00000ecfa7fae */ /* 0x000fe8000c9a1022 */
[----:B------:R-:W-:Y:S04]  /*36e40*/  LDGSTS.E [R250+0x4ff00], desc[UR34][R238.64], !P1 ;  /* 0x4ff00000eefa7fae */ /* 0x000fe8000c9a1022 */
[----:B-1----:R-:W2:Y:S04]  /*36e50*/  LDL.LU.64 R236, [R1+0x51f8] ;  /* 0x0051f80001ec7983 */ /* 0x002ea80000300a00 */
[----:B------:R-:W2:Y:S01]  /*36e60*/  LDL.LU.64 R238, [R1+0x51f0] ;  /* 0x0051f00001ee7983 */ /* 0x000ea20000300a00 */
[----:B------:R-:W-:-:S02]  /*36e70*/  ISETP.GE.U32.AND P5, PT, R252, 0x7fffff74, PT ;  /* 0x7fffff74fc00780c */ /* 0x000fc40003fa6070 */
[----:B------:R-:W1:Y:S01]  /*36e80*/  LDC R252, c[0x0][0x3a8] ;  /* 0x0000ea00fffc7b82 */ /* 0x000e620000000800 */
[----:B---3--:R-:W-:-:S05]  /*36e90*/  VIADD R251, R251, 0xffffffaf ;  /* 0xffffffaffbfb7836 */ /* 0x008fca0000000000 */
[----:B------:R-:W-:Y:S01]  /*36ea0*/  ISETP.GE.U32.AND P1, PT, R251, 0x7fffff70, PT ;  /* 0x7fffff70fb00780c */ /* 0x000fe20003f26070 */
[----:B-1----:R-:W-:Y:S01]  /*36eb0*/  IMAD.SHL.U32 R252, R252, 0x40, RZ ;  /* 0x00000040fcfc7824 */ /* 0x002fe200078e00ff */
[----:B------:R-:W1:Y:S02]  /*36ec0*/  S2R R251, SR_TID.X ;  /* 0x0000000000fb7919 */ /* 0x000e640000002100 */
[----:B-1----:R-:W-:-:S05]  /*36ed0*/  LOP3.LUT R251, R251, 0x3f, RZ, 0xc0, !PT ;  /* 0x0000003ffbfb7812 */ /* 0x002fca00078ec0ff */
[----:B------:R-:W-:-:S05]  /*36ee0*/  IMAD.SHL.U32 R251, R251, 0x4, RZ ;  /* 0x00000004fbfb7824 */ /* 0x000fca00078e00ff */
[C---:B------:R-:W-:Y:S02]  /*36ef0*/  LOP3.LUT R252, R251.reuse, 0x10, RZ, 0x3c, !PT ;  /* 0x00000010fbfc7812 */ /* 0x040fe400078e3cff */
[C---:B------:R-:W-:Y:S02]  /*36f00*/  LOP3.LUT R252, R251.reuse, 0x30, RZ, 0x3c, !PT ;  /* 0x00000030fbfc7812 */ /* 0x040fe400078e3cff */
[C---:B------:R-:W-:Y:S02]  /*36f10*/  LOP3.LUT R252, R251.reuse, 0x50, RZ, 0x3c, !PT ;  /* 0x00000050fbfc7812 */ /* 0x040fe400078e3cff */
[----:B------:R-:W-:-:S04]  /*36f20*/  LOP3.LUT R251, R251, 0x70, RZ, 0x3c, !PT ;  /* 0x00000070fbfb7812 */ /* 0x000fc800078e3cff */
[----:B------:R-:W1:Y:S02]  /*36f30*/  LDC R252, c[0x0][0x3a8] ;  /* 0x0000ea00fffc7b82 */ /* 0x000e640000000800 */
[----:B-1----:R-:W-:Y:S01]  /*36f40*/  IMAD.SHL.U32 R252, R252, 0x40, RZ ;  /* 0x00000040fcfc7824 */ /* 0x002fe200078e00ff */
[----:B------:R1:W-:Y:S01]  /*36f50*/  STL.64 [R1+0x54a0], R84 ;  /* 0x0054a05401007387 */ /* 0x0003e20000100a00 */
[----:B------:R-:W-:-:S03]  /*36f60*/  VIADD R251, R251, UR4 ;  /* 0x00000004fbfb7c36 */ /* 0x000fc60008000000 */
[----:B------:R-:W-:Y:S04]  /*36f70*/  STL.64 [R1+0x5498], R68 ;  /* 0x0054984401007387 */ /* 0x000fe80000100a00 */
[----:B------:R-:W-:Y:S04]  /*36f80*/  STL.64 [R1+0x5490], R52 ;  /* 0x0054903401007387 */ /* 0x000fe80000100a00 */
[----:B------:R-:W-:Y:S04]  /*36f90*/  STL.64 [R1+0x5488], R36 ;  /* 0x0054882401007387 */ /* 0x000fe80000100a00 */
[----:B------:R-:W-:Y:S01]  /*36fa0*/  STL.64 [R1+0x5480], R20 ;  /* 0x0054801401007387 */ /* 0x000fe20000100a00 */
[----:B------:R-:W3:Y:S03]  /*36fb0*/  S2R R252, SR_TID.X ;  /* 0x0000000000fc7919 */ /* 0x000ee60000002100 */
[----:B------:R-:W-:Y:S04]  /*36fc0*/  STL.64 [R1+0x5478], R2 ;  /* 0x0054780201007387 */ /* 0x000fe80000100a00 */
[----:B------:R-:W-:Y:S04]  /*36fd0*/  STL.64 [R1+0x5470], R162 ;  /* 0x005470a201007387 */ /* 0x000fe80000100a00 */
[----:B------:R-:W-:Y:S04]  /*36fe0*/  STL.64 [R1+0x5468], R146 ;  /* 0x0054689201007387 */ /* 0x000fe80000100a00 */
[----:B------:R-:W-:Y:S04]  /*36ff0*/  STL.64 [R1+0x5460], R130 ;  /* 0x0054608201007387 */ /* 0x000fe80000100a00 */
[----:B------:R-:W-:Y:S04]  /*37000*/  STL.64 [R1+0x5458], R114 ;  /* 0x0054587201007387 */ /* 0x000fe80000100a00 */
[----:B------:R1:W-:Y:S04]  /*37010*/  STL [R1+0x5450], R99 ;  /* 0x0054506301007387 */ /* 0x0003e80000100800 */
[----:B------:R-:W-:Y:S04]  /*37020*/  STL.64 [R1+0x5448], R82 ;  /* 0x0054485201007387 */ /* 0x000fe80000100a00 */
[----:B------:R-:W-:Y:S01]  /*37030*/  STL.64 [R1+0x5440], R66 ;  /* 0x0054404201007387 */ /* 0x000fe20000100a00 */
[----:B---3--:R-:W-:-:S03]  /*37040*/  LOP3.LUT R252, R252, 0x3f, RZ, 0xc0, !PT ;  /* 0x0000003ffcfc7812 */ /* 0x008fc600078ec0ff */
[----:B------:R-:W-:Y:S02]  /*37050*/  STL.64 [R1+0x5438], R50 ;  /* 0x0054383201007387 */ /* 0x000fe40000100a00 */
[----:B------:R-:W-:Y:S02]  /*37060*/  IMAD.SHL.U32 R252, R252, 0x4, RZ ;  /* 0x00000004fcfc7824 */ /* 0x000fe400078e00ff */
[----:B------:R-:W-:Y:S03]  /*37070*/  STL.64 [R1+0x5430], R34 ;  /* 0x0054302201007387 */ /* 0x000fe60000100a00 */
[C---:B-1----:R-:W-:Y:S01]  /*37080*/  LOP3.LUT R85, R252.reuse, 0x10, RZ, 0x3c, !PT ;  /* 0x00000010fc557812 */ /* 0x042fe200078e3cff */
[----:B------:R-:W-:Y:S01]  /*37090*/  STL.64 [R1+0x5428], R18 ;  /* 0x0054281201007387 */ /* 0x000fe20000100a00 */
[----:B------:R-:W-:-:S03]  /*370a0*/  LOP3.LUT R252, R252, 0x30, RZ, 0x3c, !PT ;  /* 0x00000030fcfc7812 */ /* 0x000fc600078e3cff */
[----:B------:R-:W-:Y:S01]  /*370b0*/  STL.64 [R1+0x5420], R240 ;  /* 0x005420f001007387 */ /* 0x000fe20000100a00 */
[----:B------:R-:W-:Y:S02]  /*370c0*/  VIADD R99, R85, UR4 ;  /* 0x0000000455637c36 */ /* 0x000fe40008000000 */
[----:B------:R-:W-:Y:S01]  /*370d0*/  VIADD R252, R252, UR4 ;  /* 0x00000004fcfc7c36 */ /* 0x000fe20008000000 */
[----:B------:R-:W-:Y:S04]  /*370e0*/  STL.64 [R1+0x5418], R160 ;  /* 0x005418a001007387 */ /* 0x000fe80000100a00 */
[----:B------:R-:W-:Y:S04]  /*370f0*/  STL.64 [R1+0x5410], R144 ;  /* 0x0054109001007387 */ /* 0x000fe80000100a00 */
[----:B------:R1:W-:Y:S04]  /*37100*/  STL.64 [R1+0x5408], R128 ;  /* 0x0054088001007387 */ /* 0x0003e80000100a00 */
[----:B------:R-:W-:Y:S04]  /*37110*/  STL.64 [R1+0x5400], R112 ;  /* 0x0054007001007387 */ /* 0x000fe80000100a00 */
[----:B------:R-:W-:Y:S04]  /*37120*/  STL.64 [R1+0x53f8], R96 ;  /* 0x0053f86001007387 */ /* 0x000fe80000100a00 */
[----:B------:R-:W-:Y:S04]  /*37130*/  STL.64 [R1+0x53f0], R80 ;  /* 0x0053f05001007387 */ /* 0x000fe80000100a00 */
[----:B------:R3:W-:Y:S04]  /*37140*/  STL.64 [R1+0x53e8], R64 ;  /* 0x0053e84001007387 */ /* 0x0007e80000100a00 */
[----:B------:R-:W-:Y:S04]  /*37150*/  STL.64 [R1+0x53e0], R48 ;  /* 0x0053e03001007387 */ /* 0x000fe80000100a00 */
[----:B------:R-:W-:Y:S04]  /*37160*/  STL.64 [R1+0x53d8], R32 ;  /* 0x0053d82001007387 */ /* 0x000fe80000100a00 */
[----:B------:R-:W-:Y:S04]  /*37170*/  STL.64 [R1+0x53d0], R16 ;  /* 0x0053d01001007387 */ /* 0x000fe80000100a00 */
[----:B------:R-:W-:Y:S04]  /*37180*/  STL.64 [R1+0x53c8], R168 ;  /* 0x0053c8a801007387 */ /* 0x000fe80000100a00 */
[----:B------:R-:W-:Y:S04]  /*37190*/  STL.64 [R1+0x53c0], R248 ;  /* 0x0053c0f801007387 */ /* 0x000fe80000100a00 */
[----:B------:R-:W-:Y:S04]  /*371a0*/  STL.64 [R1+0x53b8], R242 ;  /* 0x0053b8f201007387 */ /* 0x000fe80000100a00 */
[----:B------:R-:W-:Y:S04]  /*371b0*/  STL.64 [R1+0x53b0], R244 ;  /* 0x0053b0f401007387 */ /* 0x000fe80000100a00 */
[----:B------:R2:W-:Y:S04]  /*371c0*/  STL.64 [R1+0x53a8], R246 ;  /* 0x0053a8f601007387 */ /* 0x0005e80000100a00 */
[----:B-1----:R-:W3:Y:S04]  /*371d0*/  LDL.64 R128, [R1+0x508] ;  /* 0x0005080001807983 */ /* 0x002ee80000100a00 */
[----:B------:R-:W3:Y:S04]  /*371e0*/  LDL.64 R144, [R1+0x458] ;  /* 0x0004580001907983 */ /* 0x000ee80000100a00 */
        /* <DEDUP_REMOVED lines=17> */
[----:B------:R-:W0:Y:S04]  /*37300*/  LDGDEPBAR ;  /* 0x00000000000079af */ /* 0x000e280000000000 */
[----:B--2---:R-:W-:Y:S04]  /*37310*/  LDGSTS.E [R0], desc[UR34][R238.64], P4 ;  /* 0x00000000ee007fae */ /* 0x004fe8000a1a1022 */
[----:B------:R-:W-:Y:S04]  /*37320*/  LDGSTS.E [R0+0x800], desc[UR34][R170.64], P4 ;  /* 0x00800000aa007fae */ /* 0x000fe8000a1a1022 */
        /* <DEDUP_REMOVED lines=27> */
[----:B----4-:R-:W-:Y:S04]  /*374e0*/  LDGSTS.E [R0+0xe800], desc[UR34][R226.64], P4 ;  /* 0x0e800000e2007fae */ /* 0x010fe8000a1a1022 */
[----:B------:R-:W-:Y:S04]  /*374f0*/  LDGSTS.E [R0+0xf000], desc[UR34][R228.64], P4 ;  /* 0x0f000000e4007fae */ /* 0x000fe8000a1a1022 */
[----:B------:R-:W-:Y:S04]  /*37500*/  LDGSTS.E [R0+0xf800], desc[UR34][R230.64], P4 ;  /* 0x0f800000e6007fae */ /* 0x000fe8000a1a1022 */
[----:B------:R-:W-:Y:S04]  /*37510*/  LDGSTS.E [R0+0x10000], desc[UR34][R232.64], P4 ;  /* 0x10000000e8007fae */ /* 0x000fe8000a1a1022 */
[----:B---3--:R-:W2:Y:S04]  /*37520*/  LDL.64 R64, [R1+0xc40] ;  /* 0x000c400001407983 */ /* 0x008ea80000100a00 */
[----:B------:R-:W3:Y:S04]  /*37530*/  LDL.64 R80, [R1+0xc08] ;  /* 0x000c080001507983 */ /* 0x000ee80000100a00 */
[----:B------:R-:W4:Y:S04]  /*37540*/  LDL.64 R96, [R1+0xbd0] ;  /* 0x000bd00001607983 */ /* 0x000f280000100a00 */
        /* <DEDUP_REMOVED lines=9> */
[----:B------:R-:W-:Y:S04]  /*375e0*/  LDGSTS.E [R0+0x10800], desc[UR34][R128.64], P4 ;  /* 0x1080000080007fae */ /* 0x000fe8000a1a1022 */
[----:B------:R-:W-:Y:S04]  /*375f0*/  LDGSTS.E [R0+0x11000], desc[UR34][R234.64], P4 ;  /* 0x11000000ea007fae */ /* 0x000fe8000a1a1022 */
[----:B------:R-:W-:Y:S04]  /*37600*/  LDGSTS.E [R0+0x11800], desc[UR34][R236.64], P4 ;  /* 0x11800000ec007fae */ /* 0x000fe8000a1a1022 */
[----:B------:R-:W-:Y:S04]  /*37610*/  LDGSTS.E [R0+0x12000], desc[UR34][R144.64], P4 ;  /* 0x1200000090007fae */ /* 0x000fe8000a1a1022 */
[----:B------:R-:W4:Y:S04]  /*37620*/  LDL.64 R128, [R1+0xb60] ;  /* 0x000b600001807983 */ /* 0x000f280000100a00 */
        /* <DEDUP_REMOVED lines=45> */
[----:B--2---:R-:W-:Y:S04]  /*37900*/  LDGSTS.E [R99+0x100], desc[UR34][R64.64], P4 ;  /* 0x0010000040637fae */ /* 0x004fe8000a1a1022 */
[----:B---3--:R-:W-:Y:S04]  /*37910*/  LDGSTS.E [R99+0x900], desc[UR34][R80.64], P4 ;  /* 0x0090000050637fae */ /* 0x008fe8000a1a1022 */
[----:B----4-:R-:W-:Y:S04]  /*37920*/  LDGSTS.E [R99+0x1100], desc[UR34][R96.64], P4 ;  /* 0x0110000060637fae */ /* 0x010fe8000a1a1022 */
[----:B------:R-:W-:Y:S04]  /*37930*/  LDGSTS.E [R99+0x1900], desc[UR34][R112.64], P4 ;  /* 0x0190000070637fae */ /* 0x000fe8000a1a1022 */
[----:B------:R-:W2:Y:S04]  /*37940*/  LDL.64 R64, [R1+0x310] ;  /* 0x0003100001407983 */ /* 0x000ea80000100a00 */
[----:B------:R-:W3:Y:S04]  /*37950*/  LDL.64 R80, [R1+0x2d0] ;  /* 0x0002d00001507983 */ /* 0x000ee80000100a00 */
[----:B------:R-:W4:Y:S04]  /*37960*/  LDL.64 R96, [R1+0x290] ;  /* 0x0002900001607983 */ /* 0x000f280000100a00 */
[----:B------:R-:W2:Y:S04]  /*37970*/  LDL.64 R112, [R1+0x250] ;  /* 0x0002500001707983 */ /* 0x000ea80000100a00 */
[----:B------:R-:W-:Y:S04]  /*37980*/  LDGSTS.E [R99+0x2100], desc[UR34][R128.64], P4 ;  /* 0x0210000080637fae */ /* 0x000fe8000a1a1022 */
[----:B------:R-:W-:Y:S04]  /*37990*/  LDGSTS.E [R99+0x2900], desc[UR34][R144.64], P4 ;  /* 0x0290000090637fae */ /* 0x000fe8000a1a1022 */
[----:B------:R-:W2:Y:S04]  /*379a0*/  LDL.64 R128, [R1+0x210] ;  /* 0x0002100001807983 */ /* 0x000ea80000100a00 */
        /* <DEDUP_REMOVED lines=34> */
[----:B------:R-:W2:Y:S04]  /*37bd0*/  LDL.64 R84, [R1+0x738] ;  /* 0x0007380001547983 */ /* 0x000ea80000100a00 */
[----:B--2---:R-:W-:Y:S04]  /*37be0*/  LDGSTS.E [R99+0xb900], desc[UR34][R84.64], P4 ;  /* 0x0b90000054637fae */ /* 0x004fe8000a1a1022 */
        /* <DEDUP_REMOVED lines=18> */
[----:B---3--:R-:W-:Y:S04]  /*37d10*/  LDGSTS.E [R99+0x15100], desc[UR34][R80.64], P4 ;  /* 0x1510000050637fae */ /* 0x008fe8000a1a1022 */
[----:B----4-:R-:W-:Y:S04]  /*37d20*/  LDGSTS.E [R99+0x15900], desc[UR34][R96.64], P4 ;  /* 0x1590000060637fae */ /* 0x010fe8000a1a1022 */
[----:B------:R-:W2:Y:S04]  /*37d30*/  LDL.LU.64 R84, [R1+0x54a0] ;  /* 0x0054a00001547983 */ /* 0x000ea80000300a00 */
[----:B------:R-:W-:Y:S04]  /*37d40*/  LDGSTS.E [R99+0x16100], desc[UR34][R112.64], P4 ;  /* 0x1610000070637fae */ /* 0x000fe8000a1a1022 */
[----:B------:R-:W3:Y:S04]  /*37d50*/  LDL.LU.64 R68, [R1+0x5498] ;  /* 0x0054980001447983 */ /* 0x000ee80000300a00 */
[----:B------:R-:W-:Y:S04]  /*37d60*/  LDGSTS.E [R99+0x16900], desc[UR34][R128.64], P4 ;  /* 0x1690000080637fae */ /* 0x000fe8000a1a1022 */
[----:B------:R-:W4:Y:S04]  /*37d70*/  LDL.LU.64 R52, [R1+0x5490] ;  /* 0x0054900001347983 */ /* 0x000f280000300a00 */
[----:B------:R-:W-:Y:S04]  /*37d80*/  LDGSTS.E [R99+0x17100], desc[UR34][R144.64], P4 ;  /* 0x1710000090637fae */ /* 0x000fe8000a1a1022 */
[----:B------:R-:W2:Y:S04]  /*37d90*/  LDL.LU.64 R36, [R1+0x5488] ;  /* 0x0054880001247983 */ /* 0x000ea80000300a00 */
        /* <DEDUP_REMOVED lines=13> */
[----:B------:R-:W2:Y:S04]  /*37e70*/  LDL.64 R246, [R1+0xbc8] ;  /* 0x000bc80001f67983 */ /* 0x000ea80000100a00 */
        /* <DEDUP_REMOVED lines=20> */
[----:B------:R-:W-:Y:S04]  /*37fc0*/  LDGSTS.E [R99+0x1b100], desc[UR34][R156.64], P4 ;  /* 0x1b1000009c637fae */ /* 0x000fe8000a1a1022 */
[----:B------:R1:W-:Y:S04]  /*37fd0*/  STL.64 [R1+0x5338], R156 ;  /* 0x0053389c01007387 */ /* 0x0003e80000100a00 */
[----:B------:R-:W-:Y:S04]  /*37fe0*/  LDGSTS.E [R99+0x1b900], desc[UR34][R140.64], P4 ;  /* 0x1b9000008c637fae */ /* 0x000fe8000a1a1022 */
[----:B------:R1:W-:Y:S04]  /*37ff0*/  LDGSTS.E [R99+0x1c100], desc[UR34][R124.64], P4 ;  /* 0x1c1000007c637fae */ /* 0x0003e8000a1a1022 */
[----:B-1----:R-:W2:Y:S04]  /*38000*/  LDL.64 R156, [R1+0xc00] ;  /* 0x000c0000019c7983 */ /* 0x002ea80000100a00 */
[----:B------:R1:W-:Y:S04]  /*38010*/  STL.64 [R1+0x5340], R140 ;  /* 0x0053408c01007387 */ /* 0x0003e80000100a00 */
[----:B-1----:R-:W2:Y:S04]  /*38020*/  LDL.64 R140, [R1+0xc38] ;  /* 0x000c3800018c7983 */ /* 0x002ea80000100a00 */
[----:B------:R-:W3:Y:S04]  /*38030*/  LDL.LU R99, [R1+0x5450] ;  /* 0x0054500001637983 */ /* 0x000ee80000300800 */
[----:B------:R1:W-:Y:S02]  /*38040*/  STL.64 [R1+0x5348], R124 ;  /* 0x0053487c01007387 */ /* 0x0003e40000100a00 */
[----:B-1----:R-:W1:Y:S02]  /*38050*/  S2R R125, SR_TID.X ;  /* 0x00000000007d7919 */ /* 0x002e640000002100 */
[----:B-1----:R-:W-:-:S05]  /*38060*/  LOP3.LUT R125, R125, 0x3f, RZ, 0xc0, !PT ;  /* 0x0000003f7d7d7812 */ /* 0x002fca00078ec0ff */
[----:B------:R-:W-:-:S05]  /*38070*/  IMAD.SHL.U32 R125, R125, 0x4, RZ ;  /* 0x000000047d7d7824 */ /* 0x000fca00078e00ff */
[----:B------:R-:W-:-:S05]  /*38080*/  LOP3.LUT R125, R125, 0x10, RZ, 0x3c, !PT ;  /* 0x000000107d7d7812 */ /* 0x000fca00078e3cff */
[----:B------:R-:W-:-:S05]  /*38090*/  VIADD R125, R125, UR4 ;  /* 0x000000047d7d7c36 */ /* 0x000fca0008000000 */
[----:B------:R-:W-:Y:S04]  /*380a0*/  LDGSTS.E [R125+0x1c900], desc[UR34][R108.64], P4 ;  /* 0x1c9000006c7d7fae */ /* 0x000fe8000a1a1022 */
[----:B------:R-:W-:Y:S04]  /*380b0*/  LDGSTS.E [R125+0x1d100], desc[UR34][R92.64], P4 ;  /* 0x1d1000005c7d7fae */ /* 0x000fe8000a1a1022 */
[----:B------:R-:W-:Y:S04]  /*380c0*/  LDGSTS.E [R125+0x1d900], desc[UR34][R76.64], P4 ;  /* 0x1d9000004c7d7fae */ /* 0x000fe8000a1a1022 */
[----:B------:R-:W-:Y:S04]  /*380d0*/  LDGSTS.E [R125+0x1e100], desc[UR34][R60.64], P4 ;  /* 0x1e1000003c7d7fae */ /* 0x000fe8000a1a1022 */
[----:B------:R-:W-:Y:S04]  /*380e0*/  LDGSTS.E [R125+0x1e900], desc[UR34][R44.64], P4 ;  /* 0x1e9000002c7d7fae */ /* 0x000fe8000a1a1022 */
[----:B------:R-:W-:Y:S04]  /*380f0*/  LDGSTS.E [R125+0x1f100], desc[UR34][R28.64], P4 ;  /* 0x1f1000001c7d7fae */ /* 0x000fe8000a1a1022 */
[----:B------:R-:W-:Y:S04]  /*38100*/  LDGSTS.E [R125+0x1f900], desc[UR34][R12.64], P4 ;  /* 0x1f9000000c7d7fae */ /* 0x000fe8000a1a1022 */
[----:B------:R-:W-:Y:S04]  /*38110*/  STL.64 [R1+0x5350], R108 ;  /* 0x0053506c01007387 */ /* 0x000fe80000100a00 */
[----:B------:R-:W-:Y:S04]  /*38120*/  STL.64 [R1+0x5358], R92 ;  /* 0x0053585c01007387 */ /* 0x000fe80000100a00 */
[----:B------:R-:W-:Y:S04]  /*38130*/  STL.64 [R1+0x5360], R76 ;  /* 0x0053604c01007387 */ /* 0x000fe80000100a00 */
[----:B------:R-:W-:Y:S04]  /*38140*/  STL.64 [R1+0x5368], R60 ;  /* 0x0053683c01007387 */ /* 0x000fe80000100a00 */
[----:B------:R1:W-:Y:S04]  /*38150*/  STL.64 [R1+0x5370], R44 ;  /* 0x0053702c01007387 */ /* 0x0003e80000100a00 */
[----:B------:R4:W-:Y:S04]  /*38160*/  STL.64 [R1+0x5378], R28 ;  /* 0x0053781c01007387 */ /* 0x0009e80000100a00 */
[----:B------:R4:W-:Y:S04]  /*38170*/  STL.64 [R1+0x5380], R12 ;  /* 0x0053800c01007387 */ /* 0x0009e80000100a00 */
[----:B-1----:R-:W3:Y:S04]  /*38180*/  LDL.64 R44, [R1+0x488] ;  /* 0x00048800012c7983 */ /* 0x002ee80000100a00 */
[----:B----4-:R-:W4:Y:S04]  /*38190*/  LDL.64 R28, [R1+0x4c0] ;  /* 0x0004c000011c7983 */ /* 0x010f280000100a00 */
[----:B------:R-:W3:Y:S04]  /*381a0*/  LDL.64 R12, [R1+0x4f8] ;  /* 0x0004f800010c7983 */ /* 0x000ee80000100a00 */
[----:B------:R-:W3:Y:S04]  /*381b0*/  LDL.64 R60, [R1+0x448] ;  /* 0x00044800013c7983 */ /* 0x000ee80000100a00 */
[----:B------:R-:W3:Y:S04]  /*381c0*/  LDL.64 R76, [R1+0x408] ;  /* 0x00040800014c7983 */ /* 0x000ee80000100a00 */
[----:B------:R-:W3:Y:S04]  /*381d0*/  LDL.64 R92, [R1+0x3c8] ;  /* 0x0003c800015c7983 */ /* 0x000ee80000100a00 */
[----:B------:R-:W3:Y:S04]  /*381e0*/  LDL.64 R108, [R1+0x388] ;  /* 0x00038800016c7983 */ /* 0x000ee80000100a00 */
[----:B------:R-:W3:Y:S04]  /*381f0*/  LDL.64 R124, [R1+0x348] ;  /* 0x00034800017c7983 */ /* 0x000ee80000100a00 */
        /* <DEDUP_REMOVED lines=23> */
[----:B------:R-:W2:Y:S04]  /*38370*/  LDL.64 R50, [R1+0x6c0] ;  /* 0x0006c00001327983 */ /* 0x000ea80000100a00 */
[----:B------:R-:W2:Y:S04]  /*38380*/  LDL.64 R66, [R1+0x6f8] ;  /* 0x0006f80001427983 */ /* 0x000ea80000100a00 */
[----:B------:R-:W2:Y:S04]  /*38390*/  LDL.64 R82, [R1+0x730] ;  /* 0x0007300001527983 */ /* 0x000ea80000100a00 */
[----:B------:R-:W3:Y:S04]  /*383a0*/  LDL.64 R34, [R1+0x688] ;  /* 0x0006880001227983 */ /* 0x000ee80000100a00 */
[----:B------:R-:W3:Y:S04]  /*383b0*/  LDL.64 R18, [R1+0x650] ;  /* 0x0006500001127983 */ /* 0x000ee80000100a00 */
        /* <DEDUP_REMOVED lines=18> */
[----:B--2---:R-:W-:Y:S04]  /*384e0*/  LDGSTS.E [R6+0xba00], desc[UR34][R82.64], P4 ;  /* 0x0ba0000052067fae */ /* 0x004fe8000a1a1022 */
[----:B------:R-:W-:Y:S04]  /*384f0*/  LDGSTS.E [R6+0xc200], desc[UR34][R66.64], P4 ;  /* 0x0c20000042067fae */ /* 0x000fe8000a1a1022 */
[----:B------:R-:W-:Y:S04]  /*38500*/  LDGSTS.E [R6+0xca00], desc[UR34][R50.64], P4 ;  /* 0x0ca0000032067fae */ /* 0x000fe8000a1a1022 */
[----:B---3--:R-:W-:Y:S04]  /*38510*/  LDGSTS.E [R6+0xd200], desc[UR34][R34.64], P4 ;  /* 0x0d20000022067fae */ /* 0x008fe8000a1a1022 */
[----:B------:R-:W-:Y:S04]  /*38520*/  LDGSTS.E [R6+0xda00], desc[UR34][R18.64], P4 ;  /* 0x0da0000012067fae */ /* 0x000fe8000a1a1022 */
[----:B------:R-:W-:Y:S04]  /*38530*/  LDGSTS.E [R6+0xe200], desc[UR34][R240.64], P4 ;  /* 0x0e200000f0067fae */ /* 0x000fe8000a1a1022 */
[----:B----4-:R-:W-:Y:S04]  /*38540*/  LDGSTS.E [R6+0xea00], desc[UR34][R160.64], P4 ;  /* 0x0ea00000a0067fae */ /* 0x010fe8000a1a1022 */
        /* <DEDUP_REMOVED lines=58> */
[----:B------:R-:W-:Y:S04]  /*388f0*/  LDGSTS.E [R6+0x1c200], desc[UR34][R122.64], P4 ;  /* 0x1c2000007a067fae */ /* 0x000fe8000a1a1022 */
[----:B-1----:R-:W2:Y:S04]  /*38900*/  LDL.64 R154, [R1+0xbf8] ;  /* 0x000bf800019a7983 */ /* 0x002ea80000100a00 */
[----:B------:R1:W-:Y:S04]  /*38910*/  STL.64 [R1+0x52e8], R138 ;  /* 0x0052e88a01007387 */ /* 0x0003e80000100a00 */
[----:B------:R-:W-:Y:S04]  /*38920*/  LDGSTS.E [R6+0x1ca00], desc[UR34][R106.64], P4 ;  /* 0x1ca000006a067fae */ /* 0x000fe8000a1a1022 */
[----:B------:R-:W-:Y:S04]  /*38930*/  LDGSTS.E [R6+0x1d200], desc[UR34][R90.64], P4 ;  /* 0x1d2000005a067fae */ /* 0x000fe8000a1a1022 */
[----:B-1----:R-:W2:Y:S04]  /*38940*/  LDL.64 R138, [R1+0xc30] ;  /* 0x000c3000018a7983 */ /* 0x002ea80000100a00 */
        /* <DEDUP_REMOVED lines=66> */
[----:B------:R-:W4:Y:S04]  /*38d70*/  LDL.64 R246, [R1] ;  /* 0x0000000001f67983 */ /* 0x000f280000100a00 */
        /* <DEDUP_REMOVED lines=64> */
[----:B------:R1:W-:Y:S04]  /*39180*/  LDGSTS.E [R252+0x1bb00], desc[UR34][R136.64], P4 ;  /* 0x1bb0000088fc7fae */ /* 0x0003e8000a1a1022 */
[----:B-1----:R-:W2:Y:S04]  /*39190*/  LDL.64 R152, [R1+0xc28] ;  /* 0x000c280001987983 */ /* 0x002ea80000100a00 */
[----:B------:R1:W-:Y:S01]  /*391a0*/  STL.64 [R1+0x5298], R136 ;  /* 0x0052988801007387 */ /* 0x0003e20000100a00 */
[----:B------:R-:W2:Y:S01]  /*391b0*/  LDC R252, c[0x0][0x3a8] ;  /* 0x0000ea00fffc7b82 */ /* 0x000ea20000000800 */
        /* <DEDUP_REMOVED lines=21> */
[----:B-1----:R-:W2:Y:S04]  /*39310*/  LDL.64 R40, [R1+0x6b0] ;  /* 0x0006b00001287983 */ /* 0x002ea80000100a00 */
[----:B---3--:R-:W3:Y:S04]  /*39320*/  LDL.64 R24, [R1+0x6e8] ;  /* 0x0006e80001187983 */ /* 0x008ee80000100a00 */
        /* <DEDUP_REMOVED lines=52> */
[----:B----4-:R-:W-:Y:S04]  /*39670*/  LDGSTS.E [R7+0xbc00], desc[UR34][R8.64], P4 ;  /* 0x0bc0000008077fae */ /* 0x010fe8000a1a1022 */
[----:B---3--:R-:W-:Y:S04]  /*39680*/  LDGSTS.E [R7+0xc400], desc[UR34][R24.64], P4 ;  /* 0x0c40000018077fae */ /* 0x008fe8000a1a1022 */
[----:B------:R-:W-:Y:S04]  /*39690*/  LDGSTS.E [R7+0xcc00], desc[UR34][R40.64], P4 ;  /* 0x0cc0000028077fae */ /* 0x000fe8000a1a1022 */
[----:B------:R-:W-:Y:S04]  /*396a0*/  LDGSTS.E [R7+0xd400], desc[UR34][R56.64], P4 ;  /* 0x0d40000038077fae */ /* 0x000fe8000a1a1022 */
[----:B------:R-:W-:Y:S04]  /*396b0*/  LDGSTS.E [R7+0xdc00], desc[UR34][R72.64], P4 ;  /* 0x0dc0000048077fae */ /* 0x000fe8000a1a1022 */
[----:B------:R-:W-:Y:S04]  /*396c0*/  LDGSTS.E [R7+0xe400], desc[UR34][R88.64], P4 ;  /* 0x0e40000058077fae */ /* 0x000fe8000a1a1022 */
[----:B------:R-:W-:Y:S04]  /*396d0*/  LDGSTS.E [R7+0xec00], desc[UR34][R104.64], P4 ;  /* 0x0ec0000068077fae */ /* 0x000fe8000a1a1022 */
[----:B------:R1:W-:Y:S04]  /*396e0*/  LDGSTS.E [R7+0xf400], desc[UR34][R120.64], P4 ;  /* 0x0f40000078077fae */ /* 0x0003e8000a1a1022 */
[----:B------:R-:W2:Y:S04]  /*396f0*/  LDL.LU.64 R246, [R1+0x53a8] ;  /* 0x0053a80001f67983 */ /* 0x000ea80000300a00 */
[----:B------:R-:W-:Y:S04]  /*39700*/  LDGSTS.E [R7+0xfc00], desc[UR34][R136.64], P4 ;  /* 0x0fc0000088077fae */ /* 0x000fe8000a1a1022 */
[----:B------:R-:W-:Y:S04]  /*39710*/  LDGSTS.E [R7+0x10400], desc[UR34][R152.64], P4 ;  /* 0x1040000098077fae */ /* 0x000fe8000a1a1022 */
[----:B------:R-:W-:Y:S04]  /*39720*/  LDGSTS.E [R7+0x10c00], desc[UR34][R10.64], P4 ;  /* 0x10c000000a077fae */ /* 0x000fe8000a1a1022 */
[----:B------:R-:W3:Y:S04]  /*39730*/  LDL.64 R136, [R1+0xc20] ;  /* 0x000c200001887983 */ /* 0x000ee80000100a00 */
[----:B------:R-:W4:Y:S04]  /*39740*/  LDL.64 R152, [R1+0xbe8] ;  /* 0x000be80001987983 */ /* 0x000f280000100a00 */
        /* <DEDUP_REMOVED lines=37> */
[----:B------:R-:W2:Y:S01]  /*399a0*/  LDL.64 R140, [R1+0x7c0] ;  /* 0x0007c000018c7983 */ /* 0x000ea20000100a00 */
[----:B-1----:R-:W1:Y:S03]  /*399b0*/  S2R R121, SR_TID.X ;  /* 0x0000000000797919 */ /* 0x002e660000002100 */
[----:B------:R-:W2:Y:S04]  /*399c0*/  LDL.64 R156, [R1+0x788] ;  /* 0x00078800019c7983 */ /* 0x000ea80000100a00 */
[----:B------:R-:W-:Y:S04]  /*399d0*/  STL.64 [R1+0x5258], R166 ;  /* 0x005258a601007387 */ /* 0x000fe80000100a00 */
[----:B------:R1:W-:Y:S04]  /*399e0*/  STL.64 [R1+0x5260], R150 ;  /* 0x0052609601007387 */ /* 0x0003e80000100a00 */
[----:B------:R-:W-:Y:S04]  /*399f0*/  STL.64 [R1+0x5268], R134 ;  /* 0x0052688601007387 */ /* 0x000fe80000100a00 */
[----:B------:R-:W-:Y:S04]  /*39a00*/  STL.64 [R1+0x5270], R118 ;  /* 0x0052707601007387 */ /* 0x000fe80000100a00 */
[----:B------:R-:W-:Y:S04]  /*39a10*/  STL.64 [R1+0x5278], R102 ;  /* 0x0052786601007387 */ /* 0x000fe80000100a00 */
[----:B------:R-:W-:Y:S01]  /*39a20*/  LDGSTS.E [R7+0x1ac00], desc[UR34][R166.64], P4 ;  /* 0x1ac00000a6077fae */ /* 0x000fe2000a1a1022 */
[----:B-1----:R-:W-:-:S03]  /*39a30*/  LOP3.LUT R121, R121, 0x3f, RZ, 0xc0, !PT ;  /* 0x0000003f79797812 */ /* 0x002fc600078ec0ff */
[----:B------:R-:W-:Y:S02]  /*39a40*/  STL.64 [R1+0x5280], R86 ;  /* 0x0052805601007387 */ /* 0x000fe40000100a00 */
[----:B------:R-:W-:Y:S02]  /*39a50*/  IMAD.SHL.U32 R121, R121, 0x4, RZ ;  /* 0x0000000479797824 */ /* 0x000fe400078e00ff */
[----:B------:R-:W-:Y:S04]  /*39a60*/  STL.64 [R1+0x5288], R70 ;  /* 0x0052884601007387 */ /* 0x000fe80000100a00 */
[----:B------:R-:W-:Y:S01]  /*39a70*/  STL.64 [R1+0x5330], R54 ;  /* 0x0053303601007387 */ /* 0x000fe20000100a00 */
[----:B------:R-:W-:-:S03]  /*39a80*/  LOP3.LUT R121, R121, 0x50, RZ, 0x3c, !PT ;  /* 0x0000005079797812 */ /* 0x000fc600078e3cff */
[----:B------:R-:W-:Y:S04]  /*39a90*/  STL.64 [R1+0x5388], R38 ;  /* 0x0053882601007387 */ /* 0x000fe80000100a00 */
[----:B------:R-:W-:Y:S04]  /*39aa0*/  LDGSTS.E [R7+0x1b400], desc[UR34][R150.64], P4 ;  /* 0x1b40000096077fae */ /* 0x000fe8000a1a1022 */
[----:B------:R1:W-:Y:S04]  /*39ab0*/  STL.64 [R1+0x5390], R22 ;  /* 0x0053901601007387 */ /* 0x0003e80000100a00 */
[----:B------:R-:W-:Y:S04]  /*39ac0*/  LDGSTS.E [R7+0x1bc00], desc[UR34][R134.64], P4 ;  /* 0x1bc0000086077fae */ /* 0x000fe8000a1a1022 */
[----:B------:R1:W-:Y:S01]  /*39ad0*/  STL.64 [R1+0x5398], R4 ;  /* 0x0053980401007387 */ /* 0x0003e20000100a00 */
[----:B------:R-:W-:-:S03]  /*39ae0*/  VIADD R121, R121, UR4 ;  /* 0x0000000479797c36 */ /* 0x000fc60008000000 */
        /* <DEDUP_REMOVED lines=12> */
[----:B------:R1:W-:Y:S04]  /*39bb0*/  LDGSTS.E [R7+0x1f400], desc[UR34][R22.64], P4 ;  /* 0x1f40000016077fae */ /* 0x0003e8000a1a1022 */
[----:B------:R-:W2:Y:S04]  /*39bc0*/  LDL.64 R72, [R1+0x600] ;  /* 0x0006000001487983 */ /* 0x000ea80000100a00 */
[----:B------:R-:W-:Y:S04]  /*39bd0*/  LDGSTS.E [R7+0x1fc00], desc[UR34][R4.64], P4 ;  /* 0x1fc0000004077fae */ /* 0x000fe8000a1a1022 */
[----:B------:R-:W2:Y:S01]  /*39be0*/  LDL.64 R88, [R1+0x5c8] ;  /* 0x0005c80001587983 */ /* 0x000ea20000100a00 */
[----:B------:R-:W-:Y:S01]  /*39bf0*/  IMAD.SHL.U32 R252, R252, 0x40, RZ ;  /* 0x00000040fcfc7824 */ /* 0x000fe200078e00ff */
[----:B-1----:R-:W1:Y:S02]  /*39c00*/  LDC R22, c[0x0][0x3a0] ;  /* 0x0000e800ff167b82 */ /* 0x002e640000000800 */
[----:B------:R-:W2:Y:S04]  /*39c10*/  LDL.64 R104, [R1+0x590] ;  /* 0x0005900001687983 */ /* 0x000ea80000100a00 */
[----:B---3--:R-:W-:Y:S04]  /*39c20*/  LDGSTS.E [R121+0x500], desc[UR34][R136.64], P4 ;  /* 0x0050000088797fae */ /* 0x008fe8000a1a1022 */
[----:B----4-:R-:W-:Y:S04]  /*39c30*/  LDGSTS.E [R121+0xd00], desc[UR34][R152.64], P4 ;  /* 0x00d0000098797fae */ /* 0x010fe8000a1a1022 */
[----:B------:R-:W3:Y:S04]  /*39c40*/  LDL.64 R136, [R1+0x558] ;  /* 0x0005580001887983 */ /* 0x000ee80000100a00 */
[----:B--2---:R-:W-:Y:S04]  /*39c50*/  LDGSTS.E [R121+0x1500], desc[UR34][R10.64], P4 ;  /* 0x015000000a797fae */ /* 0x004fe8000a1a1022 */
[----:B------:R-:W2:Y:S04]  /*39c60*/  LDL.64 R152, [R1+0x520] ;  /* 0x0005200001987983 */ /* 0x000ea80000100a00 */
        /* <DEDUP_REMOVED lines=49> */
[----:B--2---:R-:W-:Y:S04]  /*39f80*/  LDGSTS.E [R121+0x10500], desc[UR34][R152.64], P4 ;  /* 0x1050000098797fae */ /* 0x004fe8000a1a1022 */
[----:B------:R-:W2:Y:S04]  /*39f90*/  LDL.64 R136, [R1+0xc18] ;  /* 0x000c180001887983 */ /* 0x000ea80000100a00 */
[----:B----4-:R-:W-:Y:S04]  /*39fa0*/  LDGSTS.E [R121+0x10d00], desc[UR34][R10.64], P4 ;  /* 0x10d000000a797fae */ /* 0x010fe8000a1a1022 */
[----:B------:R-:W3:Y:S04]  /*39fb0*/  LDL.64 R152, [R1+0xbe0] ;  /* 0x000be00001987983 */ /* 0x000ee80000100a00 */
        /* <DEDUP_REMOVED lines=40> */
[----:B------:R-:W-:Y:S04]  /*3a240*/  STL.64 [R1+0x5238], R164 ;  /* 0x005238a401007387 */ /* 0x000fe80000100a00 */
[----:B------:R-:W-:Y:S04]  /*3a250*/  STL.64 [R1+0x5240], R148 ;  /* 0x0052409401007387 */ /* 0x000fe80000100a00 */
[----:B------:R-:W-:Y:S04]  /*3a260*/  STL.64 [R1+0x5248], R132 ;  /* 0x0052488401007387 */ /* 0x000fe80000100a00 */
[----:B------:R-:W-:Y:S04]  /*3a270*/  LDGSTS.E [R121+0x1b500], desc[UR34][R148.64], P4 ;  /* 0x1b50000094797fae */ /* 0x000fe8000a1a1022 */
[----:B------:R-:W-:Y:S04]  /*3a280*/  STL.64 [R1+0x5250], R116 ;  /* 0x0052507401007387 */ /* 0x000fe80000100a00 */
[----:B------:R-:W-:Y:S04]  /*3a290*/  LDGSTS.E [R121+0x1bd00], desc[UR34][R132.64], P4 ;  /* 0x1bd0000084797fae */ /* 0x000fe8000a1a1022 */
[----:B------:R-:W-:Y:S04]  /*3a2a0*/  STL.64 [R1+0x53a0], R100 ;  /* 0x0053a06401007387 */ /* 0x000fe80000100a00 */
        /* <DEDUP_REMOVED lines=17> */
[----:B--2---:R-:W-:Y:S04]  /*3a3c0*/  LDGSTS.E [R250+0x600], desc[UR34][R136.64], P4 ;  /* 0x0060000088fa7fae */ /* 0x004fe8000a1a1022 */
[----:B---3--:R-:W-:Y:S04]  /*3a3d0*/  LDGSTS.E [R250+0xe00], desc[UR34][R152.64], P4 ;  /* 0x00e0000098fa7fae */ /* 0x008fe8000a1a1022 */
        /* <DEDUP_REMOVED lines=161> */
[----:B------:R1:W-:Y:S04]  /*3adf0*/  LDGSTS.E [R251+0xc700], desc[UR34][R24.64], P4 ;  /* 0x0c70000018fb7fae */ /* 0x0003e8000a1a1022 */
[----:B------:R-:W-:Y:S04]  /*3ae00*/  LDGSTS.E [R251+0xcf00], desc[UR34][R40.64], P4 ;  /* 0x0cf0000028fb7fae */ /* 0x000fe8000a1a1022 */
[----:B------:R-:W-:Y:S04]  /*3ae10*/  LDGSTS.E [R251+0xd700], desc[UR34][R56.64], P4 ;  /* 0x0d70000038fb7fae */ /* 0x000fe8000a1a1022 */
[----:B------:R-:W-:Y:S04]  /*3ae20*/  LDGSTS.E [R251+0xdf00], desc[UR34][R72.64], P4 ;  /* 0x0df0000048fb7fae */ /* 0x000fe8000a1a1022 */
[----:B------:R-:W-:Y:S04]  /*3ae30*/  LDGSTS.E [R251+0xe700], desc[UR34][R88.64], P4 ;  /* 0x0e70000058fb7fae */ /* 0x000fe8000a1a1022 */
[----:B------:R-:W-:Y:S04]  /*3ae40*/  LDGSTS.E [R251+0xef00], desc[UR34][R104.64], P4 ;  /* 0x0ef0000068fb7fae */ /* 0x000fe8000a1a1022 */
[----:B------:R-:W-:Y:S01]  /*3ae50*/  LDGSTS.E [R251+0xf700], desc[UR34][R120.64], P4 ;  /* 0x0f70000078fb7fae */ /* 0x000fe2000a1a1022 */
[----:B-1----:R-:W-:-:S02]  /*3ae60*/  IMAD.WIDE R24, R252, 0x4, R248 ;  /* 0x00000004fc187825 */ /* 0x002fc400078e02f8 */
[----:B------:R-:W1:Y:S02]  /*3ae70*/  LDC R248, c[0x0][0x3a0] ;  /* 0x0000e800fff87b82 */ /* 0x000e640000000800 */
[C---:B------:R-:W-:Y:S01]  /*3ae80*/  IMAD.WIDE R8, R252.reuse, 0x4, R246 ;  /* 0x00000004fc087825 */ /* 0x040fe200078e02f6 */
[----:B--2---:R-:W-:Y:S04]  /*3ae90*/  LDGSTS.E [R251+0xff00], desc[UR34][R136.64], P4 ;  /* 0x0ff0000088fb7fae */ /* 0x004fe8000a1a1022 */
[----:B---3--:R-:W-:Y:S04]  /*3aea0*/  LDGSTS.E [R251+0x10700], desc[UR34][R152.64], P4 ;  /* 0x1070000098fb7fae */ /* 0x008fe8000a1a1022 */
        /* <DEDUP_REMOVED lines=20> */
[----:B------:R-:W4:Y:S04]  /*3aff0*/  LDL.LU.64 R92, [R1+0xc58] ;  /* 0x000c5800015c7983 */ /* 0x000f280000300a00 */
[----:B------:R-:W-:Y:S04]  /*3b000*/  LDGSTS.E [R251+0x19700], desc[UR34][R124.64], P4 ;  /* 0x197000007cfb7fae */ /* 0x000fe8000a1a1022 */
[----:B------:R-:W-:Y:S04]  /*3b010*/  LDGSTS.E [R251+0x19f00], desc[UR34][R140.64], P4 ;  /* 0x19f000008cfb7fae */ /* 0x000fe8000a1a1022 */
[----:B------:R1:W-:Y:S04]  /*3b020*/  LDGSTS.E [R251+0x1a700], desc[UR34][R156.64], P4 ;  /* 0x1a7000009cfb7fae */ /* 0x0003e8000a1a1022 */
[----:B------:R-:W-:Y:S01]  /*3b030*/  STL.64 [R1+0x5220], R160 ;  /* 0x005220a001007387 */ /* 0x000fe20000100a00 */
[----:B-1----:R-:W1:Y:S03]  /*3b040*/  LDC R157, c[0x0][0x3a0] ;  /* 0x0000e800ff9d7b82 */ /* 0x002e660000000800 */
[----:B------:R-:W-:Y:S04]  /*3b050*/  STL.64 [R1+0x5228], R144 ;  /* 0x0052289001007387 */ /* 0x000fe80000100a00 */
[----:B------:R-:W-:Y:S04]  /*3b060*/  STL.64 [R1+0x5230], R128 ;  /* 0x0052308001007387 */ /* 0x000fe80000100a00 */
[----:B------:R-:W4:Y:S04]  /*3b070*/  LDL.LU.64 R108, [R1+0xc60] ;  /* 0x000c6000016c7983 */ /* 0x000f280000300a00 */
[----:B------:R-:W4:Y:S04]  /*3b080*/  LDL.LU.64 R124, [R1+0xc68] ;  /* 0x000c6800017c7983 */ /* 0x000f280000300a00 */
[----:B------:R-:W-:Y:S01]  /*3b090*/  LDGSTS.E [R251+0x1af00], desc[UR34][R160.64], P4 ;  /* 0x1af00000a0fb7fae */ /* 0x000fe2000a1a1022 */
[----:B------:R-:W-:-:S02]  /*3b0a0*/  IMAD.WIDE R12, R252, 0x4, R242 ;  /* 0x00000004fc0c7825 */ /* 0x000fc400078e02f2 */
[----:B------:R-:W2:Y:S01]  /*3b0b0*/  LDC R243, c[0x0][0x3a0] ;  /* 0x0000e800fff37b82 */ /* 0x000ea20000000800 */
[----:B------:R-:W-:Y:S01]  /*3b0c0*/  LDGSTS.E [R251+0x1b700], desc[UR34][R144.64], P4 ;  /* 0x1b70000090fb7fae */ /* 0x000fe2000a1a1022 */
[----:B-1----:R-:W-:-:S03]  /*3b0d0*/  VIADD R156, R157, 0xffffffab ;  /* 0xffffffab9d9c7836 */ /* 0x002fc60000000000 */
[----:B------:R-:W-:Y:S03]  /*3b0e0*/  LDGSTS.E [R251+0x1bf00], desc[UR34][R128.64], P4 ;  /* 0x1bf0000080fb7fae */ /* 0x000fe6000a1a1022 */
[----:B------:R-:W1:Y:S01]  /*3b0f0*/  LDC R157, c[0x0][0x3a0] ;  /* 0x0000e800ff9d7b82 */ /* 0x000e620000000800 */
[----:B------:R-:W-:Y:S01]  /*3b100*/  LDGSTS.E [R251+0x1c700], desc[UR34][R112.64], P4 ;  /* 0x1c70000070fb7fae */ /* 0x000fe2000a1a1022 */
[----:B------:R-:W-:-:S03]  /*3b110*/  IMAD.WIDE R10, R252, 0x4, R244 ;  /* 0x00000004fc0a7825 */ /* 0x000fc600078e02f4 */
[----:B------:R-:W-:Y:S03]  /*3b120*/  LDGSTS.E [R251+0x1cf00], desc[UR34][R96.64], P4 ;  /* 0x1cf0000060fb7fae */ /* 0x000fe6000a1a1022 */
[----:B------:R-:W2:Y:S01]  /*3b130*/  LDC R244, c[0x0][0x3a0] ;  /* 0x0000e800fff47b82 */ /* 0x000ea20000000800 */
[----:B------:R-:W4:Y:S04]  /*3b140*/  LDL.LU.64 R28, [R1+0xc70] ;  /* 0x000c7000011c7983 */ /* 0x000f280000300a00 */
[----:B------:R-:W-:Y:S03]  /*3b150*/  LDGSTS.E [R251+0x1d700], desc[UR34][R80.64], P4 ;  /* 0x1d70000050fb7fae */ /* 0x000fe6000a1a1022 */
[----:B------:R-:W2:Y:S01]  /*3b160*/  LDC R245, c[0x0][0x3a0] ;  /* 0x0000e800fff57b82 */ /* 0x000ea20000000800 */
[----:B------:R-:W4:Y:S04]  /*3b170*/  LDL.LU.64 R140, [R1+0xc78] ;  /* 0x000c7800018c7983 */ /* 0x000f280000300a00 */
[----:B------:R-:W-:Y:S04]  /*3b180*/  LDGSTS.E [R251+0x1df00], desc[UR34][R64.64], P4 ;  /* 0x1df0000040fb7fae */ /* 0x000fe8000a1a1022 */
[----:B------:R-:W-:Y:S01]  /*3b190*/  LDGSTS.E [R251+0x1e700], desc[UR34][R48.64], P4 ;  /* 0x1e70000030fb7fae */ /* 0x000fe2000a1a1022 */
[----:B-1----:R-:W-:-:S03]  /*3b1a0*/  VIADD R4, R157, 0xffffffa7 ;  /* 0xffffffa79d047836 */ /* 0x002fc60000000000 */
[----:B------:R-:W-:Y:S04]  /*3b1b0*/  LDGSTS.E [R251+0x1ef00], desc[UR34][R32.64], P4 ;  /* 0x1ef0000020fb7fae */ /* 0x000fe8000a1a1022 */
[----:B------:R-:W-:Y:S04]  /*3b1c0*/  STL.64 [R1+0x1aa8], R24 ;  /* 0x001aa81801007387 */ /* 0x000fe80000100a00 */
[----:B------:R-:W-:Y:S04]  /*3b1d0*/  LDGSTS.E [R251+0x1f700], desc[UR34][R16.64], P4 ;  /* 0x1f70000010fb7fae */ /* 0x000fe8000a1a1022 */
[----:B------:R-:W-:Y:S04]  /*3b1e0*/  STL.64 [R1+0x1ab0], R12 ;  /* 0x001ab00c01007387 */ /* 0x000fe80000100a00 */
[----:B------:R-:W-:Y:S01]  /*3b1f0*/  LDGSTS.E [R251+0x1ff00], desc[UR34][R168.64], P4 ;  /* 0x1ff00000a8fb7fae */ /* 0x000fe2000a1a1022 */
[----:B------:R-:W-:-:S03]  /*3b200*/  ISETP.GE.U32.AND P4, PT, R156, 0x7fffff6c, PT ;  /* 0x7fffff6c9c00780c */ /* 0x000fc60003f86070 */
[----:B------:R3:W-:Y:S04]  /*3b210*/  STL.64 [R1+0x1ab8], R10 ;  /* 0x001ab80a01007387 */ /* 0x0007e80000100a00 */
[----:B------:R4:W-:Y:S04]  /*3b220*/  STL.64 [R1+0x1ac0], R8 ;  /* 0x001ac00801007387 */ /* 0x0009e80000100a00 */
[----:B------:R-:W4:Y:S04]  /*3b230*/  LDL.LU.64 R156, [R1+0xc80] ;  /* 0x000c8000019c7983 */ /* 0x000f280000300a00 */
[----:B------:R-:W0:Y:S01]  /*3b240*/  LDGDEPBAR ;  /* 0x00000000000079af */ /* 0x000e220000000000 */
[----:B------:R-:W-:Y:S06]  /*3b250*/  BAR.SYNC.DEFER_BLOCKING 0x0 ;  /* 0x0000000000007b1d */ /* 0x000fec0000010000 */
[----:B------:R-:W-:Y:S01]  /*3b260*/  @!PT LDS RZ, [RZ] ;  /* 0x00000000fffff984 */ /* 0x000fe20000000800 */
[----:B------:R-:W-:Y:S01]  /*3b270*/  @!PT LDS RZ, [RZ] ;  /* 0x00000000fffff984 */ /* 0x000fe20000000800 */
[----:B------:R-:W-:Y:S01]  /*3b280*/  @!PT LDS RZ, [RZ] ;  /* 0x00000000fffff984 */ /* 0x000fe20000000800 */
[----:B------:R-:W-:Y:S04]  /*3b290*/  LDGSTS.E [R0+0x50000], desc[UR34][R24.64], !P3 ;  /* 0x5000000018007fae */ /* 0x000fe8000d9a1022 */
[----:B------:R-:W-:Y:S04]  /*3b2a0*/  LDGSTS.E [R0+0x50100], desc[UR34][R12.64], !P3 ;  /* 0x501000000c007fae */ /* 0x000fe8000d9a1022 */
[----:B------:R3:W-:Y:S04]  /*3b2b0*/  LDGSTS.E [R0+0x50200], desc[UR34][R10.64], !P3 ;  /* 0x502000000a007fae */ /* 0x0007e8000d9a1022 */
[----:B------:R4:W-:Y:S01]  /*3b2c0*/  LDGSTS.E [R0+0x50300], desc[UR34][R8.64], !P3 ;  /* 0x5030000008007fae */ /* 0x0009e2000d9a1022 */
[----:B------:R-:W-:Y:S01]  /*3b2d0*/  ISETP.GE.U32.AND P3, PT, R4, 0x7fffff68, PT ;  /* 0x7fffff680400780c */ /* 0x000fe20003f66070 */
[----:B---3--:R-:W-:-:S02]  /*3b2e0*/  IMAD.WIDE R10, R252, 0x4, R60 ;  /* 0x00000004fc0a7825 */ /* 0x008fc400078e023c */
[----:B------:R-:W1:Y:S02]  /*3b2f0*/  LDC R61, c[0x0][0x3a0] ;  /* 0x0000e800ff3d7b82 */ /* 0x000e640000000800 */
[----:B--2---:R-:W-:-:S04]  /*3b300*/  IMAD.WIDE R12, R252, 0x4, R44 ;  /* 0x00000004fc0c7825 */ /* 0x004fc800078e022c */
[C---:B----4-:R-:W-:Y:S01]  /*3b310*/  IMAD.WIDE R8, R252.reuse, 0x4, R76 ;  /* 0x00000004fc087825 */ /* 0x050fe200078e024c */
[----:B------:R2:W-:Y:S04]  /*3b320*/  STL.64 [R1+0x14c0], R12 ;  /* 0x0014c00c01007387 */ /* 0x0005e80000100a00 */
[----:B------:R-:W3:Y:S04]  /*3b330*/  LDL.LU.64 R44, [R1+0xc88] ;  /* 0x000c8800012c7983 */ /* 0x000ee80000300a00 */
[----:B------:R4:W-:Y:S01]  /*3b340*/  STL.64 [R1+0x14d8], R10 ;  /* 0x0014d80a01007387 */ /* 0x0009e20000100a00 */
[----:B------:R-:W-:-:S03]  /*3b350*/  IMAD.WIDE R4, R252, 0x4, R92 ;  /* 0x00000004fc047825 */ /* 0x000fc600078e025c */
[----:B------:R-:W3:Y:S04]  /*3b360*/  LDL.LU.64 R76, [R1+0xc90] ;  /* 0x000c9000014c7983 */ /* 0x000ee80000300a00 */
[----:B------:R1:W-:Y:S04]  /*3b370*/  STL.64 [R1+0x14f0], R8 ;  /* 0x0014f00801007387 */ /* 0x0003e80000100a00 */
[----:B------:R-:W3:Y:S04]  /*3b380*/  LDL.LU.64 R92, [R1+0xc98] ;  /* 0x000c9800015c7983 */ /* 0x000ee80000300a00 */
[----:B------:R2:W-:Y:S01]  /*3b390*/  LDGSTS.E [R0+0x51000], desc[UR34][R12.64], !P2 ;  /* 0x510000000c007fae */ /* 0x0005e2000d1a1022 */
[----:B-1----:R-:W-:-:S03]  /*3b3a0*/  VIADD R242, R61, 0xffffffa3 ;  /* 0xffffffa33df27836 */ /* 0x002fc60000000000 */
[----:B------:R1:W-:Y:S04]  /*3b3b0*/  STL.64 [R1+0x1508], R4 ;  /* 0x0015080401007387 */ /* 0x0003e80000100a00 */
[----:B------:R4:W-:Y:S04]  /*3b3c0*/  LDGSTS.E [R0+0x51100], desc[UR34][R10.64], !P2 ;  /* 0x511000000a007fae */ /* 0x0009e8000d1a1022 */
[----:B------:R-:W3:Y:S04]  /*3b3d0*/  LDL.LU.64 R154, [R1+0xca0] ;  /* 0x000ca000019a7983 */ /* 0x000ee80000300a00 */
[----:B------:R-:W3:Y:S04]  /*3b3e0*/  LDL.LU.64 R60, [R1+0xca8] ;  /* 0x000ca800013c7983 */ /* 0x000ee80000300a00 */
[----:B------:R1:W-:Y:S01]  /*3b3f0*/  LDGSTS.E [R0+0x51200], desc[UR34][R8.64], !P2 ;  /* 0x5120000008007fae */ /* 0x0003e2000d1a1022 */
[----:B--2---:R-:W-:-:S03]  /*3b400*/  IMAD.WIDE R12, R252, 0x4, R108 ;  /* 0x00000004fc0c7825 */ /* 0x004fc600078e026c */
[----:B------:R2:W-:Y:S01]  /*3b410*/  LDGSTS.E [R0+0x51300], desc[UR34][R4.64], !P2 ;  /* 0x5130000004007fae */ /* 0x0005e2000d1a1022 */
[----:B----4-:R-:W-:-:S03]  /*3b420*/  IMAD.WIDE R10, R252, 0x4, R124 ;  /* 0x00000004fc0a7825 */ /* 0x010fc600078e027c */
[----:B------:R4:W-:Y:S04]  /*3b430*/  STL.64 [R1+0x1520], R12 ;  /* 0x0015200c01007387 */ /* 0x0009e80000100a00 */
[----:B------:R-:W3:Y:S04]  /*3b440*/  LDL.LU.64 R108, [R1+0xcb0] ;  /* 0x000cb000016c7983 */ /* 0x000ee80000300a00 */
[----:B------:R3:W-:Y:S04]  /*3b450*/  STL.64 [R1+0x1538], R10 ;  /* 0x0015380a01007387 */ /* 0x0007e80000100a00 */
[----:B------:R-:W3:Y:S01]  /*3b460*/  LDL.LU.64 R124, [R1+0xcb8] ;  /* 0x000cb800017c7983 */ /* 0x000ee20000300a00 */
[----:B------:R-:W-:Y:S01]  /*3b470*/  ISETP.GE.U32.AND P2, PT, R242, 0x7fffff64, PT ;  /* 0x7fffff64f200780c */ /* 0x000fe20003f46070 */
[----:B------:R-:W-:-:S02]  /*3b480*/  VIADD R242, R22, 0xffffff9f ;  /* 0xffffff9f16f27836 */ /* 0x000fc40000000000 */
[----:B------:R-:W-:Y:S04]  /*3b490*/  LDGSTS.E [R0+0x52000], desc[UR34][R12.64], !P6 ;  /* 0x520000000c007fae */ /* 0x000fe8000f1a1022 */
[----:B------:R3:W-:Y:S01]  /*3b4a0*/  LDGSTS.E [R0+0x52100], desc[UR34][R10.64], !P6 ;  /* 0x521000000a007fae */ /* 0x0007e2000f1a1022 */
[----:B-1----:R-:W-:-:S04]  /*3b4b0*/  IMAD.WIDE R8, R252, 0x4, R28 ;  /* 0x00000004fc087825 */ /* 0x002fc800078e021c */
[C---:B--2---:R-:W-:Y:S01]  /*3b4c0*/  IMAD.WIDE R4, R252.reuse, 0x4, R140 ;  /* 0x00000004fc047825 */ /* 0x044fe200078e028c */
[----:B------:R1:W-:Y:S04]  /*3b4d0*/  STL.64 [R1+0x1560], R8 ;  /* 0x0015600801007387 */ /* 0x0003e80000100a00 */
[----:B------:R2:W-:Y:S04]  /*3b4e0*/  STL.64 [R1+0x1578], R4 ;  /* 0x0015780401007387 */ /* 0x0005e80000100a00 */
[----:B----4-:R-:W4:Y:S04]  /*3b4f0*/  LDL.LU.64 R12, [R1+0xcc0] ;  /* 0x000cc000010c7983 */ /* 0x010f280000300a00 */
[----:B------:R-:W4:Y:S04]  /*3b500*/  LDL.LU.64 R28, [R1+0xcc8] ;  /* 0x000cc800011c7983 */ /* 0x000f280000300a00 */
[----:B------:R-:W4:Y:S04]  /*3b510*/  LDL.LU.64 R140, [R1+0xcd0] ;  /* 0x000cd000018c7983 */ /* 0x000f280000300a00 */
[----:B------:R1:W-:Y:S04]  /*3b520*/  LDGSTS.E [R0+0x52200], desc[UR34][R8.64], !P6 ;  /* 0x5220000008007fae */ /* 0x0003e8000f1a1022 */
[----:B------:R2:W-:Y:S01]  /*3b530*/  LDGSTS.E [R0+0x52300], desc[UR34][R4.64], !P6 ;  /* 0x5230000004007fae */ /* 0x0005e2000f1a1022 */
[----:B------:R-:W-:-:S05]  /*3b540*/  IMAD.WIDE R22, R252, 0x4, R156 ;  /* 0x00000004fc167825 */ /* 0x000fca00078e029c */
[----:B------:R1:W-:Y:S04]  /*3b550*/  STL.64 [R1+0x1590], R22 ;  /* 0x0015901601007387 */ /* 0x0003e80000100a00 */
[----:B------:R-:W4:Y:S04]  /*3b560*/  LDL.LU.64 R156, [R1+0xcd8] ;  /* 0x000cd800019c7983 */ /* 0x000f280000300a00 */
[----:B------:R1:W-:Y:S01]  /*3b570*/  LDGSTS.E [R0+0x53000], desc[UR34][R22.64], !P5 ;  /* 0x5300000016007fae */ /* 0x0003e2000e9a1022 */
[----:B---3--:R-:W-:-:S04]  /*3b580*/  IMAD.WIDE R10, R252, 0x4, R44 ;  /* 0x00000004fc0a7825 */ /* 0x008fc800078e022c */
[C---:B-1----:R-:W-:Y:S01]  /*3b590*/  IMAD.WIDE R8, R252.reuse, 0x4, R76 ;  /* 0x00000004fc087825 */ /* 0x042fe200078e024c */
[----:B------:R1:W-:Y:S03]  /*3b5a0*/  STL.64 [R1+0x15a8], R10 ;  /* 0x0015a80a01007387 */ /* 0x0003e60000100a00 */
[C---:B--2---:R-:W-:Y:S01]  /*3b5b0*/  IMAD.WIDE R4, R252.reuse, 0x4, R92 ;  /* 0x00000004fc047825 */ /* 0x044fe200078e025c */
[----:B------:R2:W-:Y:S04]  /*3b5c0*/  STL.64 [R1+0x15c0], R8 ;  /* 0x0015c00801007387 */ /* 0x0005e80000100a00 */
[----:B------:R3:W-:Y:S04]  /*3b5d0*/  STL.64 [R1+0x1628], R4 ;  /* 0x0016280401007387 */ /* 0x0007e80000100a00 */
[----:B------:R-:W4:Y:S04]  /*3b5e0*/  LDL.LU.64 R44, [R1+0xce0] ;  /* 0x000ce000012c7983 */ /* 0x000f280000300a00 */
[----:B------:R1:W-:Y:S01]  /*3b5f0*/  LDGSTS.E [R0+0x53100], desc[UR34][R10.64], !P5 ;  /* 0x531000000a007fae */ /* 0x0003e2000e9a1022 */
[----:B------:R-:W-:-:S03]  /*3b600*/  IMAD.WIDE R22, R252, 0x4, R154 ;  /* 0x00000004fc167825 */ /* 0x000fc600078e029a */
[----:B------:R2:W-:Y:S04]  /*3b610*/  LDGSTS.E [R0+0x53200], desc[UR34][R8.64], !P5 ;  /* 0x5320000008007fae */ /* 0x0005e8000e9a1022 */
[----:B------:R-:W4:Y:S01]  /*3b620*/  LDL.LU.64 R76, [R1+0xce8] ;  /* 0x000ce800014c7983 */ /* 0x000f220000300a00 */
[----:B-1----:R-:W-:-:S03]  /*3b630*/  IMAD.WIDE R10, R252, 0x4, R60 ;  /* 0x00000004fc0a7825 */ /* 0x002fc600078e023c */
[----:B------:R-:W4:Y:S04]  /*3b640*/  LDL.LU.64 R92, [R1+0xcf0] ;  /* 0x000cf000015c7983 */ /* 0x000f280000300a00 */
[----:B------:R3:W-:Y:S04]  /*3b650*/  LDGSTS.E [R0+0x53300], desc[UR34][R4.64], !P5 ;  /* 0x5330000004007fae */ /* 0x0007e8000e9a1022 */
[----:B------:R-:W-:Y:S01]  /*3b660*/  STL.64 [R1+0x16b0], R22 ;  /* 0x0016b01601007387 */ /* 0x000fe20000100a00 */
[----:B--2---:R-:W-:-:S03]  /*3b670*/  IMAD.WIDE R8, R252, 0x4, R108 ;  /* 0x00000004fc087825 */ /* 0x004fc600078e026c */
[----:B------:R1:W-:Y:S04]  /*3b680*/  STL.64 [R1+0x16c8], R10 ;  /* 0x0016c80a01007387 */ /* 0x0003e80000100a00 */
[----:B------:R2:W-:Y:S01]  /*3b690*/  STL.64 [R1+0x16e0], R8 ;  /* 0x0016e00801007387 */ /* 0x0005e20000100a00 */
[----:B---3--:R-:W-:-:S03]  /*3b6a0*/  IMAD.WIDE R4, R252, 0x4, R124 ;  /* 0x00000004fc047825 */ /* 0x008fc600078e027c */
[----:B------:R-:W3:Y:S04]  /*3b6b0*/  LDL.LU.64 R60, [R1+0xcf8] ;  /* 0x000cf800013c7983 */ /* 0x000ee80000300a00 */
[----:B------:R1:W-:Y:S04]  /*3b6c0*/  STL.64 [R1+0x16f8], R4 ;  /* 0x0016f80401007387 */ /* 0x0003e80000100a00 */
[----:B------:R-:W3:Y:S04]  /*3b6d0*/  LDL.LU.64 R108, [R1+0xd00] ;  /* 0x000d0000016c7983 */ /* 0x000ee80000300a00 */
[----:B------:R-:W-:Y:S04]  /*3b6e0*/  LDGSTS.E [R0+0x54000], desc[UR34][R22.64], !P1 ;  /* 0x5400000016007fae */ /* 0x000fe8000c9a1022 */
[----:B------:R1:W-:Y:S04]  /*3b6f0*/  LDGSTS.E [R0+0x54100], desc[UR34][R10.64], !P1 ;  /* 0x541000000a007fae */ /* 0x0003e8000c9a1022 */
[----:B------:R-:W3:Y:S04]  /*3b700*/  LDL.LU.64 R124, [R1+0xd08] ;  /* 0x000d0800017c7983 */ /* 0x000ee80000300a00 */
[----:B------:R2:W-:Y:S01]  /*3b710*/  LDGSTS.E [R0+0x54200], desc[UR34][R8.64], !P1 ;  /* 0x5420000008007fae */ /* 0x0005e2000c9a1022 */
[----:B----4-:R-:W-:-:S03]  /*3b720*/  IMAD.WIDE R12, R252, 0x4, R12 ;  /* 0x00000004fc0c7825 */ /* 0x010fc600078e020c */
[----:B------:R4:W-:Y:S01]  /*3b730*/  LDGSTS.E [R0+0x54300], desc[UR34][R4.64], !P1 ;  /* 0x5430000004007fae */ /* 0x0009e2000c9a1022 */
[----:B-1----:R-:W-:-:S03]  /*3b740*/  IMAD.WIDE R10, R252, 0x4, R28 ;  /* 0x00000004fc0a7825 */ /* 0x002fc600078e021c */
[----:B------:R1:W-:Y:S01]  /*3b750*/  STL.64 [R1+0x1710], R12 ;  /* 0x0017100c01007387 */ /* 0x0003e20000100a00 */
[----:B--2---:R-:W-:-:S03]  /*3b760*/  IMAD.WIDE R8, R252, 0x4, R140 ;  /* 0x00000004fc087825 */ /* 0x004fc600078e028c */
[----:B------:R1:W-:Y:S04]  /*3b770*/  LDGSTS.E [R0+0x55000], desc[UR34][R12.64], !P4 ;  /* 0x550000000c007fae */ /* 0x0003e8000e1a1022 */
[----:B------:R-:W2:Y:S04]  /*3b780*/  LDL.LU.64 R140, [R1+0xd10] ;  /* 0x000d1000018c7983 */ /* 0x000ea80000300a00 */
[----:B------:R1:W-:Y:S04]  /*3b790*/  STL.64 [R1+0x1720], R10 ;  /* 0x0017200a01007387 */ /* 0x0003e80000100a00 */
[----:B------:R1:W-:Y:S04]  /*3b7a0*/  LDGSTS.E [R0+0x55100], desc[UR34][R10.64], !P4 ;  /* 0x551000000a007fae */ /* 0x0003e8000e1a1022 */
[----:B------:R1:W-:Y:S01]  /*3b7b0*/  LDGSTS.E [R0+0x55200], desc[UR34][R8.64], !P4 ;  /* 0x5520000008007fae */ /* 0x0003e2000e1a1022 */
[----:B----4-:R-:W-:-:S03]  /*3b7c0*/  IMAD.WIDE R4, R252, 0x4, R156 ;  /* 0x00000004fc047825 */ /* 0x010fc600078e029c */
[----:B------:R-:W4:Y:S04]  /*3b7d0*/  LDL.LU.64 R156, [R1+0xd18] ;  /* 0x000d1800019c7983 */ /* 0x000f280000300a00 */
[----:B------:R1:W-:Y:S04]  /*3b7e0*/  STL.64 [R1+0x1740], R8 ;  /* 0x0017400801007387 */ /* 0x0003e80000100a00 */
[----:B------:R3:W-:Y:S04]  /*3b7f0*/  STL.64 [R1+0x1750], R4 ;  /* 0x0017500401007387 */ /* 0x0007e80000100a00 */
[----:B------:R-:W4:Y:S04]  /*3b800*/  LDL.LU.64 R138, [R1+0xd20] ;  /* 0x000d2000018a7983 */ /* 0x000f280000300a00 */
[----:B------:R3:W-:Y:S01]  /*3b810*/  LDGSTS.E [R0+0x55300], desc[UR34][R4.64], !P4 ;  /* 0x5530000004007fae */ /* 0x0007e2000e1a1022 */
[----:B-1----:R-:W-:-:S05]  /*3b820*/  IMAD.WIDE R12, R252, 0x4, R44 ;  /* 0x00000004fc0c7825 */ /* 0x002fca00078e022c */
[----:B------:R1:W-:Y:S04]  /*3b830*/  STL.64 [R1+0x17a0], R12 ;  /* 0x0017a00c01007387 */ /* 0x0003e80000100a00 */
[----:B------:R-:W4:Y:S01]  /*3b840*/  LDL.LU.64 R44, [R1+0xd28] ;  /* 0x000d2800012c7983 */ /* 0x000f220000300a00 */
[----:B------:R-:W-:-:S03]  /*3b850*/  IMAD.WIDE R10, R252, 0x4, R76 ;  /* 0x00000004fc0a7825 */ /* 0x000fc600078e024c */
[----:B------:R-:W-:Y:S01]  /*3b860*/  LDGSTS.E [R0+0x56000], desc[UR34][R12.64], !P3 ;  /* 0x560000000c007fae */ /* 0x000fe2000d9a1022 */
[----:B------:R-:W-:-:S03]  /*3b870*/  IMAD.WIDE R8, R252, 0x4, R92 ;  /* 0x00000004fc087825 */ /* 0x000fc600078e025c */
[----:B------:R1:W-:Y:S04]  /*3b880*/  STL.64 [R1+0x17b0], R10 ;  /* 0x0017b00a01007387 */ /* 0x0003e80000100a00 */
[----:B------:R-:W4:Y:S04]  /*3b890*/  LDL.LU.64 R76, [R1+0xd30] ;  /* 0x000d3000014c7983 */ /* 0x000f280000300a00 */
[----:B------:R2:W-:Y:S04]  /*3b8a0*/  STL.64 [R1+0x17e0], R8 ;  /* 0x0017e00801007387 */ /* 0x0005e80000100a00 */
[----:B------:R-:W4:Y:S04]  /*3b8b0*/  LDL.LU.64 R92, [R1+0xd38] ;  /* 0x000d3800015c7983 */ /* 0x000f280000300a00 */
[----:B------:R1:W-:Y:S01]  /*3b8c0*/  LDGSTS.E [R0+0x56100], desc[UR34][R10.64], !P3 ;  /* 0x561000000a007fae */ /* 0x0003e2000d9a1022 */
[----:B---3--:R-:W-:-:S03]  /*3b8d0*/  IMAD.WIDE R4, R252, 0x4, R60 ;  /* 0x00000004fc047825 */ /* 0x008fc600078e023c */
[----:B------:R2:W-:Y:S04]  /*3b8e0*/  LDGSTS.E [R0+0x56200], desc[UR34][R8.64], !P3 ;  /* 0x5620000008007fae */ /* 0x0005e8000d9a1022 */
[----:B------:R4:W-:Y:S01]  /*3b8f0*/  STL.64 [R1+0x1810], R4 ;  /* 0x0018100401007387 */ /* 0x0009e20000100a00 */
[----:B------:R-:W-:-:S03]  /*3b900*/  IMAD.WIDE R22, R252, 0x4, R108 ;  /* 0x00000004fc167825 */ /* 0x000fc600078e026c */
[----:B-1----:R-:W3:Y:S04]  /*3b910*/  LDL.LU.64 R12, [R1+0xd40] ;  /* 0x000d4000010c7983 */ /* 0x002ee80000300a00 */
[----:B------:R-:W3:Y:S04]  /*3b920*/  LDL.LU.64 R154, [R1+0xd48] ;  /* 0x000d4800019a7983 */ /* 0x000ee80000300a00 */
[----:B------:R1:W-:Y:S04]  /*3b930*/  STL.64 [R1+0x1840], R22 ;  /* 0x0018401601007387 */ /* 0x0003e80000100a00 */
[----:B------:R-:W3:Y:S01]  /*3b940*/  LDL.LU.64 R108, [R1+0xd50] ;  /* 0x000d5000016c7983 */ /* 0x000ee20000300a00 */
[----:B------:R-:W-:-:S03]  /*3b950*/  IMAD.WIDE R10, R252, 0x4, R124 ;  /* 0x00000004fc0a7825 */ /* 0x000fc600078e027c */
[----:B------:R4:W-:Y:S04]  /*3b960*/  LDGSTS.E [R0+0x56300], desc[UR34][R4.64], !P3 ;  /* 0x5630000004007fae */ /* 0x0009e8000d9a1022 */
[----:B------:R1:W-:Y:S04]  /*3b970*/  STL.64 [R1+0x1850], R10 ;  /* 0x0018500a01007387 */ /* 0x0003e80000100a00 */
[----:B------:R-:W3:Y:S01]  /*3b980*/  LDL.LU.64 R124, [R1+0xd58] ;  /* 0x000d5800017c7983 */ /* 0x000ee20000300a00 */
[----:B------:R-:W-:-:S03]  /*3b990*/  ISETP.GE.U32.AND P6, PT, R242, 0x7fffff60, PT ;  /* 0x7fffff60f200780c */ /* 0x000fc60003fc6070 */
[----:B------:R1:W-:Y:S01]  /*3b9a0*/  LDGSTS.E [R0+0x57000], desc[UR34][R22.64], !P2 ;  /* 0x5700000016007fae */ /* 0x0003e2000d1a1022 */
[----:B--2---:R-:W-:-:S03]  /*3b9b0*/  IMAD.WIDE R8, R252, 0x4, R140 ;  /* 0x00000004fc087825 */ /* 0x004fc600078e028c */
[----:B------:R2:W-:Y:S04]  /*3b9c0*/  LDGSTS.E [R0+0x57100], desc[UR34][R10.64], !P2 ;  /* 0x571000000a007fae */ /* 0x0005e8000d1a1022 */
[----:B------:R1:W-:Y:S04]  /*3b9d0*/  STL.64 [R1+0x1880], R8 ;  /* 0x0018800801007387 */ /* 0x0003e80000100a00 */
[----:B------:R1:W-:Y:S01]  /*3b9e0*/  LDGSTS.E [R0+0x57200], desc[UR34][R8.64], !P2 ;  /* 0x5720000008007fae */ /* 0x0003e2000d1a1022 */
[----:B----4-:R-:W-:-:S05]  /*3b9f0*/  IMAD.WIDE R4, R252, 0x4, R156 ;  /* 0x00000004fc047825 */ /* 0x010fca00078e029c */
[----:B------:R4:W-:Y:S04]  /*3ba00*/  STL.64 [R1+0x1890], R4 ;  /* 0x0018900401007387 */ /* 0x0009e80000100a00 */
[----:B------:R-:W3:Y:S04]  /*3ba10*/  LDL.LU.64 R28, [R1+0xd60] ;  /* 0x000d6000011c7983 */ /* 0x000ee80000300a00 */
[----:B------:R-:W3:Y:S04]  /*3ba20*/  LDL.LU.64 R60, [R1+0xd68] ;  /* 0x000d6800013c7983 */ /* 0x000ee80000300a00 */
[----:B------:R-:W3:Y:S04]  /*3ba30*/  LDL.LU.64 R140, [R1+0xd70] ;  /* 0x000d7000018c7983 */ /* 0x000ee80000300a00 */
[----:B------:R-:W3:Y:S01]  /*3ba40*/  LDL.LU.64 R156, [R1+0xd78] ;  /* 0x000d7800019c7983 */ /* 0x000ee20000300a00 */
[----:B-1----:R-:W-:-:S03]  /*3ba50*/  IMAD.WIDE R22, R252, 0x4, R138 ;  /* 0x00000004fc167825 */ /* 0x002fc600078e028a */
[----:B------:R4:W-:Y:S01]  /*3ba60*/  LDGSTS.E [R0+0x57300], desc[UR34][R4.64], !P2 ;  /* 0x5730000004007fae */ /* 0x0009e2000d1a1022 */
[----:B------:R-:W-:Y:S02]  /*3ba70*/  VIADD R242, R244, 0xffffff9b ;  /* 0xffffff9bf4f27836 */ /* 0x000fe40000000000 */
[----:B------:R-:W1:Y:S01]  /*3ba80*/  LDC R244, c[0x0][0x3a0] ;  /* 0x0000e800fff47b82 */ /* 0x000e620000000800 */
[----:B------:R-:W-:Y:S04]  /*3ba90*/  STL.64 [R1+0x18b0], R22 ;  /* 0x0018b01601007387 */ /* 0x000fe80000100a00 */
[----:B------:R-:W-:Y:S01]  /*3baa0*/  LDGSTS.E [R0+0x58000], desc[UR34][R22.64], !P6 ;  /* 0x5800000016007fae */ /* 0x000fe2000f1a1022 */
[----:B------:R-:W-:Y:S01]  /*3bab0*/  ISETP.GE.U32.AND P5, PT, R242, 0x7fffff5c, PT ;  /* 0x7fffff5cf200780c */ /* 0x000fe20003fa6070 */
[----:B--2---:R-:W-:-:S05]  /*3bac0*/  IMAD.WIDE R10, R252, 0x4, R44 ;  /* 0x00000004fc0a7825 */ /* 0x004fca00078e022c */
[----:B------:R2:W-:Y:S04]  /*3bad0*/  STL.64 [R1+0x18c0], R10 ;  /* 0x0018c00a01007387 */ /* 0x0005e80000100a00 */
[----:B------:R2:W-:Y:S01]  /*3bae0*/  LDGSTS.E [R0+0x58100], desc[UR34][R10.64], !P6 ;  /* 0x581000000a007fae */ /* 0x0005e2000f1a1022 */
[----:B------:R-:W-:-:S04]  /*3baf0*/  IMAD.WIDE R8, R252, 0x4, R76 ;  /* 0x00000004fc087825 */ /* 0x000fc800078e024c */
[C---:B----4-:R-:W-:Y:S01]  /*3bb00*/  IMAD.WIDE R4, R252.reuse, 0x4, R92 ;  /* 0x00000004fc047825 */ /* 0x050fe200078e025c */
[----:B------:R4:W-:Y:S04]  /*3bb10*/  STL.64 [R1+0x18e0], R8 ;  /* 0x0018e00801007387 */ /* 0x0009e80000100a00 */
[----:B------:R1:W-:Y:S04]  /*3bb20*/  STL.64 [R1+0x18f0], R4 ;  /* 0x0018f00401007387 */ /* 0x0003e80000100a00 */
[----:B------:R-:W3:Y:S04]  /*3bb30*/  LDL.LU.64 R44, [R1+0xd80] ;  /* 0x000d8000012c7983 */ /* 0x000ee80000300a00 */
[----:B------:R4:W-:Y:S01]  /*3bb40*/  LDGSTS.E [R0+0x58200], desc[UR34][R8.64], !P6 ;  /* 0x5820000008007fae */ /* 0x0009e2000f1a1022 */
[----:B---3--:R-:W-:-:S03]  /*3bb50*/  IMAD.WIDE R12, R252, 0x4, R12 ;  /* 0x00000004fc0c7825 */ /* 0x008fc600078e020c */
[----:B------:R-:W3:Y:S01]  /*3bb60*/  LDL.LU.64 R76, [R1+0xd88] ;  /* 0x000d8800014c7983 */ /* 0x000ee20000300a00 */
[----:B--2---:R-:W-:-:S03]  /*3bb70*/  IMAD.WIDE R10, R252, 0x4, R154 ;  /* 0x00000004fc0a7825 */ /* 0x004fc600078e029a */
[----:B------:R-:W2:Y:S04]  /*3bb80*/  LDL.LU.64 R92, [R1+0xd90] ;  /* 0x000d9000015c7983 */ /* 0x000ea80000300a00 */
[----:B------:R1:W-:Y:S01]  /*3bb90*/  STL.64 [R1+0x1900], R12 ;  /* 0x0019000c01007387 */ /* 0x0003e20000100a00 */
[----:B----4-:R-:W-:-:S03]  /*3bba0*/  IMAD.WIDE R8, R252, 0x4, R108 ;  /* 0x00000004fc087825 */ /* 0x010fc600078e026c */
[----:B------:R4:W-:Y:S04]  /*3bbb0*/  STL.64 [R1+0x1910], R10 ;  /* 0x0019100a01007387 */ /* 0x0009e80000100a00 */
[----:B------:R1:W-:Y:S04]  /*3bbc0*/  STL.64 [R1+0x1920], R8 ;  /* 0x0019200801007387 */ /* 0x0003e80000100a00 */
[----:B------:R-:W2:Y:S04]  /*3bbd0*/  LDL.LU.64 R108, [R1+0xd98] ;  /* 0x000d9800016c7983 */ /* 0x000ea80000300a00 */
[----:B------:R1:W-:Y:S04]  /*3bbe0*/  LDGSTS.E [R0+0x58300], desc[UR34][R4.64], !P6 ;  /* 0x5830000004007fae */ /* 0x0003e8000f1a1022 */
[----:B------:R4:W-:Y:S04]  /*3bbf0*/  LDGSTS.E [R0+0x59000], desc[UR34][R12.64], !P5 ;  /* 0x590000000c007fae */ /* 0x0009e8000e9a1022 */
[----:B------:R4:W-:Y:S01]  /*3bc00*/  LDGSTS.E [R0+0x59100], desc[UR34][R10.64], !P5 ;  /* 0x591000000a007fae */ /* 0x0009e2000e9a1022 */
[----:B-1----:R-:W-:-:S03]  /*3bc10*/  IMAD.WIDE R4, R252, 0x4, R124 ;  /* 0x00000004fc047825 */ /* 0x002fc600078e027c */
[----:B------:R1:W-:Y:S04]  /*3bc20*/  LDGSTS.E [R0+0x59200], desc[UR34][R8.64], !P5 ;  /* 0x5920000008007fae */ /* 0x0003e8000e9a1022 */
[----:B------:R1:W-:Y:S04]  /*3bc30*/  STL.64 [R1+0x1930], R4 ;  /* 0x0019300401007387 */ /* 0x0003e80000100a00 */
[----:B------:R-:W2:Y:S04]  /*3bc40*/  LDL.LU.64 R124, [R1+0xda0] ;  /* 0x000da000017c7983 */ /* 0x000ea80000300a00 */
[----:B------:R1:W-:Y:S01]  /*3bc50*/  LDGSTS.E [R0+0x59300], desc[UR34][R4.64], !P5 ;  /* 0x5930000004007fae */ /* 0x0003e2000e9a1022 */
[----:B----4-:R-:W-:-:S04]  /*3bc60*/  IMAD.WIDE R12, R252, 0x4, R28 ;  /* 0x00000004fc0c7825 */ /* 0x010fc800078e021c */
[C---:B------:R-:W-:Y:S01]  /*3bc70*/  IMAD.WIDE R10, R252.reuse, 0x4, R60 ;  /* 0x00000004fc0a7825 */ /* 0x040fe200078e023c */
[----:B------:R4:W-:Y:S03]  /*3bc80*/  STL.64 [R1+0x1940], R12 ;  /* 0x0019400c01007387 */ /* 0x0009e60000100a00 */
[C---:B-1----:R-:W-:Y:S01]  /*3bc90*/  IMAD.WIDE R8, R252.reuse, 0x4, R140 ;  /* 0x00000004fc087825 */ /* 0x042fe200078e028c */
[----:B------:R-:W2:Y:S04]  /*3bca0*/  LDL.LU.64 R60, [R1+0xda8] ;  /* 0x000da800013c7983 */ /* 0x000ea80000300a00 */
[----:B------:R3:W-:Y:S01]  /*3bcb0*/  STL.64 [R1+0x1970], R10 ;  /* 0x0019700a01007387 */ /* 0x0007e20000100a00 */
[----:B------:R-:W-:-:S03]  /*3bcc0*/  IMAD.WIDE R4, R252, 0x4, R156 ;  /* 0x00000004fc047825 */ /* 0x000fc600078e029c */
[----:B------:R-:W2:Y:S04]  /*3bcd0*/  LDL.LU.64 R140, [R1+0xdb0] ;  /* 0x000db000018c7983 */ /* 0x000ea80000300a00 */
[----:B------:R2:W-:Y:S04]  /*3bce0*/  STL.64 [R1+0x1980], R8 ;  /* 0x0019800801007387 */ /* 0x0005e80000100a00 */
[----:B------:R-:W2:Y:S01]  /*3bcf0*/  LDL.LU.64 R156, [R1+0xdb8] ;  /* 0x000db800019c7983 */ /* 0x000ea20000300a00 */
[----:B------:R-:W-:Y:S02]  /*3bd00*/  VIADD R242, R243, 0xffffff97 ;  /* 0xffffff97f3f27836 */ /* 0x000fe40000000000 */
[----:B------:R-:W1:Y:S03]  /*3bd10*/  LDC R243, c[0x0][0x3a0] ;  /* 0x0000e800fff37b82 */ /* 0x000e660000000800 */
[----:B------:R-:W-:Y:S01]  /*3bd20*/  ISETP.GE.U32.AND P1, PT, R242, 0x7fffff58, PT ;  /* 0x7fffff58f200780c */ /* 0x000fe20003f26070 */
[----:B------:R-:W-:Y:S01]  /*3bd30*/  VIADD R242, R245, 0xffffff93 ;  /* 0xffffff93f5f27836 */ /* 0x000fe20000000000 */
[----:B------:R1:W-:Y:S03]  /*3bd40*/  STL.64 [R1+0x1990], R4 ;  /* 0x0019900401007387 */ /* 0x0003e60000100a00 */
[----:B------:R-:W1:Y:S01]  /*3bd50*/  LDC R245, c[0x0][0x3a0] ;  /* 0x0000e800fff57b82 */ /* 0x000e620000000800 */
[----:B------:R-:W-:Y:S01]  /*3bd60*/  ISETP.GE.U32.AND P4, PT, R242, 0x7fffff54, PT ;  /* 0x7fffff54f200780c */ /* 0x000fe20003f86070 */
[----:B------:R-:W2:Y:S06]  /*3bd70*/  LDL.LU.64 R138, [R1+0xdc0] ;  /* 0x000dc000018a7983 */ /* 0x000eac0000300a00 */
[----:B------:R4:W-:Y:S04]  /*3bd80*/  LDGSTS.E [R0+0x5a000], desc[UR34][R12.64], !P1 ;  /* 0x5a0000000c007fae */ /* 0x0009e8000c9a1022 */
[----:B------:R3:W-:Y:S04]  /*3bd90*/  LDGSTS.E [R0+0x5a100], desc[UR34][R10.64], !P1 ;  /* 0x5a1000000a007fae */ /* 0x0007e8000c9a1022 */
[----:B------:R2:W-:Y:S04]  /*3bda0*/  LDGSTS.E [R0+0x5a200], desc[UR34][R8.64], !P1 ;  /* 0x5a20000008007fae */ /* 0x0005e8000c9a1022 */
[----:B------:R1:W-:Y:S01]  /*3bdb0*/  LDGSTS.E [R0+0x5a300], desc[UR34][R4.64], !P1 ;  /* 0x5a30000004007fae */ /* 0x0003e2000c9a1022 */
[----:B----4-:R-:W-:-:S05]  /*3bdc0*/  IMAD.WIDE R12, R252, 0x4, R44 ;  /* 0x00000004fc0c7825 */ /* 0x010fca00078e022c */
[----:B------:R4:W-:Y:S01]  /*3bdd0*/  STL.64 [R1+0x19a0], R12 ;  /* 0x0019a00c01007387 */ /* 0x0009e20000100a00 */
[----:B---3--:R-:W-:-:S03]  /*3bde0*/  IMAD.WIDE R10, R252, 0x4, R76 ;  /* 0x00000004fc0a7825 */ /* 0x008fc600078e024c */
[----:B------:R-:W3:Y:S01]  /*3bdf0*/  LDL.LU.64 R154, [R1+0xdc8] ;  /* 0x000dc800019a7983 */ /* 0x000ee20000300a00 */
[----:B--2---:R-:W-:-:S03]  /*3be00*/  IMAD.WIDE R8, R252, 0x4, R92 ;  /* 0x00000004fc087825 */ /* 0x004fc600078e025c */
[----:B------:R2:W-:Y:S04]  /*3be10*/  STL.64 [R1+0x19b0], R10 ;  /* 0x0019b00a01007387 */ /* 0x0005e80000100a00 */
[----:B------:R-:W3:Y:S04]  /*3be20*/  LDL.LU.64 R76, [R1+0xdd0] ;  /* 0x000dd000014c7983 */ /* 0x000ee80000300a00 */
[----:B------:R2:W-:Y:S04]  /*3be30*/  STL.64 [R1+0x19c0], R8 ;  /* 0x0019c00801007387 */ /* 0x0005e80000100a00 */
[----:B------:R-:W3:Y:S01]  /*3be40*/  LDL.LU.64 R92, [R1+0xdd8] ;  /* 0x000dd800015c7983 */ /* 0x000ee20000300a00 */
[----:B-1----:R-:W-:-:S03]  /*3be50*/  IMAD.WIDE R4, R252, 0x4, R108 ;  /* 0x00000004fc047825 */ /* 0x002fc600078e026c */
[----:B------:R-:W-:Y:S04]  /*3be60*/  LDGSTS.E [R0+0x5b000], desc[UR34][R12.64], !P4 ;  /* 0x5b0000000c007fae */ /* 0x000fe8000e1a1022 */
[----:B------:R1:W-:Y:S04]  /*3be70*/  STL.64 [R1+0x19d0], R4 ;  /* 0x0019d00401007387 */ /* 0x0003e80000100a00 */
[----:B------:R2:W-:Y:S04]  /*3be80*/  LDGSTS.E [R0+0x5b100], desc[UR34][R10.64], !P4 ;  /* 0x5b1000000a007fae */ /* 0x0005e8000e1a1022 */
[----:B----4-:R-:W4:Y:S04]  /*3be90*/  LDL.LU.64 R12, [R1+0xde0] ;  /* 0x000de000010c7983 */ /* 0x010f280000300a00 */
[----:B------:R-:W4:Y:S04]  /*3bea0*/  LDL.LU.64 R28, [R1+0xde8] ;  /* 0x000de800011c7983 */ /* 0x000f280000300a00 */
[----:B------:R-:W4:Y:S01]  /*3beb0*/  LDL.LU.64 R108, [R1+0xdf0] ;  /* 0x000df000016c7983 */ /* 0x000f220000300a00 */
[----:B------:R-:W-:-:S03]  /*3bec0*/  IMAD.WIDE R22, R252, 0x4, R124 ;  /* 0x00000004fc167825 */ /* 0x000fc600078e027c */
[----:B------:R1:W-:Y:S04]  /*3bed0*/  LDGSTS.E [R0+0x5b200], desc[UR34][R8.64], !P4 ;  /* 0x5b20000008007fae */ /* 0x0003e8000e1a1022 */
[----:B------:R1:W-:Y:S04]  /*3bee0*/  STL.64 [R1+0x19e0], R22 ;  /* 0x0019e01601007387 */ /* 0x0003e80000100a00 */
[----:B------:R-:W4:Y:S04]  /*3bef0*/  LDL.LU.64 R124, [R1+0xdf8] ;  /* 0x000df800017c7983 */ /* 0x000f280000300a00 */
[----:B------:R1:W-:Y:S01]  /*3bf00*/  LDGSTS.E [R0+0x5b300], desc[UR34][R4.64], !P4 ;  /* 0x5b30000004007fae */ /* 0x0003e2000e1a1022 */
[----:B--2---:R-:W-:-:S04]  /*3bf10*/  IMAD.WIDE R10, R252, 0x4, R60 ;  /* 0x00000004fc0a7825 */ /* 0x004fc800078e023c */
[C---:B-1----:R-:W-:Y:S01]  /*3bf20*/  IMAD.WIDE R8, R252.reuse, 0x4, R140 ;  /* 0x00000004fc087825 */ /* 0x042fe200078e028c */
[----:B------:R3:W-:Y:S03]  /*3bf30*/  STL.64 [R1+0x19f0], R10 ;  /* 0x0019f00a01007387 */ /* 0x0007e60000100a00 */
[----:B------:R-:W-:Y:S01]  /*3bf40*/  IMAD.WIDE R4, R252, 0x4, R156 ;  /* 0x00000004fc047825 */ /* 0x000fe200078e029c */
[----:B------:R1:W-:Y:S04]  /*3bf50*/  STL.64 [R1+0x1a00], R8 ;  /* 0x001a000801007387 */ /* 0x0003e80000100a00 */
[----:B------:R2:W-:Y:S04]  /*3bf60*/  STL.64 [R1+0x1a10], R4 ;  /* 0x001a100401007387 */ /* 0x0005e80000100a00 */
[----:B------:R-:W4:Y:S04]  /*3bf70*/  LDL.LU.64 R44, [R1+0xe00] ;  /* 0x000e0000012c7983 */ /* 0x000f280000300a00 */
[----:B------:R-:W4:Y:S04]  /*3bf80*/  LDL.LU.64 R60, [R1+0xe08] ;  /* 0x000e0800013c7983 */ /* 0x000f280000300a00 */
[----:B------:R-:W4:Y:S04]  /*3bf90*/  LDL.LU.64 R140, [R1+0xe10] ;  /* 0x000e1000018c7983 */ /* 0x000f280000300a00 */
[----:B------:R-:W4:Y:S01]  /*3bfa0*/  LDL.LU.64 R156, [R1+0xe18] ;  /* 0x000e1800019c7983 */ /* 0x000f220000300a00 */
[----:B------:R-:W-:-:S02]  /*3bfb0*/  VIADD R242, R244, 0xffffff8f ;  /* 0xffffff8ff4f27836 */ /* 0x000fc40000000000 */
[----:B------:R-:W1:Y:S03]  /*3bfc0*/  LDC R244, c[0x0][0x3a0] ;  /* 0x0000e800fff47b82 */ /* 0x000e660000000800 */
[----:B------:R-:W-:Y:S01]  /*3bfd0*/  ISETP.GE.U32.AND P3, PT, R242, 0x7fffff50, PT ;  /* 0x7fffff50f200780c */ /* 0x000fe20003f66070 */
[----:B------:R-:W-:-:S04]  /*3bfe0*/  VIADD R242, R243, 0xffffff8b ;  /* 0xffffff8bf3f27836 */ /* 0x000fc80000000000 */
[----:B------:R-:W1:Y:S01]  /*3bff0*/  LDC R243, c[0x0][0x3a0] ;  /* 0x0000e800fff37b82 */ /* 0x000e620000000800 */
[----:B------:R-:W-:-:S07]  /*3c000*/  ISETP.GE.U32.AND P2, PT, R242, 0x7fffff4c, PT ;  /* 0x7fffff4cf200780c */ /* 0x000fce0003f46070 */
[----:B------:R2:W-:Y:S04]  /*3c010*/  LDGSTS.E [R0+0x5c000], desc[UR34][R22.64], !P3 ;  /* 0x5c00000016007fae */ /* 0x0005e8000d9a1022 */
[----:B------:R3:W-:Y:S04]  /*3c020*/  LDGSTS.E [R0+0x5c100], desc[UR34][R10.64], !P3 ;  /* 0x5c1000000a007fae */ /* 0x0007e8000d9a1022 */
[----:B------:R1:W-:Y:S01]  /*3c030*/  LDGSTS.E [R0+0x5c200], desc[UR34][R8.64], !P3 ;  /* 0x5c20000008007fae */ /* 0x0003e2000d9a1022 */
[----:B--2---:R-:W-:-:S03]  /*3c040*/  IMAD.WIDE R22, R252, 0x4, R138 ;  /* 0x00000004fc167825 */ /* 0x004fc600078e028a */
[----:B------:R2:W-:Y:S01]  /*3c050*/  LDGSTS.E [R0+0x5c300], desc[UR34][R4.64], !P3 ;  /* 0x5c30000004007fae */ /* 0x0005e2000d9a1022 */
[----:B------:R-:W-:-:S03]  /*3c060*/  VIADD R242, R245, 0xffffff87 ;  /* 0xffffff87f5f27836 */ /* 0x000fc60000000000 */
[----:B------:R-:W-:Y:S01]  /*3c070*/  STL.64 [R1+0x1a20], R22 ;  /* 0x001a201601007387 */ /* 0x000fe20000100a00 */
[----:B------:R-:W1:Y:S03]  /*3c080*/  LDC R245, c[0x0][0x3a0] ;  /* 0x0000e800fff57b82 */ /* 0x000e660000000800 */
[----:B------:R-:W-:Y:S01]  /*3c090*/  LDGSTS.E [R0+0x5d000], desc[UR34][R22.64], !P2 ;  /* 0x5d00000016007fae */ /* 0x000fe2000d1a1022 */
[----:B------:R-:W-:Y:S01]  /*3c0a0*/  ISETP.GE.U32.AND P6, PT, R242, 0x7fffff48, PT ;  /* 0x7fffff48f200780c */ /* 0x000fe20003fc6070 */
[----:B---3--:R-:W-:-:S04]  /*3c0b0*/  IMAD.WIDE R10, R252, 0x4, R154 ;  /* 0x00000004fc0a7825 */ /* 0x008fc800078e029a */
[C---:B-1----:R-:W-:Y:S01]  /*3c0c0*/  IMAD.WIDE R8, R252.reuse, 0x4, R76 ;  /* 0x00000004fc087825 */ /* 0x042fe200078e024c */
[----:B------:R1:W-:Y:S03]  /*3c0d0*/  STL.64 [R1+0x1a30], R10 ;  /* 0x001a300a01007387 */ /* 0x0003e60000100a00 */
[C---:B--2---:R-:W-:Y:S01]  /*3c0e0*/  IMAD.WIDE R4, R252.reuse, 0x4, R92 ;  /* 0x00000004fc047825 */ /* 0x044fe200078e025c */
[----:B------:R2:W-:Y:S04]  /*3c0f0*/  STL.64 [R1+0x1a50], R8 ;  /* 0x001a500801007387 */ /* 0x0005e80000100a00 */
[----:B------:R1:W-:Y:S04]  /*3c100*/  LDGSTS.E [R0+0x5d100], desc[UR34][R10.64], !P2 ;  /* 0x5d1000000a007fae */ /* 0x0003e8000d1a1022 */
[----:B------:R3:W-:Y:S04]  /*3c110*/  STL.64 [R1+0x1a60], R4 ;  /* 0x001a600401007387 */ /* 0x0007e80000100a00 */
[----:B------:R-:W4:Y:S02]  /*3c120*/  LDL.LU.64 R76, [R1+0xe20] ;  /* 0x000e2000014c7983 */ /* 0x000f240000300a00 */
[----:B----4-:R-:W-:-:S02]  /*3c130*/  IMAD.WIDE R12, R252, 0x4, R12 ;  /* 0x00000004fc0c7825 */ /* 0x010fc400078e020c */
[----:B------:R-:W4:Y:S02]  /*3c140*/  LDL.LU.64 R92, [R1+0xe28] ;  /* 0x000e2800015c7983 */ /* 0x000f240000300a00 */
[C---:B-1----:R-:W-:Y:S02]  /*3c150*/  IMAD.WIDE R10, R252.reuse, 0x4, R28 ;  /* 0x00000004fc0a7825 */ /* 0x042fe400078e021c */
[----:B------:R1:W-:Y:S04]  /*3c160*/  STL.64 [R1+0x1a68], R12 ;  /* 0x001a680c01007387 */ /* 0x0003e80000100a00 */
[----:B------:R2:W-:Y:S04]  /*3c170*/  LDGSTS.E [R0+0x5d200], desc[UR34][R8.64], !P2 ;  /* 0x5d20000008007fae */ /* 0x0005e8000d1a1022 */
[----:B------:R-:W4:Y:S04]  /*3c180*/  LDL.LU.64 R28, [R1+0xe30] ;  /* 0x000e3000011c7983 */ /* 0x000f280000300a00 */
[----:B------:R1:W-:Y:S01]  /*3c190*/  STL.64 [R1+0x1a70], R10 ;  /* 0x001a700a01007387 */ /* 0x0003e20000100a00 */
[----:B--2---:R-:W-:-:S03]  /*3c1a0*/  IMAD.WIDE R8, R252, 0x4, R108 ;  /* 0x00000004fc087825 */ /* 0x004fc600078e026c */
[----:B------:R3:W-:Y:S04]  /*3c1b0*/  LDGSTS.E [R0+0x5d300], desc[UR34][R4.64], !P2 ;  /* 0x5d30000004007fae */ /* 0x0007e8000d1a1022 */
[----:B------:R-:W2:Y:S04]  /*3c1c0*/  LDL.LU.64 R108, [R1+0xe38] ;  /* 0x000e3800016c7983 */ /* 0x000ea80000300a00 */
[----:B------:R1:W-:Y:S01]  /*3c1d0*/  STL.64 [R1+0x1a78], R8 ;  /* 0x001a780801007387 */ /* 0x0003e20000100a00 */
[----:B---3--:R-:W-:-:S03]  /*3c1e0*/  IMAD.WIDE R4, R252, 0x4, R124 ;  /* 0x00000004fc047825 */ /* 0x008fc600078e027c */
[----:B------:R1:W-:Y:S04]  /*3c1f0*/  LDGSTS.E [R0+0x5e000], desc[UR34][R12.64], !P6 ;  /* 0x5e0000000c007fae */ /* 0x0003e8000f1a1022 */
[----:B------:R3:W-:Y:S04]  /*3c200*/  STL.64 [R1+0x1a80], R4 ;  /* 0x001a800401007387 */ /* 0x0007e80000100a00 */
[----:B------:R-:W2:Y:S04]  /*3c210*/  LDL.LU.64 R124, [R1+0xe40] ;  /* 0x000e4000017c7983 */ /* 0x000ea80000300a00 */
[----:B------:R1:W-:Y:S04]  /*3c220*/  LDGSTS.E [R0+0x5e100], desc[UR34][R10.64], !P6 ;  /* 0x5e1000000a007fae */ /* 0x0003e8000f1a1022 */
[----:B------:R1:W-:Y:S04]  /*3c230*/  LDGSTS.E [R0+0x5e200], desc[UR34][R8.64], !P6 ;  /* 0x5e20000008007fae */ /* 0x0003e8000f1a1022 */
[----:B------:R3:W-:Y:S01]  /*3c240*/  LDGSTS.E [R0+0x5e300], desc[UR34][R4.64], !P6 ;  /* 0x5e30000004007fae */ /* 0x0007e2000f1a1022 */
[----:B-1----:R-:W-:-:S04]  /*3c250*/  IMAD.WIDE R12, R252, 0x4, R44 ;  /* 0x00000004fc0c7825 */ /* 0x002fc800078e022c */
[C---:B------:R-:W-:Y:S01]  /*3c260*/  IMAD.WIDE R10, R252.reuse, 0x4, R60 ;  /* 0x00000004fc0a7825 */ /* 0x040fe200078e023c */
[----:B------:R1:W-:Y:S03]  /*3c270*/  STL.64 [R1+0x1a88], R12 ;  /* 0x001a880c01007387 */ /* 0x0003e60000100a00 */
[C---:B------:R-:W-:Y:S01]  /*3c280*/  IMAD.WIDE R8, R252.reuse, 0x4, R140 ;  /* 0x00000004fc087825 */ /* 0x040fe200078e028c */
[----:B------:R-:W2:Y:S04]  /*3c290*/  LDL.LU.64 R44, [R1+0xe48] ;  /* 0x000e4800012c7983 */ /* 0x000ea80000300a00 */
[----:B------:R4:W-:Y:S01]  /*3c2a0*/  STL.64 [R1+0x1a90], R10 ;  /* 0x001a900a01007387 */ /* 0x0009e20000100a00 */
[----:B---3--:R-:W-:-:S03]  /*3c2b0*/  IMAD.WIDE R4, R252, 0x4, R156 ;  /* 0x00000004fc047825 */ /* 0x008fc600078e029c */
[----:B------:R-:W3:Y:S04]  /*3c2c0*/  LDL.LU.64 R140, [R1+0xe50] ;  /* 0x000e5000018c7983 */ /* 0x000ee80000300a00 */
[----:B------:R1:W-:Y:S04]  /*3c2d0*/  STL.64 [R1+0x1a98], R8 ;  /* 0x001a980801007387 */ /* 0x0003e80000100a00 */
[----:B------:R-:W3:Y:S01]  /*3c2e0*/  LDL.LU.64 R156, [R1+0xe58] ;  /* 0x000e5800019c7983 */ /* 0x000ee20000300a00 */
[----:B------:R-:W-:Y:S02]  /*3c2f0*/  VIADD R242, R244, 0xffffff83 ;  /* 0xffffff83f4f27836 */ /* 0x000fe40000000000 */
[----:B------:R-:W1:Y:S03]  /*3c300*/  LDC R244, c[0x0][0x3a0] ;  /* 0x0000e800fff47b82 */ /* 0x000e660000000800 */
[----:B------:R-:W-:Y:S01]  /*3c310*/  ISETP.GE.U32.AND P5, PT, R242, 0x7fffff44, PT ;  /* 0x7fffff44f200780c */ /* 0x000fe20003fa6070 */
[----:B------:R-:W-:Y:S01]  /*3c320*/  VIADD R242, R243, 0xffffffbe ;  /* 0xffffffbef3f27836 */ /* 0x000fe20000000000 */
[----:B------:R2:W-:Y:S03]  /*3c330*/  STL.64 [R1+0x1aa0], R4 ;  /* 0x001aa00401007387 */ /* 0x0005e60000100a00 */
[----:B------:R-:W1:Y:S01]  /*3c340*/  LDC R243, c[0x0][0x3a0] ;  /* 0x0000e800fff37b82 */ /* 0x000e620000000800 */
[----:B------:R-:W-:Y:S01]  /*3c350*/  ISETP.GE.U32.AND P1, PT, R242, 0x7fffff7f, PT ;  /* 0x7fffff7ff200780c */ /* 0x000fe20003f26070 */
[----:B------:R-:W3:Y:S04]  /*3c360*/  LDL.LU.64 R154, [R1+0xe60] ;  /* 0x000e6000019a7983 */ /* 0x000ee80000300a00 */
[----:B------:R-:W3:Y:S04]  /*3c370*/  LDL.LU.64 R60, [R1+0xe68] ;  /* 0x000e6800013c7983 */ /* 0x000ee80000300a00 */
[----:B------:R1:W-:Y:S04]  /*3c380*/  LDGSTS.E [R0+0x5f000], desc[UR34][R12.64], !P5 ;  /* 0x5f0000000c007fae */ /* 0x0003e8000e9a1022 */
[----:B------:R4:W-:Y:S04]  /*3c390*/  LDGSTS.E [R0+0x5f100], desc[UR34][R10.64], !P5 ;  /* 0x5f1000000a007fae */ /* 0x0009e8000e9a1022 */
[----:B------:R1:W-:Y:S04]  /*3c3a0*/  LDGSTS.E [R0+0x5f200], desc[UR34][R8.64], !P5 ;  /* 0x5f20000008007fae */ /* 0x0003e8000e9a1022 */
[----:B------:R2:W-:Y:S01]  /*3c3b0*/  LDGSTS.E [R0+0x5f300], desc[UR34][R4.64], !P5 ;  /* 0x5f30000004007fae */ /* 0x0005e2000e9a1022 */
[----:B-1----:R-:W-:-:S04]  /*3c3c0*/  IMAD.WIDE R12, R252, 0x4, R76 ;  /* 0x00000004fc0c7825 */ /* 0x002fc800078e024c */
[C---:B----4-:R-:W-:Y:S01]  /*3c3d0*/  IMAD.WIDE R10, R252.reuse, 0x4, R92 ;  /* 0x00000004fc0a7825 */ /* 0x050fe200078e025c */
[----:B------:R1:W-:Y:S04]  /*3c3e0*/  STL.64 [R1+0x1340], R12 ;  /* 0x0013400c01007387 */ /* 0x0003e80000100a00 */
[----:B------:R-:W4:Y:S04]  /*3c3f0*/  LDL.LU.64 R76, [R1+0xe70] ;  /* 0x000e7000014c7983 */ /* 0x000f280000300a00 */
[----:B------:R1:W-:Y:S01]  /*3c400*/  STL.64 [R1+0x1438], R10 ;  /* 0x0014380a01007387 */ /* 0x0003e20000100a00 */
[----:B------:R-:W-:-:S03]  /*3c410*/  IMAD.WIDE R8, R252, 0x4, R28 ;  /* 0x00000004fc087825 */ /* 0x000fc600078e021c */
[----:B------:R-:W4:Y:S04]  /*3c420*/  LDL.LU.64 R92, [R1+0xe78] ;  /* 0x000e7800015c7983 */ /* 0x000f280000300a00 */
[----:B------:R3:W-:Y:S04]  /*3c430*/  STL.64 [R1+0x1440], R8 ;  /* 0x0014400801007387 */ /* 0x0007e80000100a00 */
[----:B------:R-:W-:Y:S01]  /*3c440*/  LDGSTS.E [R6+0x50400], desc[UR34][R12.64], !P1 ;  /* 0x504000000c067fae */ /* 0x000fe2000c9a1022 */
[----:B--2---:R-:W-:-:S03]  /*3c450*/  IMAD.WIDE R4, R252, 0x4, R108 ;  /* 0x00000004fc047825 */ /* 0x004fc600078e026c */
[----:B------:R2:W-:Y:S04]  /*3c460*/  LDGSTS.E [R6+0x50500], desc[UR34][R10.64], !P1 ;  /* 0x505000000a067fae */ /* 0x0005e8000c9a1022 */
[----:B------:R2:W-:Y:S04]  /*3c470*/  STL.64 [R1+0x1448], R4 ;  /* 0x0014480401007387 */ /* 0x0005e80000100a00 */
[----:B-1----:R-:W4:Y:S04]  /*3c480*/  LDL.LU.64 R12, [R1+0xe80] ;  /* 0x000e8000010c7983 */ /* 0x002f280000300a00 */
[----:B------:R-:W4:Y:S01]  /*3c490*/  LDL.LU.64 R28, [R1+0xe88] ;  /* 0x000e8800011c7983 */ /* 0x000f220000300a00 */
[----:B------:R-:W-:-:S03]  /*3c4a0*/  IMAD.WIDE R22, R252, 0x4, R124 ;  /* 0x00000004fc167825 */ /* 0x000fc600078e027c */
[----:B------:R-:W4:Y:S04]  /*3c4b0*/  LDL.LU.64 R108, [R1+0xe90] ;  /* 0x000e9000016c7983 */ /* 0x000f280000300a00 */
[----:B------:R1:W-:Y:S04]  /*3c4c0*/  STL.64 [R1+0x1450], R22 ;  /* 0x0014501601007387 */ /* 0x0003e80000100a00 */
[----:B------:R-:W4:Y:S04]  /*3c4d0*/  LDL.LU.64 R124, [R1+0xe98] ;  /* 0x000e9800017c7983 */ /* 0x000f280000300a00 */
[----:B------:R3:W-:Y:S04]  /*3c4e0*/  LDGSTS.E [R6+0x50600], desc[UR34][R8.64], !P1 ;  /* 0x5060000008067fae */ /* 0x0007e8000c9a1022 */
[----:B------:R1:W-:Y:S01]  /*3c4f0*/  LDGSTS.E [R6+0x50700], desc[UR34][R4.64], !P1 ;  /* 0x5070000004067fae */ /* 0x0003e2000c9a1022 */
[----:B--2---:R-:W-:-:S04]  /*3c500*/  IMAD.WIDE R10, R252, 0x4, R44 ;  /* 0x00000004fc0a7825 */ /* 0x004fc800078e022c */
[C---:B---3--:R-:W-:Y:S01]  /*3c510*/  IMAD.WIDE R8, R252.reuse, 0x4, R140 ;  /* 0x00000004fc087825 */ /* 0x048fe200078e028c */
[----:B------:R2:W-:Y:S03]  /*3c520*/  STL.64 [R1+0x1458], R10 ;  /* 0x0014580a01007387 */ /* 0x0005e60000100a00 */
[----:B-1----:R-:W-:Y:S01]  /*3c530*/  IMAD.WIDE R4, R252, 0x4, R156 ;  /* 0x00000004fc047825 */ /* 0x002fe200078e029c */
[----:B------:R4:W-:Y:S04]  /*3c540*/  STL.64 [R1+0x1460], R8 ;  /* 0x0014600801007387 */ /* 0x0009e80000100a00 */
[----:B------:R1:W-:Y:S04]  /*3c550*/  STL.64 [R1+0x1468], R4 ;  /* 0x0014680401007387 */ /* 0x0003e80000100a00 */
[----:B------:R-:W3:Y:S04]  /*3c560*/  LDL.LU.64 R44, [R1+0xea0] ;  /* 0x000ea000012c7983 */ /* 0x000ee80000300a00 */
[----:B------:R-:W3:Y:S04]  /*3c570*/  LDL.LU.64 R140, [R1+0xea8] ;  /* 0x000ea800018c7983 */ /* 0x000ee80000300a00 */
[----:B------:R-:W3:Y:S01]  /*3c580*/  LDL.LU.64 R156, [R1+0xeb0] ;  /* 0x000eb000019c7983 */ /* 0x000ee20000300a00 */
        /* <DEDUP_REMOVED lines=11> */
[----:B------:R-:W-:-:S03]  /*3c640*/  IMAD.WIDE R10, R252, 0x4, R60 ;  /* 0x00000004fc0a7825 */ /* 0x000fc600078e023c */
[----:B------:R-:W-:Y:S04]  /*3c650*/  STL.64 [R1+0x1478], R22 ;  /* 0x0014781601007387 */ /* 0x000fe80000100a00 */
[----:B------:R2:W-:Y:S01]  /*3c660*/  STL.64 [R1+0x1488], R10 ;  /* 0x0014880a01007387 */ /* 0x0005e20000100a00 */
[----:B------:R-:W-:Y:S02]  /*3c670*/  VIADD R242, R243, 0xffffffb2 ;  /* 0xffffffb2f3f27836 */ /* 0x000fe40000000000 */
[----:B------:R-:W1:Y:S01]  /*3c680*/  LDC R243, c[0x0][0x3a0] ;  /* 0x0000e800fff37b82 */ /* 0x000e620000000800 */
[----:B------:R-:W-:Y:S04]  /*3c690*/  LDGSTS.E [R6+0x52400], desc[UR34][R22.64], !P3 ;  /* 0x5240000016067fae */ /* 0x000fe8000d9a1022 */
[----:B------:R2:W-:Y:S01]  /*3c6a0*/  LDGSTS.E [R6+0x52500], desc[UR34][R10.64], !P3 ;  /* 0x525000000a067fae */ /* 0x0005e2000d9a1022 */
[----:B------:R-:W-:Y:S01]  /*3c6b0*/  ISETP.GE.U32.AND P2, PT, R242, 0x7fffff73, PT ;  /* 0x7fffff73f200780c */ /* 0x000fe20003f46070 */
[----:B----4-:R-:W-:-:S05]  /*3c6c0*/  IMAD.WIDE R8, R252, 0x4, R76 ;  /* 0x00000004fc087825 */ /* 0x010fca00078e024c */
[----:B------:R4:W-:Y:S01]  /*3c6d0*/  STL.64 [R1+0x1498], R8 ;  /* 0x0014980801007387 */ /* 0x0009e20000100a00 */
[----:B-1----:R-:W-:-:S03]  /*3c6e0*/  IMAD.WIDE R4, R252, 0x4, R92 ;  /* 0x00000004fc047825 */ /* 0x002fc600078e025c */
[----:B------:R-:W3:Y:S04]  /*3c6f0*/  LDL.LU.64 R60, [R1+0xeb8] ;  /* 0x000eb800013c7983 */ /* 0x000ee80000300a00 */
[----:B------:R1:W-:Y:S04]  /*3c700*/  STL.64 [R1+0x14a8], R4 ;  /* 0x0014a80401007387 */ /* 0x0003e80000100a00 */
[----:B------:R-:W3:Y:S04]  /*3c710*/  LDL.LU.64 R76, [R1+0xec0] ;  /* 0x000ec000014c7983 */ /* 0x000ee80000300a00 */
[----:B------:R4:W-:Y:S04]  /*3c720*/  LDGSTS.E [R6+0x52600], desc[UR34][R8.64], !P3 ;  /* 0x5260000008067fae */ /* 0x0009e8000d9a1022 */
[----:B------:R-:W3:Y:S01]  /*3c730*/  LDL.LU.64 R92, [R1+0xec8] ;  /* 0x000ec800015c7983 */ /* 0x000ee20000300a00 */
[----:B------:R-:W-:-:S03]  /*3c740*/  IMAD.WIDE R12, R252, 0x4, R12 ;  /* 0x00000004fc0c7825 */ /* 0x000fc600078e020c */
[----:B------:R1:W-:Y:S01]  /*3c750*/  LDGSTS.E [R6+0x52700], desc[UR34][R4.64], !P3 ;  /* 0x5270000004067fae */ /* 0x0003e2000d9a1022 */
[----:B--2---:R-:W-:-:S03]  /*3c760*/  IMAD.WIDE R10, R252, 0x4, R28 ;  /* 0x00000004fc0a7825 */ /* 0x004fc600078e021c */
[----:B------:R3:W-:Y:S01]  /*3c770*/  STL.64 [R1+0x14b8], R12 ;  /* 0x0014b80c01007387 */ /* 0x0007e20000100a00 */
[----:B----4-:R-:W-:-:S03]  /*3c780*/  IMAD.WIDE R8, R252, 0x4, R108 ;  /* 0x00000004fc087825 */ /* 0x010fc600078e026c */
[----:B------:R3:W-:Y:S04]  /*3c790*/  LDGSTS.E [R6+0x53400], desc[UR34][R12.64], !P2 ;  /* 0x534000000c067fae */ /* 0x0007e8000d1a1022 */
[----:B------:R-:W2:Y:S01]  /*3c7a0*/  LDL.LU.64 R108, [R1+0xed0] ;  /* 0x000ed000016c7983 */ /* 0x000ea20000300a00 */
[----:B-1----:R-:W-:-:S03]  /*3c7b0*/  IMAD.WIDE R4, R252, 0x4, R124 ;  /* 0x00000004fc047825 */ /* 0x002fc600078e027c */
[----:B------:R1:W-:Y:S04]  /*3c7c0*/  STL.64 [R1+0x14d0], R10 ;  /* 0x0014d00a01007387 */ /* 0x0003e80000100a00 */
[----:B------:R-:W4:Y:S04]  /*3c7d0*/  LDL.LU.64 R124, [R1+0xed8] ;  /* 0x000ed800017c7983 */ /* 0x000f280000300a00 */
[----:B------:R1:W-:Y:S04]  /*3c7e0*/  LDGSTS.E [R6+0x53500], desc[UR34][R10.64], !P2 ;  /* 0x535000000a067fae */ /* 0x0003e8000d1a1022 */
[----:B------:R1:W-:Y:S04]  /*3c7f0*/  STL.64 [R1+0x14e8], R8 ;  /* 0x0014e80801007387 */ /* 0x0003e80000100a00 */
[----:B------:R1:W-:Y:S04]  /*3c800*/  STL.64 [R1+0x1500], R4 ;  /* 0x0015000401007387 */ /* 0x0003e80000100a00 */
[----:B------:R1:W-:Y:S04]  /*3c810*/  LDGSTS.E [R6+0x53600], desc[UR34][R8.64], !P2 ;  /* 0x5360000008067fae */ /* 0x0003e8000d1a1022 */
[----:B------:R-:W4:Y:S01]  /*3c820*/  LDL.LU.64 R138, [R1+0xee0] ;  /* 0x000ee000018a7983 */ /* 0x000f220000300a00 */
[----:B------:R-:W-:-:S02]  /*3c830*/  VIADD R242, R245, 0xffffffae ;  /* 0xffffffaef5f27836 */ /* 0x000fc40000000000 */
[----:B------:R-:W2:Y:S01]  /*3c840*/  LDC R245, c[0x0][0x3a0] ;  /* 0x0000e800fff57b82 */ /* 0x000ea20000000800 */
[----:B------:R1:W-:Y:S01]  /*3c850*/  LDGSTS.E [R6+0x53700], desc[UR34][R4.64], !P2 ;  /* 0x5370000004067fae */ /* 0x0003e2000d1a1022 */
[----:B---3--:R-:W-:-:S04]  /*3c860*/  IMAD.WIDE R12, R252, 0x4, R44 ;  /* 0x00000004fc0c7825 */ /* 0x008fc800078e022c */
[C---:B-1----:R-:W-:Y:S01]  /*3c870*/  IMAD.WIDE R10, R252.reuse, 0x4, R140 ;  /* 0x00000004fc0a7825 */ /* 0x042fe200078e028c */
[----:B------:R1:W-:Y:S03]  /*3c880*/  STL.64 [R1+0x1518], R12 ;  /* 0x0015180c01007387 */ /* 0x0003e60000100a00 */
[----:B------:R-:W-:Y:S01]  /*3c890*/  IMAD.WIDE R8, R252, 0x4, R156 ;  /* 0x00000004fc087825 */ /* 0x000fe200078e029c */
[----:B------:R-:W3:Y:S04]  /*3c8a0*/  LDL.LU.64 R44, [R1+0xee8] ;  /* 0x000ee800012c7983 */ /* 0x000ee80000300a00 */
[----:B------:R1:W-:Y:S04]  /*3c8b0*/  STL.64 [R1+0x1530], R10 ;  /* 0x0015300a01007387 */ /* 0x0003e80000100a00 */
[----:B------:R-:W3:Y:S04]  /*3c8c0*/  LDL.LU.64 R140, [R1+0xef0] ;  /* 0x000ef000018c7983 */ /* 0x000ee80000300a00 */
[----:B------:R2:W-:Y:S04]  /*3c8d0*/  STL.64 [R1+0x1548], R8 ;  /* 0x0015480801007387 */ /* 0x0005e80000100a00 */
[----:B------:R-:W3:Y:S01]  /*3c8e0*/  LDL.LU.64 R156, [R1+0xef8] ;  /* 0x000ef800019c7983 */ /* 0x000ee20000300a00 */
[----:B------:R-:W-:Y:S01]  /*3c8f0*/  ISETP.GE.U32.AND P6, PT, R242, 0x7fffff6f, PT ;  /* 0x7fffff6ff200780c */ /* 0x000fe20003fc6070 */
[----:B------:R-:W-:-:S02]  /*3c900*/  VIADD R242, R244, 0xffffffaa ;  /* 0xffffffaaf4f27836 */ /* 0x000fc40000000000 */
[----:B------:R-:W1:Y:S10]  /*3c910*/  LDC R244, c[0x0][0x3a0] ;  /* 0x0000e800fff47b82 */ /* 0x000e740000000800 */
[----:B------:R-:W-:Y:S04]  /*3c920*/  LDGSTS.E [R6+0x54400], desc[UR34][R12.64], !P6 ;  /* 0x544000000c067fae */ /* 0x000fe8000f1a1022 */
[----:B------:R1:W-:Y:S04]  /*3c930*/  LDGSTS.E [R6+0x54500], desc[UR34][R10.64], !P6 ;  /* 0x545000000a067fae */ /* 0x0003e8000f1a1022 */
[----:B------:R2:W-:Y:S01]  /*3c940*/  LDGSTS.E [R6+0x54600], desc[UR34][R8.64], !P6 ;  /* 0x5460000008067fae */ /* 0x0005e2000f1a1022 */
[----:B------:R-:W-:Y:S01]  /*3c950*/  ISETP.GE.U32.AND P5, PT, R242, 0x7fffff6b, PT ;  /* 0x7fffff6bf200780c */ /* 0x000fe20003fa6070 */
[----:B------:R-:W-:-:S05]  /*3c960*/  IMAD.WIDE R4, R252, 0x4, R60 ;  /* 0x00000004fc047825 */ /* 0x000fca00078e023c */
[----:B------:R4:W-:Y:S01]  /*3c970*/  STL.64 [R1+0x1570], R4 ;  /* 0x0015700401007387 */ /* 0x0009e20000100a00 */
[----:B------:R-:W-:-:S03]  /*3c980*/  IMAD.WIDE R22, R252, 0x4, R76 ;  /* 0x00000004fc167825 */ /* 0x000fc600078e024c */
[----:B-1----:R-:W3:Y:S04]  /*3c990*/  LDL.LU.64 R12, [R1+0xf00] ;  /* 0x000f0000010c7983 */ /* 0x002ee80000300a00 */
[----:B------:R4:W-:Y:S01]  /*3c9a0*/  LDGSTS.E [R6+0x54700], desc[UR34][R4.64], !P6 ;  /* 0x5470000004067fae */ /* 0x0009e2000f1a1022 */
[----:B------:R-:W-:-:S03]  /*3c9b0*/  IMAD.WIDE R10, R252, 0x4, R92 ;  /* 0x00000004fc0a7825 */ /* 0x000fc600078e025c */
[----:B------:R-:W3:Y:S04]  /*3c9c0*/  LDL.LU.64 R154, [R1+0xf08] ;  /* 0x000f0800019a7983 */ /* 0x000ee80000300a00 */
[----:B------:R1:W-:Y:S04]  /*3c9d0*/  STL.64 [R1+0x1588], R22 ;  /* 0x0015881601007387 */ /* 0x0003e80000100a00 */
[----:B------:R-:W3:Y:S04]  /*3c9e0*/  LDL.LU.64 R76, [R1+0xf10] ;  /* 0x000f1000014c7983 */ /* 0x000ee80000300a00 */
[----:B------:R3:W-:Y:S04]  /*3c9f0*/  STL.64 [R1+0x15a0], R10 ;  /* 0x0015a00a01007387 */ /* 0x0007e80000100a00 */
[----:B------:R-:W3:Y:S01]  /*3ca00*/  LDL.LU.64 R92, [R1+0xf18] ;  /* 0x000f1800015c7983 */ /* 0x000ee20000300a00 */
[----:B--2---:R-:W-:-:S03]  /*3ca10*/  IMAD.WIDE R8, R252, 0x4, R108 ;  /* 0x00000004fc087825 */ /* 0x004fc600078e026c */
[----:B------:R1:W-:Y:S01]  /*3ca20*/  LDGSTS.E [R6+0x55400], desc[UR34][R22.64], !P5 ;  /* 0x5540000016067fae */ /* 0x0003e2000e9a1022 */
[----:B----4-:R-:W-:-:S03]  /*3ca30*/  IMAD.WIDE R4, R252, 0x4, R124 ;  /* 0x00000004fc047825 */ /* 0x010fc600078e027c */
[----:B------:R2:W-:Y:S04]  /*3ca40*/  STL.64 [R1+0x15b8], R8 ;  /* 0x0015b80801007387 */ /* 0x0005e80000100a00 */
[----:B------:R4:W-:Y:S04]  /*3ca50*/  STL.64 [R1+0x1620], R4 ;  /* 0x0016200401007387 */ /* 0x0009e80000100a00 */
[----:B------:R-:W3:Y:S04]  /*3ca60*/  LDL.LU.64 R28, [R1+0xf20] ;  /* 0x000f2000011c7983 */ /* 0x000ee80000300a00 */
[----:B------:R-:W3:Y:S04]  /*3ca70*/  LDL.LU.64 R60, [R1+0xf28] ;  /* 0x000f2800013c7983 */ /* 0x000ee80000300a00 */
[----:B------:R-:W3:Y:S04]  /*3ca80*/  LDL.LU.64 R108, [R1+0xf30] ;  /* 0x000f3000016c7983 */ /* 0x000ee80000300a00 */
[----:B------:R-:W3:Y:S01]  /*3ca90*/  LDL.LU.64 R124, [R1+0xf38] ;  /* 0x000f3800017c7983 */ /* 0x000ee20000300a00 */
[----:B-1----:R-:W-:-:S03]  /*3caa0*/  IMAD.WIDE R22, R252, 0x4, R138 ;  /* 0x00000004fc167825 */ /* 0x002fc600078e028a */
[----:B------:R3:W-:Y:S04]  /*3cab0*/  LDGSTS.E [R6+0x55500], desc[UR34][R10.64], !P5 ;  /* 0x555000000a067fae */ /* 0x0007e8000e9a1022 */
[----:B------:R2:W-:Y:S04]  /*3cac0*/  LDGSTS.E [R6+0x55600], desc[UR34][R8.64], !P5 ;  /* 0x5560000008067fae */ /* 0x0005e8000e9a1022 */
[----:B------:R4:W-:Y:S04]  /*3cad0*/  LDGSTS.E [R6+0x55700], desc[UR34][R4.64], !P5 ;  /* 0x5570000004067fae */ /* 0x0009e8000e9a1022 */
[----:B------:R-:W-:Y:S01]  /*3cae0*/  STL.64 [R1+0x16a8], R22 ;  /* 0x0016a81601007387 */ /* 0x000fe20000100a00 */
[----:B---3--:R-:W-:-:S04]  /*3caf0*/  IMAD.WIDE R10, R252, 0x4, R44 ;  /* 0x00000004fc0a7825 */ /* 0x008fc800078e022c */
[C---:B--2---:R-:W-:Y:S01]  /*3cb00*/  IMAD.WIDE R8, R252.reuse, 0x4, R140 ;  /* 0x00000004fc087825 */ /* 0x044fe200078e028c */
[----:B------:R1:W-:Y:S03]  /*3cb10*/  STL.64 [R1+0x16c0], R10 ;  /* 0x0016c00a01007387 */ /* 0x0003e60000100a00 */
[----:B----4-:R-:W-:Y:S01]  /*3cb20*/  IMAD.WIDE R4, R252, 0x4, R156 ;  /* 0x00000004fc047825 */ /* 0x010fe200078e029c */
[----:B------:R2:W-:Y:S04]  /*3cb30*/  STL.64 [R1+0x16d8], R8 ;  /* 0x0016d80801007387 */ /* 0x0005e80000100a00 */
[----:B------:R3:W-:Y:S04]  /*3cb40*/  STL.64 [R1+0x16f0], R4 ;  /* 0x0016f00401007387 */ /* 0x0007e80000100a00 */
        /* <DEDUP_REMOVED lines=9> */
[----:B------:R-:W-:Y:S04]  /*3cbe0*/  LDGSTS.E [R6+0x56400], desc[UR34][R22.64], !P1 ;  /* 0x5640000016067fae */ /* 0x000fe8000c9a1022 */
[----:B------:R1:W-:Y:S04]  /*3cbf0*/  LDGSTS.E [R6+0x56500], desc[UR34][R10.64], !P1 ;  /* 0x565000000a067fae */ /* 0x0003e8000c9a1022 */
[----:B------:R2:W-:Y:S04]  /*3cc00*/  LDGSTS.E [R6+0x56600], desc[UR34][R8.64], !P1 ;  /* 0x5660000008067fae */ /* 0x0005e8000c9a1022 */
[----:B------:R3:W-:Y:S01]  /*3cc10*/  LDGSTS.E [R6+0x56700], desc[UR34][R4.64], !P1 ;  /* 0x5670000004067fae */ /* 0x0007e2000c9a1022 */
[----:B------:R-:W-:-:S02]  /*3cc20*/  VIADD R242, R244, 0xffffff9e ;  /* 0xffffff9ef4f27836 */ /* 0x000fc40000000000 */
[----:B------:R-:W1:Y:S03]  /*3cc30*/  LDC R244, c[0x0][0x3a0] ;  /* 0x0000e800fff47b82 */ /* 0x000e660000000800 */
[----:B------:R-:W-:Y:S01]  /*3cc40*/  ISETP.GE.U32.AND P3, PT, R242, 0x7fffff5f, PT ;  /* 0x7fffff5ff200780c */ /* 0x000fe20003f66070 */
[----:B------:R-:W-:-:S04]  /*3cc50*/  IMAD.WIDE R12, R252, 0x4, R12 ;  /* 0x00000004fc0c7825 */ /* 0x000fc800078e020c */
[C---:B-1----:R-:W-:Y:S01]  /*3cc60*/  IMAD.WIDE R10, R252.reuse, 0x4, R154 ;  /* 0x00000004fc0a7825 */ /* 0x042fe200078e029a */
[----:B------:R1:W-:Y:S04]  /*3cc70*/  STL.64 [R1+0x1708], R12 ;  /* 0x0017080c01007387 */ /* 0x0003e80000100a00 */
[----:B------:R1:W-:Y:S01]  /*3cc80*/  LDGSTS.E [R6+0x57400], desc[UR34][R12.64], !P4 ;  /* 0x574000000c067fae */ /* 0x0003e2000e1a1022 */
[----:B--2---:R-:W-:-:S03]  /*3cc90*/  IMAD.WIDE R8, R252, 0x4, R76 ;  /* 0x00000004fc087825 */ /* 0x004fc600078e024c */
[----:B------:R2:W-:Y:S04]  /*3cca0*/  STL.64 [R1+0x1718], R10 ;  /* 0x0017180a01007387 */ /* 0x0005e80000100a00 */
[----:B------:R1:W-:Y:S01]  /*3ccb0*/  STL.64 [R1+0x1728], R8 ;  /* 0x0017280801007387 */ /* 0x0003e20000100a00 */
[----:B---3--:R-:W-:-:S03]  /*3ccc0*/  IMAD.WIDE R4, R252, 0x4, R92 ;  /* 0x00000004fc047825 */ /* 0x008fc600078e025c */
[----:B------:R2:W-:Y:S04]  /*3ccd0*/  LDGSTS.E [R6+0x57500], desc[UR34][R10.64], !P4 ;  /* 0x575000000a067fae */ /* 0x0005e8000e1a1022 */
[----:B------:R-:W3:Y:S04]  /*3cce0*/  LDL.LU.64 R76, [R1+0xf58] ;  /* 0x000f5800014c7983 */ /* 0x000ee80000300a00 */
[----:B------:R2:W-:Y:S04]  /*3ccf0*/  STL.64 [R1+0x1748], R4 ;  /* 0x0017480401007387 */ /* 0x0005e80000100a00 */
[----:B------:R2:W-:Y:S04]  /*3cd00*/  LDGSTS.E [R6+0x57600], desc[UR34][R8.64], !P4 ;  /* 0x5760000008067fae */ /* 0x0005e8000e1a1022 */
[----:B------:R-:W3:Y:S01]  /*3cd10*/  LDL.LU.64 R92, [R1+0xf60] ;  /* 0x000f6000015c7983 */ /* 0x000ee20000300a00 */
[----:B-1----:R-:W-:-:S03]  /*3cd20*/  IMAD.WIDE R12, R252, 0x4, R28 ;  /* 0x00000004fc0c7825 */ /* 0x002fc600078e021c */
[----:B------:R1:W-:Y:S01]  /*3cd30*/  LDGSTS.E [R6+0x57700], desc[UR34][R4.64], !P4 ;  /* 0x5770000004067fae */ /* 0x0003e2000e1a1022 */
[----:B--2---:R-:W-:-:S03]  /*3cd40*/  IMAD.WIDE R10, R252, 0x4, R60 ;  /* 0x00000004fc0a7825 */ /* 0x004fc600078e023c */
[----:B------:R4:W-:Y:S01]  /*3cd50*/  STL.64 [R1+0x1758], R12 ;  /* 0x0017580c01007387 */ /* 0x0009e20000100a00 */
[----:B------:R-:W-:-:S03]  /*3cd60*/  IMAD.WIDE R8, R252, 0x4, R108 ;  /* 0x00000004fc087825 */ /* 0x000fc600078e026c */
[----:B------:R-:W2:Y:S04]  /*3cd70*/  LDL.LU.64 R60, [R1+0xf68] ;  /* 0x000f6800013c7983 */ /* 0x000ea80000300a00 */
[----:B------:R4:W-:Y:S01]  /*3cd80*/  STL.64 [R1+0x17a8], R10 ;  /* 0x0017a80a01007387 */ /* 0x0009e20000100a00 */
[----:B-1----:R-:W-:-:S03]  /*3cd90*/  IMAD.WIDE R4, R252, 0x4, R124 ;  /* 0x00000004fc047825 */ /* 0x002fc600078e027c */
[----:B------:R-:W2:Y:S04]  /*3cda0*/  LDL.LU.64 R108, [R1+0xf70] ;  /* 0x000f7000016c7983 */ /* 0x000ea80000300a00 */
[----:B------:R1:W-:Y:S04]  /*3cdb0*/  STL.64 [R1+0x17b8], R8 ;  /* 0x0017b80801007387 */ /* 0x0003e80000100a00 */
[----:B------:R-:W2:Y:S04]  /*3cdc0*/  LDL.LU.64 R124, [R1+0xf78] ;  /* 0x000f7800017c7983 */ /* 0x000ea80000300a00 */
[----:B------:R4:W-:Y:S04]  /*3cdd0*/  LDGSTS.E [R6+0x58400], desc[UR34][R12.64], !P3 ;  /* 0x584000000c067fae */ /* 0x0009e8000d9a1022 */
[----:B------:R1:W-:Y:S04]  /*3cde0*/  LDGSTS.E [R6+0x58500], desc[UR34][R10.64], !P3 ;  /* 0x585000000a067fae */ /* 0x0003e8000d9a1022 */
[----:B------:R3:W-:Y:S04]  /*3cdf0*/  STL.64 [R1+0x17e8], R4 ;  /* 0x0017e80401007387 */ /* 0x0007e80000100a00 */
[----:B------:R1:W-:Y:S04]  /*3ce00*/  LDGSTS.E [R6+0x58600], desc[UR34][R8.64], !P3 ;  /* 0x5860000008067fae */ /* 0x0003e8000d9a1022 */
[----:B------:R-:W2:Y:S01]  /*3ce10*/  LDL.LU.64 R138, [R1+0xf80] ;  /* 0x000f8000018a7983 */ /* 0x000ea20000300a00 */
[----:B------:R-:W-:-:S02]  /*3ce20*/  VIADD R242, R243, 0xffffff9a ;  /* 0xffffff9af3f27836 */ /* 0x000fc40000000000 */
[----:B------:R-:W2:Y:S01]  /*3ce30*/  LDC R243, c[0x0][0x3a0] ;  /* 0x0000e800fff37b82 */ /* 0x000ea20000000800 */
[----:B------:R3:W-:Y:S01]  /*3ce40*/  LDGSTS.E [R6+0x58700], desc[UR34][R4.64], !P3 ;  /* 0x5870000004067fae */ /* 0x0007e2000d9a1022 */
[----:B----4-:R-:W-:-:S04]  /*3ce50*/  IMAD.WIDE R12, R252, 0x4, R44 ;  /* 0x00000004fc0c7825 */ /* 0x010fc800078e022c */
[C---:B-1----:R-:W-:Y:S01]  /*3ce60*/  IMAD.WIDE R10, R252.reuse, 0x4, R140 ;  /* 0x00000004fc0a7825 */ /* 0x042fe200078e028c */
[----:B------:R1:W-:Y:S03]  /*3ce70*/  STL.64 [R1+0x1818], R12 ;  /* 0x0018180c01007387 */ /* 0x0003e60000100a00 */
[----:B------:R-:W-:Y:S01]  /*3ce80*/  IMAD.WIDE R8, R252, 0x4, R156 ;  /* 0x00000004fc087825 */ /* 0x000fe200078e029c */
[----:B------:R-:W4:Y:S04]  /*3ce90*/  LDL.LU.64 R154, [R1+0xf88] ;  /* 0x000f8800019a7983 */ /* 0x000f280000300a00 */
[----:B------:R2:W-:Y:S04]  /*3cea0*/  STL.64 [R1+0x1848], R10 ;  /* 0x0018480a01007387 */ /* 0x0005e80000100a00 */
[----:B------:R-:W4:Y:S04]  /*3ceb0*/  LDL.LU.64 R140, [R1+0xf90] ;  /* 0x000f9000018c7983 */ /* 0x000f280000300a00 */
[----:B------:R1:W-:Y:S04]  /*3cec0*/  STL.64 [R1+0x1858], R8 ;  /* 0x0018580801007387 */ /* 0x0003e80000100a00 */
[----:B------:R-:W4:Y:S01]  /*3ced0*/  LDL.LU.64 R156, [R1+0xf98] ;  /* 0x000f9800019c7983 */ /* 0x000f220000300a00 */
[----:B------:R-:W-:Y:S01]  /*3cee0*/  ISETP.GE.U32.AND P2, PT, R242, 0x7fffff5b, PT ;  /* 0x7fffff5bf200780c */ /* 0x000fe20003f46070 */
[----:B------:R-:W-:-:S02]  /*3cef0*/  VIADD R242, R245, 0xffffff96 ;  /* 0xffffff96f5f27836 */ /* 0x000fc40000000000 */
[----:B------:R-:W1:Y:S10]  /*3cf00*/  LDC R245, c[0x0][0x3a0] ;  /* 0x0000e800fff57b82 */ /* 0x000e740000000800 */
[----:B------:R-:W-:Y:S04]  /*3cf10*/  LDGSTS.E [R6+0x59400], desc[UR34][R12.64], !P2 ;  /* 0x594000000c067fae */ /* 0x000fe8000d1a1022 */
[----:B------:R2:W-:Y:S04]  /*3cf20*/  LDGSTS.E [R6+0x59500], desc[UR34][R10.64], !P2 ;  /* 0x595000000a067fae */ /* 0x0005e8000d1a1022 */
[----:B------:R1:W-:Y:S01]  /*3cf30*/  LDGSTS.E [R6+0x59600], desc[UR34][R8.64], !P2 ;  /* 0x5960000008067fae */ /* 0x0003e2000d1a1022 */
[----:B------:R-:W-:Y:S01]  /*3cf40*/  ISETP.GE.U32.AND P6, PT, R242, 0x7fffff57, PT ;  /* 0x7fffff57f200780c */ /* 0x000fe20003fc6070 */
[----:B---3--:R-:W-:-:S05]  /*3cf50*/  IMAD.WIDE R4, R252, 0x4, R76 ;  /* 0x00000004fc047825 */ /* 0x008fca00078e024c */
[----:B------:R3:W-:Y:S04]  /*3cf60*/  STL.64 [R1+0x1888], R4 ;  /* 0x0018880401007387 */ /* 0x0007e80000100a00 */
[----:B-1----:R-:W4:Y:S01]  /*3cf70*/  LDL.LU.64 R12, [R1+0xfa0] ;  /* 0x000fa000010c7983 */ /* 0x002f220000300a00 */
[----:B------:R-:W-:-:S03]  /*3cf80*/  IMAD.WIDE R22, R252, 0x4, R92 ;  /* 0x00000004fc167825 */ /* 0x000fc600078e025c */
[----:B------:R3:W-:Y:S04]  /*3cf90*/  LDGSTS.E [R6+0x59700], desc[UR34][R4.64], !P2 ;  /* 0x5970000004067fae */ /* 0x0007e8000d1a1022 */
[----:B------:R-:W4:Y:S04]  /*3cfa0*/  LDL.LU.64 R28, [R1+0xfa8] ;  /* 0x000fa800011c7983 */ /* 0x000f280000300a00 */
[----:B------:R-:W4:Y:S01]  /*3cfb0*/  LDL.LU.64 R76, [R1+0xfb0] ;  /* 0x000fb000014c7983 */ /* 0x000f220000300a00 */
[----:B--2---:R-:W-:-:S03]  /*3cfc0*/  IMAD.WIDE R10, R252, 0x4, R60 ;  /* 0x00000004fc0a7825 */ /* 0x004fc600078e023c */
[----:B------:R1:W-:Y:S04]  /*3cfd0*/  STL.64 [R1+0x1898], R22 ;  /* 0x0018981601007387 */ /* 0x0003e80000100a00 */
[----:B------:R-:W2:Y:S01]  /*3cfe0*/  LDL.LU.64 R92, [R1+0xfb8] ;  /* 0x000fb800015c7983 */ /* 0x000ea20000300a00 */
[----:B------:R-:W-:-:S03]  /*3cff0*/  IMAD.WIDE R8, R252, 0x4, R108 ;  /* 0x00000004fc087825 */ /* 0x000fc600078e026c */
[----:B------:R4:W-:Y:S01]  /*3d000*/  STL.64 [R1+0x18b8], R10 ;  /* 0x0018b80a01007387 */ /* 0x0009e20000100a00 */
[----:B---3--:R-:W-:-:S03]  /*3d010*/  IMAD.WIDE R4, R252, 0x4, R124 ;  /* 0x00000004fc047825 */ /* 0x008fc600078e027c */
[----:B------:R3:W-:Y:S04]  /*3d020*/  STL.64 [R1+0x18c8], R8 ;  /* 0x0018c80801007387 */ /* 0x0007e80000100a00 */
[----:B------:R1:W-:Y:S04]  /*3d030*/  STL.64 [R1+0x18e8], R4 ;  /* 0x0018e80401007387 */ /* 0x0003e80000100a00 */
[----:B------:R-:W2:Y:S04]  /*3d040*/  LDL.LU.64 R44, [R1+0xfc0] ;  /* 0x000fc000012c7983 */ /* 0x000ea80000300a00 */
[----:B------:R-:W2:Y:S04]  /*3d050*/  LDL.LU.64 R60, [R1+0xfc8] ;  /* 0x000fc800013c7983 */ /* 0x000ea80000300a00 */
[----:B------:R-:W2:Y:S04]  /*3d060*/  LDL.LU.64 R108, [R1+0xfd0] ;  /* 0x000fd000016c7983 */ /* 0x000ea80000300a00 */
[----:B------:R-:W2:Y:S04]  /*3d070*/  LDL.LU.64 R124, [R1+0xfd8] ;  /* 0x000fd800017c7983 */ /* 0x000ea80000300a00 */
[----:B------:R1:W-:Y:S04]  /*3d080*/  LDGSTS.E [R6+0x5a400], desc[UR34][R22.64], !P6 ;  /* 0x5a40000016067fae */ /* 0x0003e8000f1a1022 */
[----:B------:R4:W-:Y:S04]  /*3d090*/  LDGSTS.E [R6+0x5a500], desc[UR34][R10.64], !P6 ;  /* 0x5a5000000a067fae */ /* 0x0009e8000f1a1022 */
[----:B------:R3:W-:Y:S01]  /*3d0a0*/  LDGSTS.E [R6+0x5a600], desc[UR34][R8.64], !P6 ;  /* 0x5a60000008067fae */ /* 0x0007e2000f1a1022 */
[----:B-1----:R-:W-:-:S03]  /*3d0b0*/  IMAD.WIDE R22, R252, 0x4, R138 ;  /* 0x00000004fc167825 */ /* 0x002fc600078e028a */
[----:B------:R1:W-:Y:S04]  /*3d0c0*/  LDGSTS.E [R6+0x5a700], desc[UR34][R4.64], !P6 ;  /* 0x5a70000004067fae */ /* 0x0003e8000f1a1022 */
[----:B------:R-:W-:Y:S01]  /*3d0d0*/  STL.64 [R1+0x18f8], R22 ;  /* 0x0018f81601007387 */ /* 0x000fe20000100a00 */
[----:B----4-:R-:W-:-:S04]  /*3d0e0*/  IMAD.WIDE R10, R252, 0x4, R154 ;  /* 0x00000004fc0a7825 */ /* 0x010fc800078e029a */
[C---:B---3--:R-:W-:Y:S01]  /*3d0f0*/  IMAD.WIDE R8, R252.reuse, 0x4, R140 ;  /* 0x00000004fc087825 */ /* 0x048fe200078e028c */
[----:B------:R3:W-:Y:S03]  /*3d100*/  STL.64 [R1+0x1908], R10 ;  /* 0x0019080a01007387 */ /* 0x0007e60000100a00 */
[----:B-1----:R-:W-:Y:S01]  /*3d110*/  IMAD.WIDE R4, R252, 0x4, R156 ;  /* 0x00000004fc047825 */ /* 0x002fe200078e029c */
[----:B------:R1:W-:Y:S04]  /*3d120*/  STL.64 [R1+0x1918], R8 ;  /* 0x0019180801007387 */ /* 0x0003e80000100a00 */
[----:B------:R2:W-:Y:S04]  /*3d130*/  STL.64 [R1+0x1928], R4 ;  /* 0x0019280401007387 */ /* 0x0005e80000100a00 */
        /* <DEDUP_REMOVED lines=15> */
[----:B------:R-:W-:-:S05]  /*3d230*/  IMAD.WIDE R12, R252, 0x4, R12 ;  /* 0x00000004fc0c7825 */ /* 0x000fca00078e020c */
[----:B------:R2:W-:Y:S01]  /*3d240*/  STL.64 [R1+0x1938], R12 ;  /* 0x0019380c01007387 */ /* 0x0005e20000100a00 */
[----:B---3--:R-:W-:-:S03]  /*3d250*/  IMAD.WIDE R10, R252, 0x4, R28 ;  /* 0x00000004fc0a7825 */ /* 0x008fc600078e021c */
[----:B------:R3:W-:Y:S01]  /*3d260*/  LDGSTS.E [R6+0x5c400], desc[UR34][R12.64], !P1 ;  /* 0x5c4000000c067fae */ /* 0x0007e2000c9a1022 */
[----:B-1----:R-:W-:-:S03]  /*3d270*/  IMAD.WIDE R8, R252, 0x4, R76 ;  /* 0x00000004fc087825 */ /* 0x002fc600078e024c */
[----:B------:R-:W4:Y:S04]  /*3d280*/  LDL.LU.64 R28, [R1+0xff0] ;  /* 0x000ff000011c7983 */ /* 0x000f280000300a00 */
[----:B------:R1:W-:Y:S01]  /*3d290*/  STL.64 [R1+0x1948], R10 ;  /* 0x0019480a01007387 */ /* 0x0003e20000100a00 */
[----:B--2---:R-:W-:-:S03]  /*3d2a0*/  IMAD.WIDE R4, R252, 0x4, R92 ;  /* 0x00000004fc047825 */ /* 0x004fc600078e025c */
[----:B------:R-:W2:Y:S04]  /*3d2b0*/  LDL.LU.64 R76, [R1+0xff8] ;  /* 0x000ff800014c7983 */ /* 0x000ea80000300a00 */
[----:B------:R1:W-:Y:S04]  /*3d2c0*/  LDGSTS.E [R6+0x5c500], desc[UR34][R10.64], !P1 ;  /* 0x5c5000000a067fae */ /* 0x0003e8000c9a1022 */
[----:B------:R1:W-:Y:S04]  /*3d2d0*/  STL.64 [R1+0x1978], R8 ;  /* 0x0019780801007387 */ /* 0x0003e80000100a00 */
[----:B------:R1:W-:Y:S04]  /*3d2e0*/  STL.64 [R1+0x1988], R4 ;  /* 0x0019880401007387 */ /* 0x0003e80000100a00 */
[----:B------:R1:W-:Y:S01]  /*3d2f0*/  LDGSTS.E [R6+0x5c600], desc[UR34][R8.64], !P1 ;  /* 0x5c60000008067fae */ /* 0x0003e2000c9a1022 */
[----:B---3--:R-:W-:-:S03]  /*3d300*/  IMAD.WIDE R12, R252, 0x4, R44 ;  /* 0x00000004fc0c7825 */ /* 0x008fc600078e022c */
[----:B------:R-:W3:Y:S01]  /*3d310*/  LDL.LU.64 R92, [R1+0x1000] ;  /* 0x00100000015c7983 */ /* 0x000ee20000300a00 */
[----:B-1----:R-:W-:-:S03]  /*3d320*/  IMAD.WIDE R10, R252, 0x4, R60 ;  /* 0x00000004fc0a7825 */ /* 0x002fc600078e023c */
[----:B------:R4:W-:Y:S01]  /*3d330*/  STL.64 [R1+0x1998], R12 ;  /* 0x0019980c01007387 */ /* 0x0009e20000100a00 */
[----:B------:R-:W-:-:S03]  /*3d340*/  IMAD.WIDE R8, R252, 0x4, R108 ;  /* 0x00000004fc087825 */ /* 0x000fc600078e026c */
[----:B------:R-:W3:Y:S04]  /*3d350*/  LDL.LU.64 R44, [R1+0x1008] ;  /* 0x00100800012c7983 */ /* 0x000ee80000300a00 */
[----:B------:R1:W-:Y:S04]  /*3d360*/  STL.64 [R1+0x19a8], R10 ;  /* 0x0019a80a01007387 */ /* 0x0003e80000100a00 */
[----:B------:R1:W-:Y:S04]  /*3d370*/  LDGSTS.E [R6+0x5c700], desc[UR34][R4.64], !P1 ;  /* 0x5c70000004067fae */ /* 0x0003e8000c9a1022 */
[----:B------:R-:W3:Y:S04]  /*3d380*/  LDL.LU.64 R108, [R1+0x1010] ;  /* 0x00101000016c7983 */ /* 0x000ee80000300a00 */
[----:B------:R4:W-:Y:S01]  /*3d390*/  STL.64 [R1+0x19b8], R8 ;  /* 0x0019b80801007387 */ /* 0x0009e20000100a00 */
[----:B-1----:R-:W-:-:S03]  /*3d3a0*/  IMAD.WIDE R4, R252, 0x4, R124 ;  /* 0x00000004fc047825 */ /* 0x002fc600078e027c */
[----:B------:R4:W-:Y:S04]  /*3d3b0*/  LDGSTS.E [R6+0x5d400], desc[UR34][R12.64], !P4 ;  /* 0x5d4000000c067fae */ /* 0x0009e8000e1a1022 */
[----:B------:R-:W3:Y:S04]  /*3d3c0*/  LDL.LU.64 R124, [R1+0x1018] ;  /* 0x00101800017c7983 */ /* 0x000ee80000300a00 */
[----:B------:R2:W-:Y:S04]  /*3d3d0*/  STL.64 [R1+0x19c8], R4 ;  /* 0x0019c80401007387 */ /* 0x0005e80000100a00 */
[----:B------:R1:W-:Y:S04]  /*3d3e0*/  LDGSTS.E [R6+0x5d500], desc[UR34][R10.64], !P4 ;  /* 0x5d5000000a067fae */ /* 0x0003e8000e1a1022 */
[----:B------:R-:W3:Y:S04]  /*3d3f0*/  LDL.LU.64 R154, [R1+0x1020] ;  /* 0x00102000019a7983 */ /* 0x000ee80000300a00 */
[----:B------:R-:W3:Y:S01]  /*3d400*/  LDL.LU.64 R60, [R1+0x1028] ;  /* 0x00102800013c7983 */ /* 0x000ee20000300a00 */
[----:B------:R-:W-:-:S02]  /*3d410*/  VIADD R242, R244, 0xffffff86 ;  /* 0xffffff86f4f27836 */ /* 0x000fc40000000000 */
[----:B------:R-:W2:Y:S01]  /*3d420*/  LDC R244, c[0x0][0x3a0] ;  /* 0x0000e800fff47b82 */ /* 0x000ea20000000800 */
[----:B------:R1:W-:Y:S01]  /*3d430*/  LDGSTS.E [R6+0x5d600], desc[UR34][R8.64], !P4 ;  /* 0x5d60000008067fae */ /* 0x0003e2000e1a1022 */
[----:B----4-:R-:W-:-:S04]  /*3d440*/  IMAD.WIDE R12, R252, 0x4, R140 ;  /* 0x00000004fc0c7825 */ /* 0x010fc800078e028c */
[----:B-1----:R-:W-:Y:S01]  /*3d450*/  IMAD.WIDE R10, R252, 0x4, R156 ;  /* 0x00000004fc0a7825 */ /* 0x002fe200078e029c */
[----:B------:R1:W-:Y:S04]  /*3d460*/  STL.64 [R1+0x19d8], R12 ;  /* 0x0019d80c01007387 */ /* 0x0003e80000100a00 */
[----:B------:R-:W4:Y:S04]  /*3d470*/  LDL.LU.64 R140, [R1+0x1030] ;  /* 0x00103000018c7983 */ /* 0x000f280000300a00 */
[----:B------:R1:W-:Y:S04]  /*3d480*/  STL.64 [R1+0x19e8], R10 ;  /* 0x0019e80a01007387 */ /* 0x0003e80000100a00 */
[----:B------:R-:W4:Y:S01]  /*3d490*/  LDL.LU.64 R156, [R1+0x1038] ;  /* 0x00103800019c7983 */ /* 0x000f220000300a00 */
[----:B------:R-:W-:-:S03]  /*3d4a0*/  ISETP.GE.U32.AND P3, PT, R242, 0x7fffff47, PT ;  /* 0x7fffff47f200780c */ /* 0x000fc60003f66070 */
[----:B------:R2:W-:Y:S01]  /*3d4b0*/  LDGSTS.E [R6+0x5d700], desc[UR34][R4.64], !P4 ;  /* 0x5d70000004067fae */ /* 0x0005e2000e1a1022 */
[----:B------:R-:W-:Y:S02]  /*3d4c0*/  VIADD R242, R243, 0xffffff82 ;  /* 0xffffff82f3f27836 */ /* 0x000fe40000000000 */
[----:B------:R-:W1:Y:S07]  /*3d4d0*/  LDC R243, c[0x0][0x3a0] ;  /* 0x0000e800fff37b82 */ /* 0x000e6e0000000800 */
[----:B------:R-:W-:Y:S04]  /*3d4e0*/  LDGSTS.E [R6+0x5e400], desc[UR34][R12.64], !P3 ;  /* 0x5e4000000c067fae */ /* 0x000fe8000d9a1022 */
[----:B------:R1:W-:Y:S01]  /*3d4f0*/  LDGSTS.E [R6+0x5e500], desc[UR34][R10.64], !P3 ;  /* 0x5e5000000a067fae */ /* 0x0003e2000d9a1022 */
[----:B------:R-:W-:Y:S01]  /*3d500*/  ISETP.GE.U32.AND P2, PT, R242, 0x7fffff43, PT ;  /* 0x7fffff43f200780c */ /* 0x000fe20003f46070 */
[----:B------:R-:W-:-:S04]  /*3d510*/  IMAD.WIDE R8, R252, 0x4, R28 ;  /* 0x00000004fc087825 */ /* 0x000fc800078e021c */
[C---:B--2---:R-:W-:Y:S01]  /*3d520*/  IMAD.WIDE R4, R252.reuse, 0x4, R76 ;  /* 0x00000004fc047825 */ /* 0x044fe200078e024c */
[----:B------:R2:W-:Y:S04]  /*3d530*/  STL.64 [R1+0x19f8], R8 ;  /* 0x0019f80801007387 */ /* 0x0005e80000100a00 */
[----:B------:R2:W-:Y:S04]  /*3d540*/  STL.64 [R1+0x1a08], R4 ;  /* 0x001a080401007387 */ /* 0x0005e80000100a00 */
[----:B-1----:R-:W4:Y:S04]  /*3d550*/  LDL.LU.64 R12, [R1+0x1040] ;  /* 0x00104000010c7983 */ /* 0x002f280000300a00 */
[----:B------:R2:W-:Y:S04]  /*3d560*/  LDGSTS.E [R6+0x5e600], desc[UR34][R8.64], !P3 ;  /* 0x5e60000008067fae */ /* 0x0005e8000d9a1022 */
[----:B------:R-:W4:Y:S01]  /*3d570*/  LDL.LU.64 R28, [R1+0x1048] ;  /* 0x00104800011c7983 */ /* 0x000f220000300a00 */
[----:B---3--:R-:W-:-:S03]  /*3d580*/  IMAD.WIDE R22, R252, 0x4, R92 ;  /* 0x00000004fc167825 */ /* 0x008fc600078e025c */
[----:B------:R1:W-:Y:S04]  /*3d590*/  LDGSTS.E [R6+0x5e700], desc[UR34][R4.64], !P3 ;  /* 0x5e70000004067fae */ /* 0x0003e8000d9a1022 */
[----:B------:R-:W3:Y:S01]  /*3d5a0*/  LDL.LU.64 R76, [R1+0x1050] ;  /* 0x00105000014c7983 */ /* 0x000ee20000300a00 */
[----:B------:R-:W-:-:S03]  /*3d5b0*/  IMAD.WIDE R10, R252, 0x4, R44 ;  /* 0x00000004fc0a7825 */ /* 0x000fc600078e022c */
[----:B------:R1:W-:Y:S04]  /*3d5c0*/  STL.64 [R1+0x1a18], R22 ;  /* 0x001a181601007387 */ /* 0x0003e80000100a00 */
[----:B------:R-:W3:Y:S01]  /*3d5d0*/  LDL.LU.64 R92, [R1+0x1058] ;  /* 0x00105800015c7983 */ /* 0x000ee20000300a00 */
[----:B--2---:R-:W-:-:S03]  /*3d5e0*/  IMAD.WIDE R8, R252, 0x4, R108 ;  /* 0x00000004fc087825 */ /* 0x004fc600078e026c */
[----:B------:R2:W-:Y:S04]  /*3d5f0*/  STL.64 [R1+0x1a28], R10 ;  /* 0x001a280a01007387 */ /* 0x0005e80000100a00 */
[----:B------:R4:W-:Y:S04]  /*3d600*/  STL.64 [R1+0x1a38], R8 ;  /* 0x001a380801007387 */ /* 0x0009e80000100a00 */
[----:B------:R2:W-:Y:S01]  /*3d610*/  LDGSTS.E [R6+0x5f400], desc[UR34][R22.64], !P2 ;  /* 0x5f40000016067fae */ /* 0x0005e2000d1a1022 */
[----:B-1----:R-:W-:-:S03]  /*3d620*/  IMAD.WIDE R4, R252, 0x4, R124 ;  /* 0x00000004fc047825 */ /* 0x002fc600078e027c */
[----:B------:R1:W-:Y:S04]  /*3d630*/  LDGSTS.E [R6+0x5f500], desc[UR34][R10.64], !P2 ;  /* 0x5f5000000a067fae */ /* 0x0003e8000d1a1022 */
[----:B------:R1:W-:Y:S04]  /*3d640*/  STL.64 [R1+0x1a58], R4 ;  /* 0x001a580401007387 */ /* 0x0003e80000100a00 */
[----:B------:R-:W3:Y:S04]  /*3d650*/  LDL.LU.64 R44, [R1+0x1060] ;  /* 0x00106000012c7983 */ /* 0x000ee80000300a00 */
[----:B------:R-:W3:Y:S04]  /*3d660*/  LDL.LU.64 R108, [R1+0x1068] ;  /* 0x00106800016c7983 */ /* 0x000ee80000300a00 */
[----:B------:R-:W3:Y:S01]  /*3d670*/  LDL.LU.64 R124, [R1+0x1070] ;  /* 0x00107000017c7983 */ /* 0x000ee20000300a00 */
[----:B--2---:R-:W-:-:S03]  /*3d680*/  IMAD.WIDE R22, R252, 0x4, R154 ;  /* 0x00000004fc167825 */ /* 0x004fc600078e029a */
[----:B------:R4:W-:Y:S01]  /*3d690*/  LDGSTS.E [R6+0x5f600], desc[UR34][R8.64], !P2 ;  /* 0x5f60000008067fae */ /* 0x0009e2000d1a1022 */
[----:B-1----:R-:W-:-:S03]  /*3d6a0*/  IMAD.WIDE R10, R252, 0x4, R60 ;  /* 0x00000004fc0a7825 */ /* 0x002fc600078e023c */
[----:B------:R1:W-:Y:S04]  /*3d6b0*/  LDGSTS.E [R6+0x5f700], desc[UR34][R4.64], !P2 ;  /* 0x5f70000004067fae */ /* 0x0003e8000d1a1022 */
[----:B------:R-:W-:Y:S04]  /*3d6c0*/  STL.64 [R1+0xdf0], R22 ;  /* 0x000df01601007387 */ /* 0x000fe80000100a00 */
[----:B------:R2:W-:Y:S01]  /*3d6d0*/  STL.64 [R1+0xe00], R10 ;  /* 0x000e000a01007387 */ /* 0x0005e20000100a00 */
[----:B----4-:R-:W-:-:S05]  /*3d6e0*/  IMAD.WIDE R8, R252, 0x4, R140 ;  /* 0x00000004fc087825 */ /* 0x010fca00078e028c */
[----:B------:R3:W-:Y:S01]  /*3d6f0*/  STL.64 [R1+0xe20], R8 ;  /* 0x000e200801007387 */ /* 0x0007e20000100a00 */
[----:B-1----:R-:W-:-:S03]  /*3d700*/  IMAD.WIDE R4, R252, 0x4, R156 ;  /* 0x00000004fc047825 */ /* 0x002fc600078e029c */
[----:B------:R-:W4:Y:S04]  /*3d710*/  LDL.LU.64 R60, [R1+0x1078] ;  /* 0x00107800013c7983 */ /* 0x000f280000300a00 */
        /* <DEDUP_REMOVED lines=18> */
[----:B--2---:R-:W-:-:S03]  /*3d840*/  IMAD.WIDE R10, R252, 0x4, R28 ;  /* 0x00000004fc0a7825 */ /* 0x004fc600078e021c */
[----:B------:R2:W-:Y:S04]  /*3d850*/  LDGSTS.E [R7+0x51800], desc[UR34][R12.64], !P5 ;  /* 0x518000000c077fae */ /* 0x0005e8000e9a1022 */
[----:B------:R1:W-:Y:S01]  /*3d860*/  LDGSTS.E [R7+0x51900], desc[UR34][R10.64], !P5 ;  /* 0x519000000a077fae */ /* 0x0003e2000e9a1022 */
[----:B---3--:R-:W-:-:S03]  /*3d870*/  IMAD.WIDE R8, R252, 0x4, R76 ;  /* 0x00000004fc087825 */ /* 0x008fc600078e024c */
[----:B------:R-:W3:Y:S04]  /*3d880*/  LDL.LU.64 R76, [R1+0x1090] ;  /* 0x00109000014c7983 */ /* 0x000ee80000300a00 */
[----:B------:R2:W-:Y:S01]  /*3d890*/  STL.64 [R1+0xe60], R10 ;  /* 0x000e600a01007387 */ /* 0x0005e20000100a00 */
[----:B-1----:R-:W-:-:S03]  /*3d8a0*/  IMAD.WIDE R4, R252, 0x4, R92 ;  /* 0x00000004fc047825 */ /* 0x002fc600078e025c */
[----:B------:R1:W-:Y:S04]  /*3d8b0*/  LDGSTS.E [R7+0x51a00], desc[UR34][R8.64], !P5 ;  /* 0x51a0000008077fae */ /* 0x0003e8000e9a1022 */
[----:B------:R-:W3:Y:S04]  /*3d8c0*/  LDL.LU.64 R92, [R1+0x1098] ;  /* 0x00109800015c7983 */ /* 0x000ee80000300a00 */
[----:B------:R1:W-:Y:S04]  /*3d8d0*/  STL.64 [R1+0xe70], R8 ;  /* 0x000e700801007387 */ /* 0x0003e80000100a00 */
[----:B------:R1:W-:Y:S04]  /*3d8e0*/  STL.64 [R1+0xe90], R4 ;  /* 0x000e900401007387 */ /* 0x0003e80000100a00 */
[----:B------:R-:W3:Y:S04]  /*3d8f0*/  LDL.LU.64 R138, [R1+0x10a0] ;  /* 0x0010a000018a7983 */ /* 0x000ee80000300a00 */
[----:B------:R1:W-:Y:S01]  /*3d900*/  LDGSTS.E [R7+0x51b00], desc[UR34][R4.64], !P5 ;  /* 0x51b0000004077fae */ /* 0x0003e2000e9a1022 */
[----:B--2---:R-:W-:-:S04]  /*3d910*/  IMAD.WIDE R12, R252, 0x4, R44 ;  /* 0x00000004fc0c7825 */ /* 0x004fc800078e022c */
[C---:B------:R-:W-:Y:S01]  /*3d920*/  IMAD.WIDE R10, R252.reuse, 0x4, R108 ;  /* 0x00000004fc0a7825 */ /* 0x040fe200078e026c */
[----:B------:R-:W-:Y:S03]  /*3d930*/  STL.64 [R1+0xeb0], R12 ;  /* 0x000eb00c01007387 */ /* 0x000fe60000100a00 */
[C---:B-1----:R-:W-:Y:S01]  /*3d940*/  IMAD.WIDE R8, R252.reuse, 0x4, R124 ;  /* 0x00000004fc087825 */ /* 0x042fe200078e027c */
[----:B------:R-:W2:Y:S04]  /*3d950*/  LDL.LU.64 R44, [R1+0x10a8] ;  /* 0x0010a800012c7983 */ /* 0x000ea80000300a00 */
[----:B------:R1:W-:Y:S04]  /*3d960*/  STL.64 [R1+0xec0], R10 ;  /* 0x000ec00a01007387 */ /* 0x0003e80000100a00 */
[----:B------:R-:W2:Y:S04]  /*3d970*/  LDL.LU.64 R108, [R1+0x10b0] ;  /* 0x0010b000016c7983 */ /* 0x000ea80000300a00 */
[----:B------:R3:W-:Y:S04]  /*3d980*/  STL.64 [R1+0xed0], R8 ;  /* 0x000ed00801007387 */ /* 0x0007e80000100a00 */
[----:B------:R-:W2:Y:S04]  /*3d990*/  LDL.LU.64 R124, [R1+0x10b8] ;  /* 0x0010b800017c7983 */ /* 0x000ea80000300a00 */
[----:B------:R-:W-:Y:S04]  /*3d9a0*/  LDGSTS.E [R7+0x52800], desc[UR34][R12.64], !P1 ;  /* 0x528000000c077fae */ /* 0x000fe8000c9a1022 */
[----:B------:R1:W-:Y:S01]  /*3d9b0*/  LDGSTS.E [R7+0x52900], desc[UR34][R10.64], !P1 ;  /* 0x529000000a077fae */ /* 0x0003e2000c9a1022 */
[----:B----4-:R-:W-:-:S03]  /*3d9c0*/  IMAD.WIDE R22, R252, 0x4, R140 ;  /* 0x00000004fc167825 */ /* 0x010fc600078e028c */
[----:B------:R3:W-:Y:S01]  /*3d9d0*/  LDGSTS.E [R7+0x52a00], desc[UR34][R8.64], !P1 ;  /* 0x52a0000008077fae */ /* 0x0007e2000c9a1022 */
[----:B------:R-:W-:-:S05]  /*3d9e0*/  IMAD.WIDE R4, R252, 0x4, R60 ;  /* 0x00000004fc047825 */ /* 0x000fca00078e023c */
[----:B------:R4:W-:Y:S01]  /*3d9f0*/  STL.64 [R1+0xf00], R4 ;  /* 0x000f000401007387 */ /* 0x0009e20000100a00 */
[----:B-1----:R-:W-:-:S03]  /*3da00*/  IMAD.WIDE R10, R252, 0x4, R156 ;  /* 0x00000004fc0a7825 */ /* 0x002fc600078e029c */
[----:B------:R-:W2:Y:S04]  /*3da10*/  LDL.LU.64 R12, [R1+0x10c0] ;  /* 0x0010c000010c7983 */ /* 0x000ea80000300a00 */
[----:B------:R-:W2:Y:S04]  /*3da20*/  LDL.LU.64 R154, [R1+0x10c8] ;  /* 0x0010c800019a7983 */ /* 0x000ea80000300a00 */
[----:B------:R1:W-:Y:S04]  /*3da30*/  STL.64 [R1+0xf40], R22 ;  /* 0x000f401601007387 */ /* 0x0003e80000100a00 */
[----:B------:R-:W2:Y:S04]  /*3da40*/  LDL.LU.64 R140, [R1+0x10d0] ;  /* 0x0010d000018c7983 */ /* 0x000ea80000300a00 */
[----:B------:R2:W-:Y:S04]  /*3da50*/  STL.64 [R1+0xf60], R10 ;  /* 0x000f600a01007387 */ /* 0x0005e80000100a00 */
[----:B------:R-:W2:Y:S01]  /*3da60*/  LDL.LU.64 R156, [R1+0x10d8] ;  /* 0x0010d800019c7983 */ /* 0x000ea20000300a00 */
[----:B------:R-:W-:-:S02]  /*3da70*/  VIADD R242, R245, 0xffffffb1 ;  /* 0xffffffb1f5f27836 */ /* 0x000fc40000000000 */
[----:B------:R-:W1:Y:S01]  /*3da80*/  LDC R245, c[0x0][0x3a0] ;  /* 0x0000e800fff57b82 */ /* 0x000e620000000800 */
[----:B------:R4:W-:Y:S02]  /*3da90*/  LDGSTS.E [R7+0x52b00], desc[UR34][R4.64], !P1 ;  /* 0x52b0000004077fae */ /* 0x0009e4000c9a1022 */
[----:B------:R-:W-:Y:S01]  /*3daa0*/  ISETP.GE.U32.AND P4, PT, R242, 0x7fffff72, PT ;  /* 0x7fffff72f200780c */ /* 0x000fe20003f86070 */
[----:B------:R-:W-:-:S04]  /*3dab0*/  VIADD R242, R244, 0xffffffad ;  /* 0xffffffadf4f27836 */ /* 0x000fc80000000000 */
[----:B------:R-:W1:Y:S01]  /*3dac0*/  LDC R244, c[0x0][0x3a0] ;  /* 0x0000e800fff47b82 */ /* 0x000e620000000800 */
[----:B------:R-:W-:-:S07]  /*3dad0*/  ISETP.GE.U32.AND P3, PT, R242, 0x7fffff6e, PT ;  /* 0x7fffff6ef200780c */ /* 0x000fce0003f66070 */
[----:B------:R1:W-:Y:S04]  /*3dae0*/  LDGSTS.E [R7+0x53800], desc[UR34][R22.64], !P4 ;  /* 0x5380000016077fae */ /* 0x0003e8000e1a1022 */
[----:B------:R2:W-:Y:S01]  /*3daf0*/  LDGSTS.E [R7+0x53900], desc[UR34][R10.64], !P4 ;  /* 0x539000000a077fae */ /* 0x0005e2000e1a1022 */
[----:B---3--:R-:W-:-:S05]  /*3db00*/  IMAD.WIDE R8, R252, 0x4, R76 ;  /* 0x00000004fc087825 */ /* 0x008fca00078e024c */
[----:B------:R3:W-:Y:S04]  /*3db10*/  STL.64 [R1+0xfa0], R8 ;  /* 0x000fa00801007387 */ /* 0x0007e80000100a00 */
[----:B------:R3:W-:Y:S01]  /*3db20*/  LDGSTS.E [R7+0x53a00], desc[UR34][R8.64], !P4 ;  /* 0x53a0000008077fae */ /* 0x0007e2000e1a1022 */
[----:B----4-:R-:W-:-:S05]  /*3db30*/  IMAD.WIDE R4, R252, 0x4, R92 ;  /* 0x00000004fc047825 */ /* 0x010fca00078e025c */
[----:B------:R4:W-:Y:S04]  /*3db40*/  STL.64 [R1+0x1010], R4 ;  /* 0x0010100401007387 */ /* 0x0009e80000100a00 */
[----:B------:R-:W2:Y:S01]  /*3db50*/  LDL.LU.64 R28, [R1+0x10e0] ;  /* 0x0010e000011c7983 */ /* 0x000ea20000300a00 */
[----:B-1----:R-:W-:-:S03]  /*3db60*/  IMAD.WIDE R22, R252, 0x4, R138 ;  /* 0x00000004fc167825 */ /* 0x002fc600078e028a */
[----:B------:R-:W2:Y:S04]  /*3db70*/  LDL.LU.64 R60, [R1+0x10e8] ;  /* 0x0010e800013c7983 */ /* 0x000ea80000300a00 */
[----:B------:R-:W2:Y:S04]  /*3db80*/  LDL.LU.64 R76, [R1+0x10f0] ;  /* 0x0010f000014c7983 */ /* 0x000ea80000300a00 */
[----:B------:R4:W-:Y:S04]  /*3db90*/  LDGSTS.E [R7+0x53b00], desc[UR34][R4.64], !P4 ;  /* 0x53b0000004077fae */ /* 0x0009e8000e1a1022 */
[----:B------:R-:W2:Y:S04]  /*3dba0*/  LDL.LU.64 R92, [R1+0x10f8] ;  /* 0x0010f800015c7983 */ /* 0x000ea80000300a00 */
[----:B------:R-:W-:Y:S01]  /*3dbb0*/  STL.64 [R1+0x1470], R22 ;  /* 0x0014701601007387 */ /* 0x000fe20000100a00 */
[----:B--2---:R-:W-:-:S03]  /*3dbc0*/  IMAD.WIDE R10, R252, 0x4, R44 ;  /* 0x00000004fc0a7825 */ /* 0x004fc600078e022c */
[----:B------:R-:W-:Y:S01]  /*3dbd0*/  LDGSTS.E [R7+0x54800], desc[UR34][R22.64], !P3 ;  /* 0x5480000016077fae */ /* 0x000fe2000d9a1022 */
[----:B---3--:R-:W-:-:S03]  /*3dbe0*/  IMAD.WIDE R8, R252, 0x4, R108 ;  /* 0x00000004fc087825 */ /* 0x008fc600078e026c */
[----:B------:R1:W-:Y:S01]  /*3dbf0*/  STL.64 [R1+0x1480], R10 ;  /* 0x0014800a01007387 */ /* 0x0003e20000100a00 */
[----:B----4-:R-:W-:-:S03]  /*3dc00*/  IMAD.WIDE R4, R252, 0x4, R124 ;  /* 0x00000004fc047825 */ /* 0x010fc600078e027c */
[----:B------:R2:W-:Y:S04]  /*3dc10*/  STL.64 [R1+0x1490], R8 ;  /* 0x0014900801007387 */ /* 0x0005e80000100a00 */
[----:B------:R3:W-:Y:S04]  /*3dc20*/  STL.64 [R1+0x14a0], R4 ;  /* 0x0014a00401007387 */ /* 0x0007e80000100a00 */
[----:B------:R-:W4:Y:S04]  /*3dc30*/  LDL.LU.64 R44, [R1+0x1100] ;  /* 0x00110000012c7983 */ /* 0x000f280000300a00 */
[----:B------:R-:W4:Y:S04]  /*3dc40*/  LDL.LU.64 R108, [R1+0x1108] ;  /* 0x00110800016c7983 */ /* 0x000f280000300a00 */
[----:B------:R-:W4:Y:S04]  /*3dc50*/  LDL.LU.64 R124, [R1+0x1110] ;  /* 0x00111000017c7983 */ /* 0x000f280000300a00 */
[----:B------:R1:W-:Y:S04]  /*3dc60*/  LDGSTS.E [R7+0x54900], desc[UR34][R10.64], !P3 ;  /* 0x549000000a077fae */ /* 0x0003e8000d9a1022 */
[----:B------:R2:W-:Y:S04]  /*3dc70*/  LDGSTS.E [R7+0x54a00], desc[UR34][R8.64], !P3 ;  /* 0x54a0000008077fae */ /* 0x0005e8000d9a1022 */
[----:B------:R3:W-:Y:S01]  /*3dc80*/  LDGSTS.E [R7+0x54b00], desc[UR34][R4.64], !P3 ;  /* 0x54b0000004077fae */ /* 0x0007e2000d9a1022 */
[----:B------:R-:W-:-:S04]  /*3dc90*/  IMAD.WIDE R12, R252, 0x4, R12 ;  /* 0x00000004fc0c7825 */ /* 0x000fc800078e020c */
[C---:B-1----:R-:W-:Y:S01]  /*3dca0*/  IMAD.WIDE R10, R252.reuse, 0x4, R154 ;  /* 0x00000004fc0a7825 */ /* 0x042fe200078e029a */
[----:B------:R1:W-:Y:S03]  /*3dcb0*/  STL.64 [R1+0x14b0], R12 ;  /* 0x0014b00c01007387 */ /* 0x0003e60000100a00 */
[C---:B--2---:R-:W-:Y:S01]  /*3dcc0*/  IMAD.WIDE R8, R252.reuse, 0x4, R140 ;  /* 0x00000004fc087825 */ /* 0x044fe200078e028c */
[----:B------:R2:W-:Y:S04]  /*3dcd0*/  STL.64 [R1+0x14c8], R10 ;  /* 0x0014c80a01007387 */ /* 0x0005e80000100a00 */
        /* <DEDUP_REMOVED lines=8> */
[----:B------:R-:W-:-:S04]  /*3dd60*/  VIADD R242, R245, 0xffffffa5 ;  /* 0xffffffa5f5f27836 */ /* 0x000fc80000000000 */
[----:B------:R-:W1:Y:S01]  /*3dd70*/  LDC R245, c[0x0][0x3a0] ;  /* 0x0000e800fff57b82 */ /* 0x000e620000000800 */
[----:B------:R-:W-:-:S07]  /*3dd80*/  ISETP.GE.U32.AND P6, PT, R242, 0x7fffff66, PT ;  /* 0x7fffff66f200780c */ /* 0x000fce0003fc6070 */
[----:B------:R1:W-:Y:S04]  /*3dd90*/  LDGSTS.E [R7+0x55800], desc[UR34][R12.64], !P2 ;  /* 0x558000000c077fae */ /* 0x0003e8000d1a1022 */
[----:B------:R2:W-:Y:S04]  /*3dda0*/  LDGSTS.E [R7+0x55900], desc[UR34][R10.64], !P2 ;  /* 0x559000000a077fae */ /* 0x0005e8000d1a1022 */
[----:B------:R1:W-:Y:S04]  /*3ddb0*/  LDGSTS.E [R7+0x55a00], desc[UR34][R8.64], !P2 ;  /* 0x55a0000008077fae */ /* 0x0003e8000d1a1022 */
[----:B------:R1:W-:Y:S01]  /*3ddc0*/  LDGSTS.E [R7+0x55b00], desc[UR34][R4.64], !P2 ;  /* 0x55b0000004077fae */ /* 0x0003e2000d1a1022 */
[----:B------:R-:W-:-:S02]  /*3ddd0*/  VIADD R242, R244, 0xffffffa1 ;  /* 0xffffffa1f4f27836 */ /* 0x000fc40000000000 */
[----:B------:R-:W1:Y:S03]  /*3dde0*/  LDC R244, c[0x0][0x3a0] ;  /* 0x0000e800fff47b82 */ /* 0x000e660000000800 */
[----:B------:R-:W-:Y:S01]  /*3ddf0*/  ISETP.GE.U32.AND P5, PT, R242, 0x7fffff62, PT ;  /* 0x7fffff62f200780c */ /* 0x000fe20003fa6070 */
[----:B-1----:R-:W-:-:S04]  /*3de00*/  IMAD.WIDE R12, R252, 0x4, R28 ;  /* 0x00000004fc0c7825 */ /* 0x002fc800078e021c */
[C---:B--2---:R-:W-:Y:S01]  /*3de10*/  IMAD.WIDE R10, R252.reuse, 0x4, R60 ;  /* 0x00000004fc0a7825 */ /* 0x044fe200078e023c */
[----:B------:R4:W-:Y:S03]  /*3de20*/  STL.64 [R1+0x1510], R12 ;  /* 0x0015100c01007387 */ /* 0x0009e60000100a00 */
[C---:B------:R-:W-:Y:S01]  /*3de30*/  IMAD.WIDE R8, R252.reuse, 0x4, R76 ;  /* 0x00000004fc087825 */ /* 0x040fe200078e024c */
[----:B------:R-:W2:Y:S04]  /*3de40*/  LDL.LU.64 R60, [R1+0x1128] ;  /* 0x00112800013c7983 */ /* 0x000ea80000300a00 */
[----:B------:R1:W-:Y:S01]  /*3de50*/  STL.64 [R1+0x1528], R10 ;  /* 0x0015280a01007387 */ /* 0x0003e20000100a00 */
[----:B------:R-:W-:-:S03]  /*3de60*/  IMAD.WIDE R4, R252, 0x4, R92 ;  /* 0x00000004fc047825 */ /* 0x000fc600078e025c */
        /* <DEDUP_REMOVED lines=8> */
[----:B----4-:R-:W-:-:S03]  /*3def0*/  IMAD.WIDE R12, R252, 0x4, R44 ;  /* 0x00000004fc0c7825 */ /* 0x010fc600078e022c */
[----:B------:R4:W-:Y:S01]  /*3df00*/  LDGSTS.E [R7+0x56b00], desc[UR34][R4.64], !P6 ;  /* 0x56b0000004077fae */ /* 0x0009e2000f1a1022 */
[----:B-1----:R-:W-:-:S03]  /*3df10*/  IMAD.WIDE R10, R252, 0x4, R108 ;  /* 0x00000004fc0a7825 */ /* 0x002fc600078e026c */
[----:B------:R1:W-:Y:S01]  /*3df20*/  STL.64 [R1+0x1580], R12 ;  /* 0x0015800c01007387 */ /* 0x0003e20000100a00 */
[----:B------:R-:W-:-:S03]  /*3df30*/  IMAD.WIDE R8, R252, 0x4, R124 ;  /* 0x00000004fc087825 */ /* 0x000fc600078e027c */
[----:B------:R-:W2:Y:S04]  /*3df40*/  LDL.LU.64 R154, [R1+0x1148] ;  /* 0x00114800019a7983 */ /* 0x000ea80000300a00 */
[----:B------:R2:W-:Y:S04]  /*3df50*/  STL.64 [R1+0x1598], R10 ;  /* 0x0015980a01007387 */ /* 0x0005e80000100a00 */
[----:B------:R-:W2:Y:S04]  /*3df60*/  LDL.LU.64 R108, [R1+0x1150] ;  /* 0x00115000016c7983 */ /* 0x000ea80000300a00 */
[----:B------:R1:W-:Y:S04]  /*3df70*/  STL.64 [R1+0x15b0], R8 ;  /* 0x0015b00801007387 */ /* 0x0003e80000100a00 */
[----:B------:R-:W2:Y:S04]  /*3df80*/  LDL.LU.64 R124, [R1+0x1158] ;  /* 0x00115800017c7983 */ /* 0x000ea80000300a00 */
[----:B------:R-:W-:Y:S01]  /*3df90*/  LDGSTS.E [R7+0x57800], desc[UR34][R12.64], !P5 ;  /* 0x578000000c077fae */ /* 0x000fe2000e9a1022 */
[----:B---3--:R-:W-:-:S03]  /*3dfa0*/  IMAD.WIDE R22, R252, 0x4, R156 ;  /* 0x00000004fc167825 */ /* 0x008fc600078e029c */
[----:B------:R2:W-:Y:S01]  /*3dfb0*/  LDGSTS.E [R7+0x57900], desc[UR34][R10.64], !P5 ;  /* 0x579000000a077fae */ /* 0x0005e2000e9a1022 */
[----:B----4-:R-:W-:-:S03]  /*3dfc0*/  IMAD.WIDE R4, R252, 0x4, R140 ;  /* 0x00000004fc047825 */ /* 0x010fc600078e028c */
[----:B------:R3:W-:Y:S04]  /*3dfd0*/  LDGSTS.E [R7+0x57a00], desc[UR34][R8.64], !P5 ;  /* 0x57a0000008077fae */ /* 0x0007e8000e9a1022 */
[----:B------:R4:W-:Y:S04]  /*3dfe0*/  STL.64 [R1+0x15c8], R4 ;  /* 0x0015c80401007387 */ /* 0x0009e80000100a00 */
[----:B-1----:R-:W2:Y:S04]  /*3dff0*/  LDL.LU.64 R12, [R1+0x1160] ;  /* 0x00116000010c7983 */ /* 0x002ea80000300a00 */
[----:B------:R-:W2:Y:S04]  /*3e000*/  LDL.LU.64 R28, [R1+0x1168] ;  /* 0x00116800011c7983 */ /* 0x000ea80000300a00 */
        /* <DEDUP_REMOVED lines=10> */
[----:B------:R1:W-:Y:S01]  /*3e0b0*/  LDGSTS.E [R7+0x58800], desc[UR34][R22.64], !P1 ;  /* 0x5880000016077fae */ /* 0x0003e2000c9a1022 */
[----:B--2---:R-:W-:-:S04]  /*3e0c0*/  IMAD.WIDE R10, R252, 0x4, R60 ;  /* 0x00000004fc0a7825 */ /* 0x004fc800078e023c */
[C---:B---3--:R-:W-:Y:S01]  /*3e0d0*/  IMAD.WIDE R8, R252.reuse, 0x4, R76 ;  /* 0x00000004fc087825 */ /* 0x048fe200078e024c */
[----:B------:R2:W-:Y:S03]  /*3e0e0*/  STL.64 [R1+0x16b8], R10 ;  /* 0x0016b80a01007387 */ /* 0x0005e60000100a00 */
[C---:B----4-:R-:W-:Y:S01]  /*3e0f0*/  IMAD.WIDE R4, R252.reuse, 0x4, R92 ;  /* 0x00000004fc047825 */ /* 0x050fe200078e025c */
[----:B------:R3:W-:Y:S04]  /*3e100*/  STL.64 [R1+0x16d0], R8 ;  /* 0x0016d00801007387 */ /* 0x0007e80000100a00 */
[----:B------:R4:W-:Y:S04]  /*3e110*/  STL.64 [R1+0x16e8], R4 ;  /* 0x0016e80401007387 */ /* 0x0009e80000100a00 */
[----:B------:R-:W2:Y:S04]  /*3e120*/  LDL.LU.64 R44, [R1+0x1180] ;  /* 0x00118000012c7983 */ /* 0x000ea80000300a00 */
[----:B------:R-:W2:Y:S04]  /*3e130*/  LDL.LU.64 R60, [R1+0x1188] ;  /* 0x00118800013c7983 */ /* 0x000ea80000300a00 */
[----:B------:R2:W-:Y:S01]  /*3e140*/  LDGSTS.E [R7+0x58900], desc[UR34][R10.64], !P1 ;  /* 0x589000000a077fae */ /* 0x0005e2000c9a1022 */
[----:B-1----:R-:W-:-:S03]  /*3e150*/  IMAD.WIDE R22, R252, 0x4, R138 ;  /* 0x00000004fc167825 */ /* 0x002fc600078e028a */
[----:B------:R3:W-:Y:S04]  /*3e160*/  LDGSTS.E [R7+0x58a00], desc[UR34][R8.64], !P1 ;  /* 0x58a0000008077fae */ /* 0x0007e8000c9a1022 */
[----:B------:R-:W2:Y:S04]  /*3e170*/  LDL.LU.64 R76, [R1+0x1190] ;  /* 0x00119000014c7983 */ /* 0x000ea80000300a00 */
[----:B------:R4:W-:Y:S01]  /*3e180*/  LDGSTS.E [R7+0x58b00], desc[UR34][R4.64], !P1 ;  /* 0x58b0000004077fae */ /* 0x0009e2000c9a1022 */
[----:B--2---:R-:W-:-:S03]  /*3e190*/  IMAD.WIDE R10, R252, 0x4, R154 ;  /* 0x00000004fc0a7825 */ /* 0x004fc600078e029a */
[----:B------:R-:W2:Y:S04]  /*3e1a0*/  LDL.LU.64 R92, [R1+0x1198] ;  /* 0x00119800015c7983 */ /* 0x000ea80000300a00 */
[----:B------:R-:W-:Y:S01]  /*3e1b0*/  STL.64 [R1+0x1700], R22 ;  /* 0x0017001601007387 */ /* 0x000fe20000100a00 */
[----:B---3--:R-:W-:-:S03]  /*3e1c0*/  IMAD.WIDE R8, R252, 0x4, R108 ;  /* 0x00000004fc087825 */ /* 0x008fc600078e026c */
[----:B------:R1:W-:Y:S01]  /*3e1d0*/  STL.64 [R1+0x1148], R10 ;  /* 0x0011480a01007387 */ /* 0x0003e20000100a00 */
[----:B----4-:R-:W-:-:S03]  /*3e1e0*/  IMAD.WIDE R4, R252, 0x4, R124 ;  /* 0x00000004fc047825 */ /* 0x010fc600078e027c */
[----:B------:R3:W-:Y:S04]  /*3e1f0*/  STL.64 [R1+0x1150], R8 ;  /* 0x0011500801007387 */ /* 0x0007e80000100a00 */
[----:B------:R4:W-:Y:S04]  /*3e200*/  STL.64 [R1+0x1158], R4 ;  /* 0x0011580401007387 */ /* 0x0009e80000100a00 */
[----:B------:R-:W2:Y:S04]  /*3e210*/  LDL.LU.64 R108, [R1+0x11a0] ;  /* 0x0011a000016c7983 */ /* 0x000ea80000300a00 */
[----:B------:R-:W2:Y:S04]  /*3e220*/  LDL.LU.64 R124, [R1+0x11a8] ;  /* 0x0011a800017c7983 */ /* 0x000ea80000300a00 */
[----:B------:R-:W-:Y:S04]  /*3e230*/  LDGSTS.E [R7+0x59800], desc[UR34][R22.64], !P4 ;  /* 0x5980000016077fae */ /* 0x000fe8000e1a1022 */
[----:B------:R1:W-:Y:S04]  /*3e240*/  LDGSTS.E [R7+0x59900], desc[UR34][R10.64], !P4 ;  /* 0x599000000a077fae */ /* 0x0003e8000e1a1022 */
[----:B------:R3:W-:Y:S04]  /*3e250*/  LDGSTS.E [R7+0x59a00], desc[UR34][R8.64], !P4 ;  /* 0x59a0000008077fae */ /* 0x0007e8000e1a1022 */
[----:B------:R4:W-:Y:S01]  /*3e260*/  LDGSTS.E [R7+0x59b00], desc[UR34][R4.64], !P4 ;  /* 0x59b0000004077fae */ /* 0x0009e2000e1a1022 */
[----:B------:R-:W-:-:S04]  /*3e270*/  IMAD.WIDE R12, R252, 0x4, R12 ;  /* 0x00000004fc0c7825 */ /* 0x000fc800078e020c */
[C---:B-1----:R-:W-:Y:S01]  /*3e280*/  IMAD.WIDE R10, R252.reuse, 0x4, R28 ;  /* 0x00000004fc0a7825 */ /* 0x042fe200078e021c */
[----:B------:R1:W-:Y:S03]  /*3e290*/  STL.64 [R1+0x1160], R12 ;  /* 0x0011600c01007387 */ /* 0x0003e60000100a00 */
[C---:B---3--:R-:W-:Y:S01]  /*3e2a0*/  IMAD.WIDE R8, R252.reuse, 0x4, R140 ;  /* 0x00000004fc087825 */ /* 0x048fe200078e028c */
[----:B------:R-:W3:Y:S04]  /*3e2b0*/  LDL.LU.64 R28, [R1+0x11b0] ;  /* 0x0011b000011c7983 */ /* 0x000ee80000300a00 */
[----:B------:R1:W-:Y:S01]  /*3e2c0*/  STL.64 [R1+0x1168], R10 ;  /* 0x0011680a01007387 */ /* 0x0003e20000100a00 */
[----:B----4-:R-:W-:-:S03]  /*3e2d0*/  IMAD.WIDE R4, R252, 0x4, R156 ;  /* 0x00000004fc047825 */ /* 0x010fc600078e029c */
[----:B------:R-:W4:Y:S04]  /*3e2e0*/  LDL.LU.64 R140, [R1+0x11b8] ;  /* 0x0011b800018c7983 */ /* 0x000f280000300a00 */
[----:B------:R1:W-:Y:S04]  /*3e2f0*/  STL.64 [R1+0x1170], R8 ;  /* 0x0011700801007387 */ /* 0x0003e80000100a00 */
[----:B------:R2:W-:Y:S04]  /*3e300*/  STL.64 [R1+0x1178], R4 ;  /* 0x0011780401007387 */ /* 0x0005e80000100a00 */
        /* <DEDUP_REMOVED lines=15> */
[C---:B------:R-:W-:Y:S01]  /*3e400*/  IMAD.WIDE R10, R252.reuse, 0x4, R60 ;  /* 0x00000004fc0a7825 */ /* 0x040fe200078e023c */
[----:B------:R1:W-:Y:S04]  /*3e410*/  STL.64 [R1+0x1180], R12 ;  /* 0x0011800c01007387 */ /* 0x0003e80000100a00 */
[----:B------:R-:W4:Y:S04]  /*3e420*/  LDL.LU.64 R44, [R1+0x11c8] ;  /* 0x0011c800012c7983 */ /* 0x000f280000300a00 */
[----:B------:R1:W-:Y:S01]  /*3e430*/  STL.64 [R1+0x1188], R10 ;  /* 0x0011880a01007387 */ /* 0x0003e20000100a00 */
[----:B------:R-:W-:-:S03]  /*3e440*/  IMAD.WIDE R8, R252, 0x4, R76 ;  /* 0x00000004fc087825 */ /* 0x000fc600078e024c */
[----:B------:R-:W4:Y:S04]  /*3e450*/  LDL.LU.64 R60, [R1+0x11d0] ;  /* 0x0011d000013c7983 */ /* 0x000f280000300a00 */
[----:B------:R1:W-:Y:S01]  /*3e460*/  STL.64 [R1+0x1190], R8 ;  /* 0x0011900801007387 */ /* 0x0003e20000100a00 */
[----:B--2---:R-:W-:-:S03]  /*3e470*/  IMAD.WIDE R4, R252, 0x4, R92 ;  /* 0x00000004fc047825 */ /* 0x004fc600078e025c */
[----:B------:R-:W2:Y:S04]  /*3e480*/  LDL.LU.64 R76, [R1+0x11d8] ;  /* 0x0011d800014c7983 */ /* 0x000ea80000300a00 */
[----:B------:R1:W-:Y:S04]  /*3e490*/  LDGSTS.E [R7+0x5b800], desc[UR34][R12.64], !P2 ;  /* 0x5b8000000c077fae */ /* 0x0003e8000d1a1022 */
[----:B------:R4:W-:Y:S04]  /*3e4a0*/  STL.64 [R1+0x1198], R4 ;  /* 0x0011980401007387 */ /* 0x0009e80000100a00 */
[----:B------:R1:W-:Y:S04]  /*3e4b0*/  LDGSTS.E [R7+0x5b900], desc[UR34][R10.64], !P2 ;  /* 0x5b9000000a077fae */ /* 0x0003e8000d1a1022 */
[----:B------:R-:W2:Y:S04]  /*3e4c0*/  LDL.LU.64 R154, [R1+0x11e0] ;  /* 0x0011e000019a7983 */ /* 0x000ea80000300a00 */
[----:B------:R-:W2:Y:S01]  /*3e4d0*/  LDL.LU.64 R92, [R1+0x11e8] ;  /* 0x0011e800015c7983 */ /* 0x000ea20000300a00 */
[----:B-1----:R-:W-:-:S03]  /*3e4e0*/  IMAD.WIDE R12, R252, 0x4, R108 ;  /* 0x00000004fc0c7825 */ /* 0x002fc600078e026c */
[----:B------:R1:W-:Y:S01]  /*3e4f0*/  LDGSTS.E [R7+0x5ba00], desc[UR34][R8.64], !P2 ;  /* 0x5ba0000008077fae */ /* 0x0003e2000d1a1022 */
[----:B------:R-:W-:-:S03]  /*3e500*/  IMAD.WIDE R10, R252, 0x4, R124 ;  /* 0x00000004fc0a7825 */ /* 0x000fc600078e027c */
[----:B------:R1:W-:Y:S04]  /*3e510*/  STL.64 [R1+0x11a0], R12 ;  /* 0x0011a00c01007387 */ /* 0x0003e80000100a00 */
[----:B------:R-:W2:Y:S04]  /*3e520*/  LDL.LU.64 R108, [R1+0x11f0] ;  /* 0x0011f000016c7983 */ /* 0x000ea80000300a00 */
[----:B------:R1:W-:Y:S04]  /*3e530*/  STL.64 [R1+0x11a8], R10 ;  /* 0x0011a80a01007387 */ /* 0x0003e80000100a00 */
[----:B------:R-:W2:Y:S04]  /*3e540*/  LDL.LU.64 R124, [R1+0x11f8] ;  /* 0x0011f800017c7983 */ /* 0x000ea80000300a00 */
[----:B------:R4:W-:Y:S04]  /*3e550*/  LDGSTS.E [R7+0x5bb00], desc[UR34][R4.64], !P2 ;  /* 0x5bb0000004077fae */ /* 0x0009e8000d1a1022 */
[----:B------:R-:W-:Y:S01]  /*3e560*/  LDGSTS.E [R7+0x5c800], desc[UR34][R12.64], !P6 ;  /* 0x5c8000000c077fae */ /* 0x000fe2000f1a1022 */
[----:B---3--:R-:W-:-:S03]  /*3e570*/  IMAD.WIDE R22, R252, 0x4, R156 ;  /* 0x00000004fc167825 */ /* 0x008fc600078e029c */
[----:B------:R3:W-:Y:S01]  /*3e580*/  LDGSTS.E [R7+0x5c900], desc[UR34][R10.64], !P6 ;  /* 0x5c9000000a077fae */ /* 0x0007e2000f1a1022 */
[----:B-1----:R-:W-:-:S04]  /*3e590*/  IMAD.WIDE R8, R252, 0x4, R28 ;  /* 0x00000004fc087825 */ /* 0x002fc800078e021c */
[----:B----4-:R-:W-:Y:S01]  /*3e5a0*/  IMAD.WIDE R4, R252, 0x4, R140 ;  /* 0x00000004fc047825 */ /* 0x010fe200078e028c */
[----:B------:R1:W-:Y:S04]  /*3e5b0*/  STL.64 [R1+0x11b0], R8 ;  /* 0x0011b00801007387 */ /* 0x0003e80000100a00 */
[----:B------:R2:W-:Y:S04]  /*3e5c0*/  STL.64 [R1+0x11b8], R4 ;  /* 0x0011b80401007387 */ /* 0x0005e80000100a00 */
[----:B------:R-:W4:Y:S04]  /*3e5d0*/  LDL.LU.64 R12, [R1+0x1200] ;  /* 0x00120000010c7983 */ /* 0x000f280000300a00 */
[----:B------:R-:W4:Y:S04]  /*3e5e0*/  LDL.LU.64 R28, [R1+0x1208] ;  /* 0x00120800011c7983 */ /* 0x000f280000300a00 */
[----:B------:R-:W4:Y:S04]  /*3e5f0*/  LDL.LU.64 R140, [R1+0x1210] ;  /* 0x00121000018c7983 */ /* 0x000f280000300a00 */
[----:B------:R1:W-:Y:S04]  /*3e600*/  STL.64 [R1+0x11c0], R22 ;  /* 0x0011c01601007387 */ /* 0x0003e80000100a00 */
[----:B------:R-:W4:Y:S01]  /*3e610*/  LDL.LU.64 R156, [R1+0x1218] ;  /* 0x00121800019c7983 */ /* 0x000f220000300a00 */
[----:B------:R-:W-:-:S02]  /*3e620*/  VIADD R242, R244, 0xffffff89 ;  /* 0xffffff89f4f27836 */ /* 0x000fc40000000000 */
[----:B------:R-:W1:Y:S01]  /*3e630*/  LDC R244, c[0x0][0x3a0] ;  /* 0x0000e800fff47b82 */ /* 0x000e620000000800 */
[----:B------:R1:W-:Y:S02]  /*3e640*/  LDGSTS.E [R7+0x5ca00], desc[UR34][R8.64], !P6 ;  /* 0x5ca0000008077fae */ /* 0x0003e4000f1a1022 */
[----:B------:R-:W-:Y:S02]  /*3e650*/  ISETP.GE.U32.AND P5, PT, R242, 0x7fffff4a, PT ;  /* 0x7fffff4af200780c */ /* 0x000fe40003fa6070 */
[----:B------:R2:W-:Y:S01]  /*3e660*/  LDGSTS.E [R7+0x5cb00], desc[UR34][R4.64], !P6 ;  /* 0x5cb0000004077fae */ /* 0x0005e2000f1a1022 */
[----:B------:R-:W-:Y:S02]  /*3e670*/  VIADD R242, R243, 0xffffff85 ;  /* 0xffffff85f3f27836 */ /* 0x000fe40000000000 */
[----:B------:R-:W1:Y:S03]  /*3e680*/  LDC R243, c[0x0][0x3a0] ;  /* 0x0000e800fff37b82 */ /* 0x000e660000000800 */
[----:B------:R-:W-:-:S05]  /*3e690*/  ISETP.GE.U32.AND P1, PT, R242, 0x7fffff46, PT ;  /* 0x7fffff46f200780c */ /* 0x000fca0003f26070 */
[----:B------:R1:W-:Y:S01]  /*3e6a0*/  LDGSTS.E [R7+0x5d800], desc[UR34][R22.64], !P5 ;  /* 0x5d80000016077fae */ /* 0x0003e2000e9a1022 */
[----:B---3--:R-:W-:-:S04]  /*3e6b0*/  IMAD.WIDE R10, R252, 0x4, R44 ;  /* 0x00000004fc0a7825 */ /* 0x008fc800078e022c */
[C---:B-1----:R-:W-:Y:S01]  /*3e6c0*/  IMAD.WIDE R8, R252.reuse, 0x4, R60 ;  /* 0x00000004fc087825 */ /* 0x042fe200078e023c */
[----:B------:R1:W-:Y:S04]  /*3e6d0*/  STL.64 [R1+0x11c8], R10 ;  /* 0x0011c80a01007387 */ /* 0x0003e80000100a00 */
[----:B------:R3:W-:Y:S01]  /*3e6e0*/  STL.64 [R1+0x11d0], R8 ;  /* 0x0011d00801007387 */ /* 0x0007e20000100a00 */
[----:B--2---:R-:W-:-:S03]  /*3e6f0*/  IMAD.WIDE R4, R252, 0x4, R76 ;  /* 0x00000004fc047825 */ /* 0x004fc600078e024c */
[----:B------:R1:W-:Y:S04]  /*3e700*/  LDGSTS.E [R7+0x5d900], desc[UR34][R10.64], !P5 ;  /* 0x5d9000000a077fae */ /* 0x0003e8000e9a1022 */
[----:B------:R2:W-:Y:S04]  /*3e710*/  STL.64 [R1+0x11d8], R4 ;  /* 0x0011d80401007387 */ /* 0x0005e80000100a00 */
[----:B------:R-:W4:Y:S04]  /*3e720*/  LDL.LU.64 R44, [R1+0x1220] ;  /* 0x00122000012c7983 */ /* 0x000f280000300a00 */
[----:B------:R3:W-:Y:S01]  /*3e730*/  LDGSTS.E [R7+0x5da00], desc[UR34][R8.64], !P5 ;  /* 0x5da0000008077fae */ /* 0x0007e2000e9a1022 */
[----:B------:R-:W-:-:S03]  /*3e740*/  IMAD.WIDE R22, R252, 0x4, R154 ;  /* 0x00000004fc167825 */ /* 0x000fc600078e029a */
[----:B------:R-:W4:Y:S01]  /*3e750*/  LDL.LU.64 R60, [R1+0x1228] ;  /* 0x00122800013c7983 */ /* 0x000f220000300a00 */
[----:B-1----:R-:W-:-:S03]  /*3e760*/  IMAD.WIDE R10, R252, 0x4, R92 ;  /* 0x00000004fc0a7825 */ /* 0x002fc600078e025c */
[----:B------:R2:W-:Y:S04]  /*3e770*/  LDGSTS.E [R7+0x5db00], desc[UR34][R4.64], !P5 ;  /* 0x5db0000004077fae */ /* 0x0005e8000e9a1022 */
[----:B------:R-:W4:Y:S04]  /*3e780*/  LDL.LU.64 R76, [R1+0x1230] ;  /* 0x00123000014c7983 */ /* 0x000f280000300a00 */
[----:B------:R-:W-:Y:S01]  /*3e790*/  STL.64 [R1+0x11e0], R22 ;  /* 0x0011e01601007387 */ /* 0x000fe20000100a00 */
[----:B---3--:R-:W-:-:S03]  /*3e7a0*/  IMAD.WIDE R8, R252, 0x4, R108 ;  /* 0x00000004fc087825 */ /* 0x008fc600078e026c */
[----:B------:R1:W-:Y:S04]  /*3e7b0*/  STL.64 [R1+0x11e8], R10 ;  /* 0x0011e80a01007387 */ /* 0x0003e80000100a00 */
[----:B------:R3:W-:Y:S01]  /*3e7c0*/  STL.64 [R1+0x11f0], R8 ;  /* 0x0011f00801007387 */ /* 0x0007e20000100a00 */
[----:B--2---:R-:W-:-:S03]  /*3e7d0*/  IMAD.WIDE R4, R252, 0x4, R124 ;  /* 0x00000004fc047825 */ /* 0x004fc600078e027c */
[----:B------:R-:W2:Y:S04]  /*3e7e0*/  LDL.LU.64 R92, [R1+0x1238] ;  /* 0x00123800015c7983 */ /* 0x000ea80000300a00 */
[----:B------:R1:W-:Y:S04]  /*3e7f0*/  STL.64 [R1+0x11f8], R4 ;  /* 0x0011f80401007387 */ /* 0x0003e80000100a00 */
[----:B------:R-:W2:Y:S04]  /*3e800*/  LDL.LU.64 R108, [R1+0x1240] ;  /* 0x00124000016c7983 */ /* 0x000ea80000300a00 */
[----:B------:R-:W-:Y:S04]  /*3e810*/  LDGSTS.E [R7+0x5e800], desc[UR34][R22.64], !P1 ;  /* 0x5e80000016077fae */ /* 0x000fe8000c9a1022 */
[----:B------:R1:W-:Y:S04]  /*3e820*/  LDGSTS.E [R7+0x5e900], desc[UR34][R10.64], !P1 ;  /* 0x5e9000000a077fae */ /* 0x0003e8000c9a1022 */
[----:B------:R3:W-:Y:S04]  /*3e830*/  LDGSTS.E [R7+0x5ea00], desc[UR34][R8.64], !P1 ;  /* 0x5ea0000008077fae */ /* 0x0007e8000c9a1022 */
[----:B------:R1:W-:Y:S04]  /*3e840*/  LDGSTS.E [R7+0x5eb00], desc[UR34][R4.64], !P1 ;  /* 0x5eb0000004077fae */ /* 0x0003e8000c9a1022 */
[----:B------:R-:W2:Y:S01]  /*3e850*/  LDL.LU.64 R124, [R1+0x1248] ;  /* 0x00124800017c7983 */ /* 0x000ea20000300a00 */
[----:B----4-:R-:W-:-:S04]  /*3e860*/  IMAD.WIDE R12, R252, 0x4, R12 ;  /* 0x00000004fc0c7825 */ /* 0x010fc800078e020c */
[C---:B-1----:R-:W-:Y:S01]  /*3e870*/  IMAD.WIDE R10, R252.reuse, 0x4, R28 ;  /* 0x00000004fc0a7825 */ /* 0x042fe200078e021c */
[----:B------:R-:W-:Y:S03]  /*3e880*/  STL.64 [R1+0x1200], R12 ;  /* 0x0012000c01007387 */ /* 0x000fe60000100a00 */
[C---:B---3--:R-:W-:Y:S01]  /*3e890*/  IMAD.WIDE R8, R252.reuse, 0x4, R140 ;  /* 0x00000004fc087825 */ /* 0x048fe200078e028c */
[----:B------:R1:W-:Y:S04]  /*3e8a0*/  STL.64 [R1+0x1208], R10 ;  /* 0x0012080a01007387 */ /* 0x0003e80000100a00 */
[----:B------:R3:W-:Y:S01]  /*3e8b0*/  STL.64 [R1+0x1210], R8 ;  /* 0x0012100801007387 */ /* 0x0007e20000100a00 */
[----:B------:R-:W-:-:S03]  /*3e8c0*/  IMAD.WIDE R4, R252, 0x4, R156 ;  /* 0x00000004fc047825 */ /* 0x000fc600078e029c */
[----:B------:R-:W4:Y:S04]  /*3e8d0*/  LDL.LU.64 R140, [R1+0x1250] ;  /* 0x00125000018c7983 */ /* 0x000f280000300a00 */
[----:B------:R1:W-:Y:S04]  /*3e8e0*/  STL.64 [R1+0x1218], R4 ;  /* 0x0012180401007387 */ /* 0x0003e80000100a00 */
[----:B------:R-:W4:Y:S01]  /*3e8f0*/  LDL.LU.64 R156, [R1+0x1258] ;  /* 0x00125800019c7983 */ /* 0x000f220000300a00 */
[----:B------:R-:W-:Y:S02]  /*3e900*/  VIADD R242, R245, 0xffffff81 ;  /* 0xffffff81f5f27836 */ /* 0x000fe40000000000 */
[----:B------:R-:W1:Y:S01]  /*3e910*/  LDC R245, c[0x0][0x3a0] ;  /* 0x0000e800fff57b82 */ /* 0x000e620000000800 */
[----:B------:R-:W4:Y:S02]  /*3e920*/  LDL.LU.64 R28, [R1+0x1260] ;  /* 0x00126000011c7983 */ /* 0x000f240000300a00 */
[----:B------:R-:W-:Y:S01]  /*3e930*/  ISETP.GE.U32.AND P4, PT, R242, 0x7fffff42, PT ;  /* 0x7fffff42f200780c */ /* 0x000fe20003f86070 */
[----:B------:R-:W-:-:S04]  /*3e940*/  VIADD R242, R244, 0xffffffbc ;  /* 0xffffffbcf4f27836 */ /* 0x000fc80000000000 */
[----:B------:R-:W1:Y:S08]  /*3e950*/  LDC R244, c[0x0][0x3a0] ;  /* 0x0000e800fff47b82 */ /* 0x000e700000000800 */
[----:B------:R-:W-:Y:S04]  /*3e960*/  LDGSTS.E [R7+0x5f800], desc[UR34][R12.64], !P4 ;  /* 0x5f8000000c077fae */ /* 0x000fe8000e1a1022 */
[----:B------:R1:W-:Y:S04]  /*3e970*/  LDGSTS.E [R7+0x5f900], desc[UR34][R10.64], !P4 ;  /* 0x5f9000000a077fae */ /* 0x0003e8000e1a1022 */
[----:B------:R3:W-:Y:S04]  /*3e980*/  LDGSTS.E [R7+0x5fa00], desc[UR34][R8.64], !P4 ;  /* 0x5fa0000008077fae */ /* 0x0007e8000e1a1022 */
[----:B------:R1:W-:Y:S01]  /*3e990*/  LDGSTS.E [R7+0x5fb00], desc[UR34][R4.64], !P4 ;  /* 0x5fb0000004077fae */ /* 0x0003e2000e1a1022 */
[----:B------:R-:W-:Y:S01]  /*3e9a0*/  ISETP.GE.U32.AND P3, PT, R242, 0x7fffff7d, PT ;  /* 0x7fffff7df200780c */ /* 0x000fe20003f66070 */
[----:B-1----:R-:W-:-:S05]  /*3e9b0*/  IMAD.WIDE R10, R252, 0x4, R44 ;  /* 0x00000004fc0a7825 */ /* 0x002fca00078e022c */
[----:B------:R1:W-:Y:S01]  /*3e9c0*/  STL.64 [R1+0xce0], R10 ;  /* 0x000ce00a01007387 */ /* 0x0003e20000100a00 */
[----:B---3--:R-:W-:-:S03]  /*3e9d0*/  IMAD.WIDE R8, R252, 0x4, R60 ;  /* 0x00000004fc087825 */ /* 0x008fc600078e023c */
[----:B------:R-:W3:Y:S04]  /*3e9e0*/  LDL.LU.64 R44, [R1+0x1268] ;  /* 0x00126800012c7983 */ /* 0x000ee80000300a00 */
[----:B------:R4:W-:Y:S01]  /*3e9f0*/  STL.64 [R1+0xc78], R8 ;  /* 0x000c780801007387 */ /* 0x0009e20000100a00 */
[----:B------:R-:W-:-:S03]  /*3ea00*/  IMAD.WIDE R4, R252, 0x4, R76 ;  /* 0x00000004fc047825 */ /* 0x000fc600078e024c */
[----:B------:R-:W3:Y:S04]  /*3ea10*/  LDL.LU.64 R60, [R1+0x1270] ;  /* 0x00127000013c7983 */ /* 0x000ee80000300a00 */
[----:B------:R1:W-:Y:S04]  /*3ea20*/  STL.64 [R1+0xc70], R4 ;  /* 0x000c700401007387 */ /* 0x0003e80000100a00 */
[----:B------:R-:W3:Y:S04]  /*3ea30*/  LDL.LU.64 R76, [R1+0x1278] ;  /* 0x00127800014c7983 */ /* 0x000ee80000300a00 */
[----:B------:R1:W-:Y:S01]  /*3ea40*/  LDGSTS.E [R250+0x50c00], desc[UR34][R10.64], !P3 ;  /* 0x50c000000afa7fae */ /* 0x0003e2000d9a1022 */
[----:B--2---:R-:W-:-:S03]  /*3ea50*/  IMAD.WIDE R246, R252, 0x4, R92 ;  /* 0x00000004fcf67825 */ /* 0x004fc600078e025c */
[----:B------:R4:W-:Y:S04]  /*3ea60*/  LDGSTS.E [R250+0x50d00], desc[UR34][R8.64], !P3 ;  /* 0x50d0000008fa7fae */ /* 0x0009e8000d9a1022 */
[----:B------:R-:W-:Y:S01]  /*3ea70*/  STL.64 [R1+0x51f0], R246 ;  /* 0x0051f0f601007387 */ /* 0x000fe20000100a00 */
[----:B------:R-:W-:-:S03]  /*3ea80*/  IMAD.WIDE R22, R252, 0x4, R108 ;  /* 0x00000004fc167825 */ /* 0x000fc600078e026c */
[----:B------:R-:W2:Y:S04]  /*3ea90*/  LDL.LU.64 R12, [R1+0x1280] ;  /* 0x00128000010c7983 */ /* 0x000ea80000300a00 */
[----:B------:R-:W2:Y:S04]  /*3eaa0*/  LDL.LU.64 R154, [R1+0x1288] ;  /* 0x00128800019a7983 */ /* 0x000ea80000300a00 */
[----:B------:R4:W-:Y:S04]  /*3eab0*/  STL.64 [R1+0xce8], R22 ;  /* 0x000ce81601007387 */ /* 0x0009e80000100a00 */
[----:B------:R-:W2:Y:S04]  /*3eac0*/  LDL.LU.64 R92, [R1+0x1290] ;  /* 0x00129000015c7983 */ /* 0x000ea80000300a00 */
[----:B------:R4:W-:Y:S01]  /*3ead0*/  LDGSTS.E [R250+0x50e00], desc[UR34][R4.64], !P3 ;  /* 0x50e0000004fa7fae */ /* 0x0009e2000d9a1022 */
[----:B-1----:R-:W-:-:S03]  /*3eae0*/  IMAD.WIDE R10, R252, 0x4, R124 ;  /* 0x00000004fc0a7825 */ /* 0x002fc600078e027c */
[----:B------:R-:W-:Y:S04]  /*3eaf0*/  LDGSTS.E [R250+0x50f00], desc[UR34][R246.64], !P3 ;  /* 0x50f00000f6fa7fae */ /* 0x000fe8000d9a1022 */
[----:B------:R3:W-:Y:S04]  /*3eb00*/  STL.64 [R1+0xd30], R10 ;  /* 0x000d300a01007387 */ /* 0x0007e80000100a00 */
[----:B------:R-:W2:Y:S01]  /*3eb10*/  LDL.LU.64 R108, [R1+0x1298] ;  /* 0x00129800016c7983 */ /* 0x000ea20000300a00 */
[----:B----4-:R-:W-:-:S04]  /*3eb20*/  IMAD.WIDE R8, R252, 0x4, R140 ;  /* 0x00000004fc087825 */ /* 0x010fc800078e028c */
[----:B------:R-:W-:Y:S01]  /*3eb30*/  IMAD.WIDE R4, R252, 0x4, R156 ;  /* 0x00000004fc047825 */ /* 0x000fe200078e029c */
[----:B------:R1:W-:Y:S04]  /*3eb40*/  STL.64 [R1+0xd38], R8 ;  /* 0x000d380801007387 */ /* 0x0003e80000100a00 */
[----:B------:R4:W-:Y:S04]  /*3eb50*/  STL.64 [R1+0xd80], R4 ;  /* 0x000d800401007387 */ /* 0x0009e80000100a00 */
[----:B------:R-:W2:Y:S04]  /*3eb60*/  LDL.LU.64 R124, [R1+0x12a0] ;  /* 0x0012a000017c7983 */ /* 0x000ea80000300a00 */
[----:B------:R-:W2:Y:S04]  /*3eb70*/  LDL.LU.64 R140, [R1+0x12a8] ;  /* 0x0012a800018c7983 */ /* 0x000ea80000300a00 */
[----:B------:R-:W2:Y:S01]  /*3eb80*/  LDL.LU.64 R156, [R1+0x12b0] ;  /* 0x0012b000019c7983 */ /* 0x000ea20000300a00 */
        /* <DEDUP_REMOVED lines=9> */
[----:B----4-:R-:W-:-:S03]  /*3ec20*/  IMAD.WIDE R22, R252, 0x4, R28 ;  /* 0x00000004fc167825 */ /* 0x010fc600078e021c */
[----:B------:R4:W-:Y:S04]  /*3ec30*/  LDGSTS.E [R250+0x51f00], desc[UR34][R4.64], !P2 ;  /* 0x51f0000004fa7fae */ /* 0x0009e8000d1a1022 */
[----:B------:R-:W-:Y:S01]  /*3ec40*/  STL.64 [R1+0xd88], R22 ;  /* 0x000d881601007387 */ /* 0x000fe20000100a00 */
[----:B------:R-:W-:Y:S02]  /*3ec50*/  VIADD R242, R244, 0xffffffb0 ;  /* 0xffffffb0f4f27836 */ /* 0x000fe40000000000 */
[----:B------:R-:W1:Y:S01]  /*3ec60*/  LDC R244, c[0x0][0x3a0] ;  /* 0x0000e800fff47b82 */ /* 0x000e620000000800 */
[----:B------:R-:W-:Y:S02]  /*3ec70*/  LDGSTS.E [R250+0x52c00], desc[UR34][R22.64], !P6 ;  /* 0x52c0000016fa7fae */ /* 0x000fe4000f1a1022 */
[----:B------:R-:W-:Y:S01]  /*3ec80*/  ISETP.GE.U32.AND P5, PT, R242, 0x7fffff71, PT ;  /* 0x7fffff71f200780c */ /* 0x000fe20003fa6070 */
[----:B---3--:R-:W-:-:S04]  /*3ec90*/  IMAD.WIDE R10, R252, 0x4, R44 ;  /* 0x00000004fc0a7825 */ /* 0x008fc800078e022c */
[C---:B-1----:R-:W-:Y:S01]  /*3eca0*/  IMAD.WIDE R8, R252.reuse, 0x4, R60 ;  /* 0x00000004fc087825 */ /* 0x042fe200078e023c */
[----:B------:R1:W-:Y:S04]  /*3ecb0*/  STL.64 [R1+0xdf8], R10 ;  /* 0x000df80a01007387 */ /* 0x0003e80000100a00 */
[----:B------:R3:W-:Y:S01]  /*3ecc0*/  STL.64 [R1+0xe08], R8 ;  /* 0x000e080801007387 */ /* 0x0007e20000100a00 */
[----:B----4-:R-:W-:-:S03]  /*3ecd0*/  IMAD.WIDE R4, R252, 0x4, R76 ;  /* 0x00000004fc047825 */ /* 0x010fc600078e024c */
[----:B------:R-:W4:Y:S04]  /*3ece0*/  LDL.LU.64 R28, [R1+0x12b8] ;  /* 0x0012b800011c7983 */ /* 0x000f280000300a00 */
[----:B------:R1:W-:Y:S04]  /*3ecf0*/  STL.64 [R1+0xe28], R4 ;  /* 0x000e280401007387 */ /* 0x0003e80000100a00 */
[----:B------:R1:W-:Y:S04]  /*3ed00*/  LDGSTS.E [R250+0x52d00], desc[UR34][R10.64], !P6 ;  /* 0x52d000000afa7fae */ /* 0x0003e8000f1a1022 */
[----:B------:R3:W-:Y:S01]  /*3ed10*/  LDGSTS.E [R250+0x52e00], desc[UR34][R8.64], !P6 ;  /* 0x52e0000008fa7fae */ /* 0x0007e2000f1a1022 */
[----:B--2---:R-:W-:-:S03]  /*3ed20*/  IMAD.WIDE R12, R252, 0x4, R12 ;  /* 0x00000004fc0c7825 */ /* 0x004fc600078e020c */
[----:B------:R-:W2:Y:S01]  /*3ed30*/  LDL.LU.64 R44, [R1+0x12c0] ;  /* 0x0012c000012c7983 */ /* 0x000ea20000300a00 */
[----:B-1----:R-:W-:-:S03]  /*3ed40*/  IMAD.WIDE R10, R252, 0x4, R154 ;  /* 0x00000004fc0a7825 */ /* 0x002fc600078e029a */
[----:B------:R-:W2:Y:S04]  /*3ed50*/  LDL.LU.64 R60, [R1+0x12c8] ;  /* 0x0012c800013c7983 */ /* 0x000ea80000300a00 */
[----:B------:R-:W2:Y:S01]  /*3ed60*/  LDL.LU.64 R76, [R1+0x12d0] ;  /* 0x0012d000014c7983 */ /* 0x000ea20000300a00 */
[----:B---3--:R-:W-:-:S03]  /*3ed70*/  IMAD.WIDE R8, R252, 0x4, R92 ;  /* 0x00000004fc087825 */ /* 0x008fc600078e025c */
[----:B------:R1:W-:Y:S04]  /*3ed80*/  STL.64 [R1+0xe38], R12 ;  /* 0x000e380c01007387 */ /* 0x0003e80000100a00 */
        /* <DEDUP_REMOVED lines=9> */
[----:B------:R-:W2:Y:S01]  /*3ee20*/  LDL.LU.64 R108, [R1+0x12e0] ;  /* 0x0012e000016c7983 */ /* 0x000ea20000300a00 */
[----:B------:R-:W-:Y:S02]  /*3ee30*/  VIADD R242, R243, 0xffffffac ;  /* 0xffffffacf3f27836 */ /* 0x000fe40000000000 */
[----:B------:R-:W2:Y:S01]  /*3ee40*/  LDC R243, c[0x0][0x3a0] ;  /* 0x0000e800fff37b82 */ /* 0x000ea20000000800 */
[----:B------:R4:W-:Y:S01]  /*3ee50*/  LDGSTS.E [R250+0x53f00], desc[UR34][R4.64], !P5 ;  /* 0x53f0000004fa7fae */ /* 0x0009e2000e9a1022 */
[----:B---3--:R-:W-:-:S04]  /*3ee60*/  IMAD.WIDE R12, R252, 0x4, R124 ;  /* 0x00000004fc0c7825 */ /* 0x008fc800078e027c */
[C---:B------:R-:W-:Y:S01]  /*3ee70*/  IMAD.WIDE R10, R252.reuse, 0x4, R140 ;  /* 0x00000004fc0a7825 */ /* 0x040fe200078e028c */
[----:B------:R3:W-:Y:S03]  /*3ee80*/  STL.64 [R1+0xe98], R12 ;  /* 0x000e980c01007387 */ /* 0x0007e60000100a00 */
[----:B-1----:R-:W-:Y:S01]  /*3ee90*/  IMAD.WIDE R8, R252, 0x4, R156 ;  /* 0x00000004fc087825 */ /* 0x002fe200078e029c */
[----:B------:R-:W2:Y:S04]  /*3eea0*/  LDL.LU.64 R124, [R1+0x12e8] ;  /* 0x0012e800017c7983 */ /* 0x000ea80000300a00 */
[----:B------:R1:W-:Y:S04]  /*3eeb0*/  STL.64 [R1+0xeb8], R10 ;  /* 0x000eb80a01007387 */ /* 0x0003e80000100a00 */
[----:B------:R-:W2:Y:S04]  /*3eec0*/  LDL.LU.64 R140, [R1+0x12f0] ;  /* 0x0012f000018c7983 */ /* 0x000ea80000300a00 */
[----:B------:R1:W-:Y:S04]  /*3eed0*/  STL.64 [R1+0xec8], R8 ;  /* 0x000ec80801007387 */ /* 0x0003e80000100a00 */
[----:B------:R-:W2:Y:S01]  /*3eee0*/  LDL.LU.64 R156, [R1+0x12f8] ;  /* 0x0012f800019c7983 */ /* 0x000ea20000300a00 */
[----:B------:R-:W-:Y:S01]  /*3eef0*/  ISETP.GE.U32.AND P1, PT, R242, 0x7fffff6d, PT ;  /* 0x7fffff6df200780c */ /* 0x000fe20003f26070 */
[----:B------:R-:W-:-:S02]  /*3ef00*/  VIADD R242, R245, 0xffffffa8 ;  /* 0xffffffa8f5f27836 */ /* 0x000fc40000000000 */
[----:B------:R-:W1:Y:S10]  /*3ef10*/  LDC R245, c[0x0][0x3a0] ;  /* 0x0000e800fff57b82 */ /* 0x000e740000000800 */
[----:B------:R-:W-:Y:S04]  /*3ef20*/  LDGSTS.E [R250+0x54c00], desc[UR34][R12.64], !P1 ;  /* 0x54c000000cfa7fae */ /* 0x000fe8000c9a1022 */
[----:B------:R1:W-:Y:S04]  /*3ef30*/  LDGSTS.E [R250+0x54d00], desc[UR34][R10.64], !P1 ;  /* 0x54d000000afa7fae */ /* 0x0003e8000c9a1022 */
[----:B------:R1:W-:Y:S01]  /*3ef40*/  LDGSTS.E [R250+0x54e00], desc[UR34][R8.64], !P1 ;  /* 0x54e0000008fa7fae */ /* 0x0003e2000c9a1022 */
[----:B------:R-:W-:Y:S01]  /*3ef50*/  ISETP.GE.U32.AND P4, PT, R242, 0x7fffff69, PT ;  /* 0x7fffff69f200780c */ /* 0x000fe20003f86070 */
[----:B----4-:R-:W-:-:S05]  /*3ef60*/  IMAD.WIDE R4, R252, 0x4, R28 ;  /* 0x00000004fc047825 */ /* 0x010fca00078e021c */
[----:B------:R4:W-:Y:S04]  /*3ef70*/  STL.64 [R1+0xed8], R4 ;  /* 0x000ed80401007387 */ /* 0x0009e80000100a00 */
[----:B---3--:R-:W3:Y:S04]  /*3ef80*/  LDL.LU.64 R12, [R1+0x1300] ;  /* 0x00130000010c7983 */ /* 0x008ee80000300a00 */
[----:B------:R4:W-:Y:S01]  /*3ef90*/  LDGSTS.E [R250+0x54f00], desc[UR34][R4.64], !P1 ;  /* 0x54f0000004fa7fae */ /* 0x0009e2000c9a1022 */
[----:B--2---:R-:W-:-:S04]  /*3efa0*/  IMAD.WIDE R22, R252, 0x4, R44 ;  /* 0x00000004fc167825 */ /* 0x004fc800078e022c */
[C---:B-1----:R-:W-:Y:S01]  /*3efb0*/  IMAD.WIDE R10, R252.reuse, 0x4, R60 ;  /* 0x00000004fc0a7825 */ /* 0x042fe200078e023c */
[----:B------:R1:W-:Y:S03]  /*3efc0*/  STL.64 [R1+0xf08], R22 ;  /* 0x000f081601007387 */ /* 0x0003e60000100a00 */
[C---:B------:R-:W-:Y:S01]  /*3efd0*/  IMAD.WIDE R8, R252.reuse, 0x4, R76 ;  /* 0x00000004fc087825 */ /* 0x040fe200078e024c */
[----:B------:R-:W2:Y:S04]  /*3efe0*/  LDL.LU.64 R138, [R1+0x1308] ;  /* 0x00130800018a7983 */ /* 0x000ea80000300a00 */
[----:B------:R1:W-:Y:S04]  /*3eff0*/  STL.64 [R1+0xf48], R10 ;  /* 0x000f480a01007387 */ /* 0x0003e80000100a00 */
[----:B------:R-:W2:Y:S04]  /*3f000*/  LDL.LU.64 R154, [R1+0x1310] ;  /* 0x00131000019a7983 */ /* 0x000ea80000300a00 */
[----:B------:R1:W-:Y:S01]  /*3f010*/  STL.64 [R1+0xf68], R8 ;  /* 0x000f680801007387 */ /* 0x0003e20000100a00 */
[----:B----4-:R-:W-:-:S03]  /*3f020*/  IMAD.WIDE R4, R252, 0x4, R92 ;  /* 0x00000004fc047825 */ /* 0x010fc600078e025c */
[----:B------:R-:W4:Y:S04]  /*3f030*/  LDL.LU.64 R28, [R1+0x1318] ;  /* 0x00131800011c7983 */ /* 0x000f280000300a00 */
[----:B------:R1:W-:Y:S04]  /*3f040*/  STL.64 [R1+0xfa8], R4 ;  /* 0x000fa80401007387 */ /* 0x0003e80000100a00 */
[----:B------:R-:W4:Y:S04]  /*3f050*/  LDL.LU.64 R44, [R1+0x1320] ;  /* 0x00132000012c7983 */ /* 0x000f280000300a00 */
[----:B------:R-:W4:Y:S04]  /*3f060*/  LDL.LU.64 R60, [R1+0x1328] ;  /* 0x00132800013c7983 */ /* 0x000f280000300a00 */
[----:B------:R-:W4:Y:S04]  /*3f070*/  LDL.LU.64 R76, [R1+0x1330] ;  /* 0x00133000014c7983 */ /* 0x000f280000300a00 */
[----:B------:R-:W4:Y:S04]  /*3f080*/  LDL.LU.64 R92, [R1+0x1338] ;  /* 0x00133800015c7983 */ /* 0x000f280000300a00 */
[----:B------:R1:W-:Y:S04]  /*3f090*/  LDGSTS.E [R250+0x55c00], desc[UR34][R22.64], !P4 ;  /* 0x55c0000016fa7fae */ /* 0x0003e8000e1a1022 */
[----:B------:R1:W-:Y:S04]  /*3f0a0*/  LDGSTS.E [R250+0x55d00], desc[UR34][R10.64], !P4 ;  /* 0x55d000000afa7fae */ /* 0x0003e8000e1a1022 */
[----:B------:R1:W-:Y:S02]  /*3f0b0*/  LDGSTS.E [R250+0x55e00], desc[UR34][R8.64], !P4 ;  /* 0x55e0000008fa7fae */ /* 0x0003e4000e1a1022 */
[----:B-1----:R-:W-:-:S02]  /*3f0c0*/  IMAD.WIDE R22, R252, 0x4, R108 ;  /* 0x00000004fc167825 */ /* 0x002fc400078e026c */
[----:B------:R1:W-:Y:S04]  /*3f0d0*/  LDGSTS.E [R250+0x55f00], desc[UR34][R4.64], !P4 ;  /* 0x55f0000004fa7fae */ /* 0x0003e8000e1a1022 */
[----:B------:R-:W-:Y:S01]  /*3f0e0*/  STL.64 [R1+0x1018], R22 ;  /* 0x0010181601007387 */ /* 0x000fe20000100a00 */
[----:B------:R-:W-:-:S04]  /*3f0f0*/  IMAD.WIDE R10, R252, 0x4, R124 ;  /* 0x00000004fc0a7825 */ /* 0x000fc800078e027c */
[C---:B------:R-:W-:Y:S01]  /*3f100*/  IMAD.WIDE R8, R252.reuse, 0x4, R140 ;  /* 0x00000004fc087825 */ /* 0x040fe200078e028c */
[----:B------:R2:W-:Y:S04]  /*3f110*/  STL.64 [R1+0x10d0], R10 ;  /* 0x0010d00a01007387 */ /* 0x0005e80000100a00 */
[----:B------:R2:W-:Y:S01]  /*3f120*/  STL.64 [R1+0x10d8], R8 ;  /* 0x0010d80801007387 */ /* 0x0005e20000100a00 */
[----:B-1----:R-:W-:-:S03]  /*3f130*/  IMAD.WIDE R4, R252, 0x4, R156 ;  /* 0x00000004fc047825 */ /* 0x002fc600078e029c */
[----:B------:R-:W4:Y:S04]  /*3f140*/  LDL.LU.64 R108, [R1+0x1348] ;  /* 0x00134800016c7983 */ /* 0x000f280000300a00 */
        /* <DEDUP_REMOVED lines=9> */
[----:B------:R-:W-:Y:S01]  /*3f1e0*/  ISETP.GE.U32.AND P2, PT, R242, 0x7fffff61, PT ;  /* 0x7fffff61f200780c */ /* 0x000fe20003f46070 */
[----:B------:R-:W-:-:S05]  /*3f1f0*/  VIADD R242, R245, 0xffffff9c ;  /* 0xffffff9cf5f27836 */ /* 0x000fca0000000000 */
[----:B------:R-:W-:Y:S01]  /*3f200*/  ISETP.GE.U32.AND P6, PT, R242, 0x7fffff5d, PT ;  /* 0x7fffff5df200780c */ /* 0x000fe20003fc6070 */
[----:B------:R-:W-:Y:S01]  /*3f210*/  LDGSTS.E [R250+0x56c00], desc[UR34][R22.64], !P3 ;  /* 0x56c0000016fa7fae */ /* 0x000fe2000d9a1022 */
[----:B------:R-:W1:Y:S03]  /*3f220*/  LDC R245, c[0x0][0x3a0] ;  /* 0x0000e800fff57b82 */ /* 0x000e660000000800 */
[----:B------:R2:W-:Y:S01]  /*3f230*/  LDGSTS.E [R250+0x56d00], desc[UR34][R10.64], !P3 ;  /* 0x56d000000afa7fae */ /* 0x0005e2000d9a1022 */
[----:B-1----:R-:W-:-:S03]  /*3f240*/  VIADD R242, R244, 0xffffff98 ;  /* 0xffffff98f4f27836 */ /* 0x002fc60000000000 */
[----:B------:R1:W-:Y:S01]  /*3f250*/  LDGSTS.E [R250+0x56e00], desc[UR34][R8.64], !P3 ;  /* 0x56e0000008fa7fae */ /* 0x0003e2000d9a1022 */
[----:B------:R-:W1:Y:S01]  /*3f260*/  LDC R244, c[0x0][0x3a0] ;  /* 0x0000e800fff47b82 */ /* 0x000e620000000800 */
[----:B------:R-:W-:Y:S02]  /*3f270*/  ISETP.GE.U32.AND P5, PT, R242, 0x7fffff59, PT ;  /* 0x7fffff59f200780c */ /* 0x000fe40003fa6070 */
[----:B------:R4:W-:Y:S01]  /*3f280*/  LDGSTS.E [R250+0x56f00], desc[UR34][R4.64], !P3 ;  /* 0x56f0000004fa7fae */ /* 0x0009e2000d9a1022 */
[----:B------:R-:W-:-:S04]  /*3f290*/  VIADD R242, R243, 0xffffff94 ;  /* 0xffffff94f3f27836 */ /* 0x000fc80000000000 */
[----:B------:R-:W2:Y:S01]  /*3f2a0*/  LDC R243, c[0x0][0x3a0] ;  /* 0x0000e800fff37b82 */ /* 0x000ea20000000800 */
[----:B------:R-:W-:Y:S01]  /*3f2b0*/  ISETP.GE.U32.AND P1, PT, R242, 0x7fffff55, PT ;  /* 0x7fffff55f200780c */ /* 0x000fe20003f26070 */
[----:B------:R-:W-:-:S06]  /*3f2c0*/  VIADD R242, R248, 0xffffff90 ;  /* 0xffffff90f8f27836 */ /* 0x000fcc0000000000 */
[----:B------:R-:W2:Y:S01]  /*3f2d0*/  LDC R248, c[0x0][0x3a0] ;  /* 0x0000e800fff87b82 */ /* 0x000ea20000000800 */
[----:B------:R-:W-:Y:S01]  /*3f2e0*/  ISETP.GE.U32.AND P4, PT, R242, 0x7fffff51, PT ;  /* 0x7fffff51f200780c */ /* 0x000fe20003f86070 */
[----:B------:R-:W-:-:S05]  /*3f2f0*/  VIADD R242, R245, 0xffffff8c ;  /* 0xffffff8cf5f27836 */ /* 0x000fca0000000000 */
[----:B------:R-:W-:Y:S01]  /*3f300*/  ISETP.GE.U32.AND P3, PT, R242, 0x7fffff4d, PT ;  /* 0x7fffff4df200780c */ /* 0x000fe20003f66070 */
[----:B-1----:R-:W-:Y:S02]  /*3f310*/  VIADD R242, R244, 0xffffff88 ;  /* 0xffffff88f4f27836 */ /* 0x002fe40000000000 */
[----:B---3--:R-:W-:-:S05]  /*3f320*/  IMAD.WIDE R12, R252, 0x4, R12 ;  /* 0x00000004fc0c7825 */ /* 0x008fca00078e020c */
[----:B------:R1:W-:Y:S04]  /*3f330*/  STL.64 [R1+0x10e8], R12 ;  /* 0x0010e80c01007387 */ /* 0x0003e80000100a00 */
[----:B------:R1:W-:Y:S01]  /*3f340*/  LDGSTS.E [R250+0x57c00], desc[UR34][R12.64], !P2 ;  /* 0x57c000000cfa7fae */ /* 0x0003e2000d1a1022 */
[----:B--2---:R-:W-:-:S04]  /*3f350*/  IMAD.WIDE R10, R252, 0x4, R138 ;  /* 0x00000004fc0a7825 */ /* 0x004fc800078e028a */
[C---:B------:R-:W-:Y:S01]  /*3f360*/  IMAD.WIDE R8, R252.reuse, 0x4, R154 ;  /* 0x00000004fc087825 */ /* 0x040fe200078e029a */
[----:B------:R-:W-:Y:S04]  /*3f370*/  STL.64 [R1+0x10f0], R10 ;  /* 0x0010f00a01007387 */ /* 0x000fe80000100a00 */
[----:B------:R-:W-:Y:S01]  /*3f380*/  LDGSTS.E [R250+0x57d00], desc[UR34][R10.64], !P2 ;  /* 0x57d000000afa7fae */ /* 0x000fe2000d1a1022 */
[----:B----4-:R-:W-:-:S03]  /*3f390*/  IMAD.WIDE R4, R252, 0x4, R28 ;  /* 0x00000004fc047825 */ /* 0x010fc600078e021c */
[----:B------:R-:W-:Y:S04]  /*3f3a0*/  STL.64 [R1+0x10f8], R8 ;  /* 0x0010f80801007387 */ /* 0x000fe80000100a00 */
[----:B------:R-:W-:Y:S04]  /*3f3b0*/  LDGSTS.E [R250+0x57e00], desc[UR34][R8.64], !P2 ;  /* 0x57e0000008fa7fae */ /* 0x000fe8000d1a1022 */
[----:B------:R2:W-:Y:S04]  /*3f3c0*/  STL.64 [R1+0x1100], R4 ;  /* 0x0011000401007387 */ /* 0x0005e80000100a00 */
[----:B------:R2:W-:Y:S01]  /*3f3d0*/  LDGSTS.E [R250+0x57f00], desc[UR34][R4.64], !P2 ;  /* 0x57f0000004fa7fae */ /* 0x0005e2000d1a1022 */
[----:B-1----:R-:W-:-:S04]  /*3f3e0*/  IMAD.WIDE R12, R252, 0x4, R44 ;  /* 0x00000004fc0c7825 */ /* 0x002fc800078e022c */
[C---:B--2---:R-:W-:Y:S01]  /*3f3f0*/  IMAD.WIDE R4, R252.reuse, 0x4, R92 ;  /* 0x00000004fc047825 */ /* 0x044fe200078e025c */
[----:B------:R-:W-:Y:S01]  /*3f400*/  LDGSTS.E [R250+0x58c00], desc[UR34][R12.64], !P6 ;  /* 0x58c000000cfa7fae */ /* 0x000fe2000f1a1022 */
[----:B------:R-:W1:Y:S02]  /*3f410*/  LDC R93, c[0x0][0x3ac] ;  /* 0x0000eb00ff5d7b82 */ /* 0x000e640000000800 */
[C---:B------:R-:W-:Y:S01]  /*3f420*/  IMAD.WIDE R10, R252.reuse, 0x4, R60 ;  /* 0x00000004fc0a7825 */ /* 0x040fe200078e023c */
[----:B------:R-:W-:Y:S03]  /*3f430*/  STL.64 [R1+0x1108], R12 ;  /* 0x0011080c01007387 */ /* 0x000fe60000100a00 */
[----:B------:R-:W-:Y:S01]  /*3f440*/  IMAD.WIDE R8, R252, 0x4, R76 ;  /* 0x00000004fc087825 */ /* 0x000fe200078e024c */
[----:B------:R-:W-:Y:S04]  /*3f450*/  STL.64 [R1+0x1110], R10 ;  /* 0x0011100a01007387 */ /* 0x000fe80000100a00 */
[----:B------:R-:W-:Y:S04]  /*3f460*/  LDGSTS.E [R250+0x58d00], desc[UR34][R10.64], !P6 ;  /* 0x58d000000afa7fae */ /* 0x000fe8000f1a1022 */
[----:B------:R-:W-:Y:S04]  /*3f470*/  STL.64 [R1+0x1118], R8 ;  /* 0x0011180801007387 */ /* 0x000fe80000100a00 */
[----:B------:R-:W-:Y:S04]  /*3f480*/  LDGSTS.E [R250+0x58e00], desc[UR34][R8.64], !P6 ;  /* 0x58e0000008fa7fae */ /* 0x000fe8000f1a1022 */
[----:B------:R2:W-:Y:S04]  /*3f490*/  STL.64 [R1+0x1120], R4 ;  /* 0x0011200401007387 */ /* 0x0005e80000100a00 */
[----:B------:R-:W-:Y:S01]  /*3f4a0*/  STL [R1+0xe10], RZ ;  /* 0x000e10ff01007387 */ /* 0x000fe20000100800 */
[----:B-1----:R-:W-:-:S03]  /*3f4b0*/  IMAD.SHL.U32 R245, R93, 0x40, RZ ;  /* 0x000000405df57824 */ /* 0x002fc600078e00ff */
[----:B------:R2:W-:Y:S01]  /*3f4c0*/  LDGSTS.E [R250+0x58f00], desc[UR34][R4.64], !P6 ;  /* 0x58f0000004fa7fae */ /* 0x0005e2000f1a1022 */
[----:B------:R-:W-:-:S04]  /*3f4d0*/  IMAD.WIDE R100, R245, 0x4, R238 ;  /* 0x00000004f5647825 */ /* 0x000fc800078e02ee */
[----:B--2---:R-:W-:Y:S02]  /*3f4e0*/  VIADD R4, R248, 0xffffff80 ;  /* 0xffffff80f8047836 */ /* 0x004fe40000000000 */
[----:B------:R-:W-:-:S04]  /*3f4f0*/  IMAD.WIDE R38, R245, 0x4, R174 ;  /* 0x00000004f5267825 */ /* 0x000fc800078e02ae */
[----:B------:R-:W-:-:S04]  /*3f500*/  IMAD.WIDE R22, R252, 0x4, R108 ;  /* 0x00000004fc167825 */ /* 0x000fc800078e026c */
[C---:B------:R-:W-:Y:S01]  /*3f510*/  IMAD.WIDE R12, R252.reuse, 0x4, R124 ;  /* 0x00000004fc0c7825 */ /* 0x040fe200078e027c */
[----:B------:R1:W-:Y:S03]  /*3f520*/  STL.64 [R1+0x1128], R22 ;  /* 0x0011281601007387 */ /* 0x0003e60000100a00 */
[C---:B------:R-:W-:Y:S01]  /*3f530*/  IMAD.WIDE R10, R252.reuse, 0x4, R140 ;  /* 0x00000004fc0a7825 */ /* 0x040fe200078e028c */
[----:B------:R2:W-:Y:S03]  /*3f540*/  STL.64 [R1+0x1130], R12 ;  /* 0x0011300c01007387 */ /* 0x0005e60000100a00 */
[----:B------:R-:W-:Y:S01]  /*3f550*/  IMAD.WIDE R8, R252, 0x4, R156 ;  /* 0x00000004fc087825 */ /* 0x000fe200078e029c */
[----:B------:R3:W-:Y:S04]  /*3f560*/  STL.64 [R1+0x1138], R10 ;  /* 0x0011380a01007387 */ /* 0x0007e80000100a00 */
[----:B------:R4:W-:Y:S04]  /*3f570*/  STL.64 [R1+0x1140], R8 ;  /* 0x0011400801007387 */ /* 0x0009e80000100a00 */
[----:B------:R1:W-:Y:S04]  /*3f580*/  LDGSTS.E [R250+0x59c00], desc[UR34][R22.64], !P5 ;  /* 0x59c0000016fa7fae */ /* 0x0003e8000e9a1022 */
[----:B------:R-:W4:Y:S04]  /*3f590*/  LDL.LU.64 R90, [R1+0x508] ;  /* 0x00050800015a7983 */ /* 0x000f280000300a00 */
[----:B------:R2:W-:Y:S04]  /*3f5a0*/  LDGSTS.E [R250+0x59d00], desc[UR34][R12.64], !P5 ;  /* 0x59d000000cfa7fae */ /* 0x0005e8000e9a1022 */
[----:B------:R-:W4:Y:S04]  /*3f5b0*/  LDL.LU.64 R106, [R1+0x458] ;  /* 0x00045800016a7983 */ /* 0x000f280000300a00 */
[----:B------:R2:W-:Y:S04]  /*3f5c0*/  LDGSTS.E [R250+0x59e00], desc[UR34][R10.64], !P5 ;  /* 0x59e000000afa7fae */ /* 0x0005e8000e9a1022 */
[----:B------:R-:W4:Y:S01]  /*3f5d0*/  LDL.LU.64 R138, [R1+0x418] ;  /* 0x00041800018a7983 */ /* 0x000f220000300a00 */
[----:B-1----:R-:W-:-:S03]  /*3f5e0*/  IMAD.WIDE R22, R245, 0x4, R172 ;  /* 0x00000004f5167825 */ /* 0x002fc600078e02ac */
[----:B------:R1:W-:Y:S01]  /*3f5f0*/  LDGSTS.E [R250+0x59f00], desc[UR34][R8.64], !P5 ;  /* 0x59f0000008fa7fae */ /* 0x0003e2000e9a1022 */
[----:B------:R-:W-:Y:S01]  /*3f600*/  ISETP.GE.U32.AND P5, PT, R4, 0x7fffff41, PT ;  /* 0x7fffff410400780c */ /* 0x000fe20003fa6070 */
[C---:B------:R-:W-:Y:S02]  /*3f610*/  IMAD.WIDE R4, R245.reuse, 0x4, R170 ;  /* 0x00000004f5047825 */ /* 0x040fe400078e02aa */
[----:B------:R-:W4:Y:S04]  /*3f620*/  LDL.LU.64 R136, [R1+0x3d8] ;  /* 0x0003d80001887983 */ /* 0x000f280000300a00 */
[----:B------:R-:W4:Y:S01]  /*3f630*/  LDL.LU.64 R24, [R1+0x398] ;  /* 0x0003980001187983 */ /* 0x000f220000300a00 */
[----:B--2---:R-:W-:-:S03]  /*3f640*/  IMAD.WIDE R12, R245, 0x4, R176 ;  /* 0x00000004f50c7825 */ /* 0x004fc600078e02b0 */
[----:B------:R-:W2:Y:S01]  /*3f650*/  LDL.LU.64 R40, [R1+0x358] ;  /* 0x0003580001287983 */ /* 0x000ea20000300a00 */
[----:B------:R-:W-:-:S03]  /*3f660*/  IMAD.WIDE R28, R245, 0x4, R178 ;  /* 0x00000004f51c7825 */ /* 0x000fc600078e02b2 */
[----:B------:R-:W2:Y:S01]  /*3f670*/  LDL.LU.64 R56, [R1+0x318] ;  /* 0x0003180001387983 */ /* 0x000ea20000300a00 */
[----:B------:R-:W-:-:S03]  /*3f680*/  IMAD.WIDE R44, R245, 0x4, R180 ;  /* 0x00000004f52c7825 */ /* 0x000fc600078e02b4 */
[----:B------:R-:W2:Y:S01]  /*3f690*/  LDL.LU.64 R122, [R1+0x2d8] ;  /* 0x0002d800017a7983 */ /* 0x000ea20000300a00 */
[----:B------:R-:W-:-:S03]  /*3f6a0*/  IMAD.WIDE R60, R245, 0x4, R182 ;  /* 0x00000004f53c7825 */ /* 0x000fc600078e02b6 */
[----:B------:R-:W2:Y:S01]  /*3f6b0*/  LDL.LU.64 R120, [R1+0x298] ;  /* 0x0002980001787983 */ /* 0x000ea20000300a00 */
[----:B------:R-:W-:-:S03]  /*3f6c0*/  IMAD.WIDE R76, R245, 0x4, R184 ;  /* 0x00000004f54c7825 */ /* 0x000fc600078e02b8 */
[----:B------:R1:W-:Y:S01]  /*3f6d0*/  STL.64 [R1+0x1b28], R100 ;  /* 0x001b286401007387 */ /* 0x0003e20000100a00 */
[----:B------:R-:W-:-:S03]  /*3f6e0*/  IMAD.WIDE R92, R245, 0x4, R186 ;  /* 0x00000004f55c7825 */ /* 0x000fc600078e02ba */
[----:B------:R1:W-:Y:S01]  /*3f6f0*/  STL.64 [R1+0x1c30], R4 ;  /* 0x001c300401007387 */ /* 0x0003e20000100a00 */
[----:B------:R-:W-:-:S03]  /*3f700*/  ISETP.GE.U32.AND P2, PT, R242, 0x7fffff49, PT ;  /* 0x7fffff49f200780c */ /* 0x000fc60003f46070 */
[----:B------:R1:W-:Y:S01]  /*3f710*/  STL.64 [R1+0x1c68], R22 ;  /* 0x001c681601007387 */ /* 0x0003e20000100a00 */
[----:B------:R-:W-:-:S03]  /*3f720*/  IMAD.WIDE R108, R245, 0x4, R188 ;  /* 0x00000004f56c7825 */ /* 0x000fc600078e02bc */
[----:B------:R1:W-:Y:S01]  /*3f730*/  STL.64 [R1+0x1cb0], R38 ;  /* 0x001cb02601007387 */ /* 0x0003e20000100a00 */
[----:B------:R-:W-:-:S03]  /*3f740*/  VIADD R242, R243, 0xffffff84 ;  /* 0xffffff84f3f27836 */ /* 0x000fc60000000000 */
[----:B------:R1:W-:Y:S01]  /*3f750*/  STL.64 [R1+0x1d10], R12 ;  /* 0x001d100c01007387 */ /* 0x0003e20000100a00 */
[----:B------:R-:W-:-:S03]  /*3f760*/  IMAD.WIDE R124, R245, 0x4, R190 ;  /* 0x00000004f57c7825 */ /* 0x000fc600078e02be */
[----:B------:R1:W-:Y:S01]  /*3f770*/  STL.64 [R1+0x1d80], R28 ;  /* 0x001d801c01007387 */ /* 0x0003e20000100a00 */
[----:B------:R-:W-:-:S03]  /*3f780*/  IMAD.WIDE R140, R245, 0x4, R192 ;  /* 0x00000004f58c7825 */ /* 0x000fc600078e02c0 */
[----:B------:R1:W-:Y:S01]  /*3f790*/  STL.64 [R1+0x1e08], R44 ;  /* 0x001e082c01007387 */ /* 0x0003e20000100a00 */
[----:B------:R-:W-:-:S03]  /*3f7a0*/  IMAD.WIDE R156, R245, 0x4, R194 ;  /* 0x00000004f59c7825 */ /* 0x000fc600078e02c2 */
[----:B------:R1:W-:Y:S01]  /*3f7b0*/  STL.64 [R1+0x1eb8], R60 ;  /* 0x001eb83c01007387 */ /* 0x0003e20000100a00 */
[----:B------:R-:W-:-:S03]  /*3f7c0*/  IMAD.WIDE R238, R245, 0x4, R196 ;  /* 0x00000004f5ee7825 */ /* 0x000fc600078e02c4 */
[----:B------:R1:W-:Y:S01]  /*3f7d0*/  STL.64 [R1+0x1ef8], R76 ;  /* 0x001ef84c01007387 */ /* 0x0003e20000100a00 */
[C---:B------:R-:W-:Y:S01]  /*3f7e0*/  IMAD.WIDE R248, R245.reuse, 0x4, R198 ;  /* 0x00000004f5f87825 */ /* 0x040fe200078e02c6 */
[----:B------:R-:W-:Y:S02]  /*3f7f0*/  ISETP.GE.U32.AND P6, PT, R242, 0x7fffff45, PT ;  /* 0x7fffff45f200780c */ /* 0x000fe40003fc6070 */
        /* <DEDUP_REMOVED lines=10> */
[----:B------:R-:W-:Y:S01]  /*3f8a0*/  STL.64 [R1+0x2588], R238 ;  /* 0x002588ee01007387 */ /* 0x000fe20000100a00 */
        /* <DEDUP_REMOVED lines=17> */
[----:B------:R-:W-:Y:S04]  /*3f9c0*/  STL.64 [R1+0x32f0], R214 ;  /* 0x0032f0d601007387 */ /* 0x000fe80000100a00 */
[----:B------:R-:W-:Y:S04]  /*3f9d0*/  STL.64 [R1+0x32f8], R216 ;  /* 0x0032f8d801007387 */ /* 0x000fe80000100a00 */
[----:B------:R-:W-:Y:S04]  /*3f9e0*/  STL.64 [R1+0x3300], R218 ;  /* 0x003300da01007387 */ /* 0x000fe80000100a00 */
[----:B------:R-:W-:Y:S04]  /*3f9f0*/  STL.64 [R1+0x3430], R220 ;  /* 0x003430dc01007387 */ /* 0x000fe80000100a00 */
[----:B------:R-:W-:Y:S04]  /*3fa00*/  STL.64 [R1+0x3428], R222 ;  /* 0x003428de01007387 */ /* 0x000fe80000100a00 */
[----:B------:R-:W-:Y:S04]  /*3fa10*/  STL.64 [R1+0x3420], R224 ;  /* 0x003420e001007387 */ /* 0x000fe80000100a00 */
[----:B------:R-:W-:Y:S04]  /*3fa20*/  STL.64 [R1+0x3418], R166 ;  /* 0x003418a601007387 */ /* 0x000fe80000100a00 */
[----:B------:R-:W2:Y:S04]  /*3fa30*/  LDL.LU.64 R26, [R1+0x258] ;  /* 0x00025800011a7983 */ /* 0x000ea80000300a00 */
[----:B---3--:R-:W3:Y:S04]  /*3fa40*/  LDL.LU.64 R10, [R1+0x218] ;  /* 0x00021800010a7983 */ /* 0x008ee80000300a00 */
[----:B------:R-:W3:Y:S04]  /*3fa50*/  LDL.LU.64 R42, [R1+0x1d8] ;  /* 0x0001d800012a7983 */ /* 0x000ee80000300a00 */
[----:B------:R-:W3:Y:S04]  /*3fa60*/  LDL.LU.64 R72, [R1+0x198] ;  /* 0x0001980001487983 */ /* 0x000ee80000300a00 */
[----:B------:R-:W3:Y:S04]  /*3fa70*/  LDL.LU.64 R58, [R1+0x158] ;  /* 0x00015800013a7983 */ /* 0x000ee80000300a00 */
[----:B------:R-:W3:Y:S01]  /*3fa80*/  LDL.LU.64 R88, [R1+0x118] ;  /* 0x0001180001587983 */ /* 0x000ee20000300a00 */
[----:B------:R-:W-:-:S04]  /*3fa90*/  IMAD.WIDE R164, R245, 0x4, R228 ;  /* 0x00000004f5a47825 */ /* 0x000fc800078e02e4 */
[C---:B------:R-:W-:Y:S01]  /*3faa0*/  IMAD.WIDE R160, R245.reuse, 0x4, R230 ;  /* 0x00000004f5a07825 */ /* 0x040fe200078e02e6 */
[----:B------:R-:W-:Y:S03]  /*3fab0*/  STL.64 [R1+0x3410], R164 ;  /* 0x003410a401007387 */ /* 0x000fe60000100a00 */
[C---:B------:R-:W-:Y:S01]  /*3fac0*/  IMAD.WIDE R154, R245.reuse, 0x4, R232 ;  /* 0x00000004f59a7825 */ /* 0x040fe200078e02e8 */
[----:B------:R-:W-:Y:S04]  /*3fad0*/  STL.64 [R1+0x3408], R160 ;  /* 0x003408a001007387 */ /* 0x000fe80000100a00 */
[----:B------:R-:W-:Y:S04]  /*3fae0*/  STL.64 [R1+0x3400], R154 ;  /* 0x0034009a01007387 */ /* 0x000fe80000100a00 */
[----:B------:R-:W3:Y:S01]  /*3faf0*/  LDL.LU.64 R74, [R1+0xd8] ;  /* 0x0000d800014a7983 */ /* 0x000ee20000300a00 */
[----:B------:R-:W-:-:S04]  /*3fb00*/  IMAD.WIDE R150, R245, 0x4, R234 ;  /* 0x00000004f5967825 */ /* 0x000fc800078e02ea */
[----:B------:R-:W-:-:S04]  /*3fb10*/  IMAD.WIDE R148, R245, 0x4, R236 ;  /* 0x00000004f5947825 */ /* 0x000fc800078e02ec */
[----:B------:R-:W-:-:S04]  /*3fb20*/  IMAD.WIDE R102, R245, 0x4, R158 ;  /* 0x00000004f5667825 */ /* 0x000fc800078e029e */
[C---:B----4-:R-:W-:Y:S02]  /*3fb30*/  IMAD.WIDE R152, R245.reuse, 0x4, R90 ;  /* 0x00000004f5987825 */ /* 0x050fe400078e025a */
[----:B------:R-:W4:Y:S04]  /*3fb40*/  LDL.LU.64 R90, [R1+0x98] ;  /* 0x00009800015a7983 */ /* 0x000f280000300a00 */
[----:B------:R1:W-:Y:S01]  /*3fb50*/  STL.64 [R1+0x33f8], R152 ;  /* 0x0033f89801007387 */ /* 0x0003e20000100a00 */
[----:B------:R-:W-:-:S03]  /*3fb60*/  IMAD.WIDE R144, R245, 0x4, R106 ;  /* 0x00000004f5907825 */ /* 0x000fc600078e026a */
[----:B------:R-:W4:Y:S04]  /*3fb70*/  LDL.LU.64 R106, [R1+0x58] ;  /* 0x00005800016a7983 */ /* 0x000f280000300a00 */
[----:B------:R-:W4:Y:S01]  /*3fb80*/  LDL.LU.64 R104, [R1+0x18] ;  /* 0x0000180001687983 */ /* 0x000f220000300a00 */
[----:B------:R-:W-:-:S03]  /*3fb90*/  IMAD.WIDE R138, R245, 0x4, R138 ;  /* 0x00000004f58a7825 */ /* 0x000fc600078e028a */
[----:B------:R-:W-:Y:S04]  /*3fba0*/  STL.64 [R1+0x33f0], R150 ;  /* 0x0033f09601007387 */ /* 0x000fe80000100a00 */
[----:B------:R-:W-:Y:S01]  /*3fbb0*/  STL.64 [R1+0x33e8], R148 ;  /* 0x0033e89401007387 */ /* 0x000fe20000100a00 */
[----:B------:R-:W-:-:S03]  /*3fbc0*/  IMAD.WIDE R136, R245, 0x4, R136 ;  /* 0x00000004f5887825 */ /* 0x000fc600078e0288 */
[----:B------:R-:W-:Y:S01]  /*3fbd0*/  STL.64 [R1+0x33e0], R144 ;  /* 0x0033e09001007387 */ /* 0x000fe20000100a00 */
[----:B------:R-:W-:-:S03]  /*3fbe0*/  IMAD.WIDE R134, R245, 0x4, R24 ;  /* 0x00000004f5867825 */ /* 0x000fc600078e0218 */
[----:B------:R-:W-:Y:S01]  /*3fbf0*/  STL.64 [R1+0x33d8], R138 ;  /* 0x0033d88a01007387 */ /* 0x000fe20000100a00 */
[----:B--2---:R-:W-:-:S03]  /*3fc00*/  IMAD.WIDE R132, R245, 0x4, R40 ;  /* 0x00000004f5847825 */ /* 0x004fc600078e0228 */
        /* <DEDUP_REMOVED lines=8> */
[----:B------:R-:W-:Y:S01]  /*3fc90*/  STL.64 [R1+0x33a8], R120 ;  /* 0x0033a87801007387 */ /* 0x000fe20000100a00 */
[----:B------:R-:W-:-:S04]  /*3fca0*/  IMAD.WIDE R26, R245, 0x4, R26 ;  /* 0x00000004f51a7825 */ /* 0x000fc800078e021a */
[C---:B---3--:R-:W-:Y:S01]  /*3fcb0*/  IMAD.WIDE R10, R245.reuse, 0x4, R10 ;  /* 0x00000004f50a7825 */ /* 0x048fe200078e020a */
[----:B------:R-:W-:Y:S03]  /*3fcc0*/  STL.64 [R1+0x33a0], R26 ;  /* 0x0033a01a01007387 */ /* 0x000fe60000100a00 */
[C---:B------:R-:W-:Y:S01]  /*3fcd0*/  IMAD.WIDE R42, R245.reuse, 0x4, R42 ;  /* 0x00000004f52a7825 */ /* 0x040fe200078e022a */
[----:B------:R2:W-:Y:S03]  /*3fce0*/  STL.64 [R1+0x3398], R10 ;  /* 0x0033980a01007387 */ /* 0x0005e60000100a00 */
[C---:B------:R-:W-:Y:S01]  /*3fcf0*/  IMAD.WIDE R118, R245.reuse, 0x4, R72 ;  /* 0x00000004f5767825 */ /* 0x040fe200078e0248 */
[----:B------:R3:W-:Y:S03]  /*3fd00*/  STL.64 [R1+0x3390], R42 ;  /* 0x0033902a01007387 */ /* 0x0007e60000100a00 */
[C---:B------:R-:W-:Y:S01]  /*3fd10*/  IMAD.WIDE R58, R245.reuse, 0x4, R58 ;  /* 0x00000004f53a7825 */ /* 0x040fe200078e023a */
[----:B------:R-:W-:Y:S03]  /*3fd20*/  STL.64 [R1+0x3388], R118 ;  /* 0x0033887601007387 */ /* 0x000fe60000100a00 */
[C---:B------:R-:W-:Y:S01]  /*3fd30*/  IMAD.WIDE R116, R245.reuse, 0x4, R88 ;  /* 0x00000004f5747825 */ /* 0x040fe200078e0258 */
[----:B------:R1:W-:Y:S04]  /*3fd40*/  STL.64 [R1+0x3380], R58 ;  /* 0x0033803a01007387 */ /* 0x0003e80000100a00 */
[----:B------:R-:W-:Y:S04]  /*3fd50*/  STL.64 [R1+0x3378], R116 ;  /* 0x0033787401007387 */ /* 0x000fe80000100a00 */
[----:B------:R-:W2:Y:S04]  /*3fd60*/  LDL.LU.64 R170, [R1+0x1388] ;  /* 0x0013880001aa7983 */ /* 0x000ea80000300a00 */
[----:B------:R-:W3:Y:S04]  /*3fd70*/  LDL.LU.64 R178, [R1+0x13a8] ;  /* 0x0013a80001b27983 */ /* 0x000ee80000300a00 */
        /* <DEDUP_REMOVED lines=12> */
[----:B------:R-:W3:Y:S01]  /*3fe40*/  LDL.LU.64 R180, [R1+0x13d0] ;  /* 0x0013d00001b47983 */ /* 0x000ee20000300a00 */
[----:B------:R-:W-:-:S03]  /*3fe50*/  IMAD.WIDE R74, R245, 0x4, R74 ;  /* 0x00000004f54a7825 */ /* 0x000fc600078e024a */
        /* <DEDUP_REMOVED lines=8> */
[----:B------:R2:W-:Y:S04]  /*3fee0*/  STL.64 [R1+0x3370], R74 ;  /* 0x0033704a01007387 */ /* 0x0005e80000100a00 */
[----:B------:R-:W3:Y:S01]  /*3fef0*/  LDL.LU.64 R158, [R1+0x1368] ;  /* 0x00136800019e7983 */ /* 0x000ee20000300a00 */
[----:B------:R-:W-:-:S04]  /*3ff00*/  IMAD.WIDE R72, R245, 0x4, R110 ;  /* 0x00000004f5487825 */ /* 0x000fc800078e026e */
[----:B-1----:R-:W-:-:S04]  /*3ff10*/  IMAD.WIDE R8, R245, 0x4, R14 ;  /* 0x00000004f5087825 */ /* 0x002fc800078e020e */
[----:B------:R-:W-:-:S04]  /*3ff20*/  IMAD.WIDE R56, R245, 0x4, R78 ;  /* 0x00000004f5387825 */ /* 0x000fc800078e024e */
[----:B------:R-:W-:-:S04]  /*3ff30*/  IMAD.WIDE R70, R245, 0x4, R94 ;  /* 0x00000004f5467825 */ /* 0x000fc800078e025e */
[----:B------:R-:W-:-:S04]  /*3ff40*/  IMAD.WIDE R86, R245, 0x4, R126 ;  /* 0x00000004f5567825 */ /* 0x000fc800078e027e */
[----:B------:R-:W-:-:S04]  /*3ff50*/  IMAD.WIDE R88, R245, 0x4, R142 ;  /* 0x00000004f5587825 */ /* 0x000fc800078e028e */
[----:B----4-:R-:W-:-:S04]  /*3ff60*/  IMAD.WIDE R90, R245, 0x4, R90 ;  /* 0x00000004f55a7825 */ /* 0x010fc800078e025a */
[C---:B------:R-:W-:Y:S01]  /*3ff70*/  IMAD.WIDE R106, R245.reuse, 0x4, R106 ;  /* 0x00000004f56a7825 */ /* 0x040fe200078e026a */
[----:B------:R1:W-:Y:S03]  /*3ff80*/  STL.64 [R1+0x3368], R90 ;  /* 0x0033685a01007387 */ /* 0x0003e60000100a00 */
[C---:B------:R-:W-:Y:S01]  /*3ff90*/  IMAD.WIDE R104, R245.reuse, 0x4, R104 ;  /* 0x00000004f5687825 */ /* 0x040fe200078e0268 */
[----:B------:R4:W-:Y:S04]  /*3ffa0*/  STL.64 [R1+0x3360], R106 ;  /* 0x0033606a01007387 */ /* 0x0009e80000100a00 */
[----:B------:R-:W-:Y:S01]  /*3ffb0*/  STL.64 [R1+0x3358], R104 ;  /* 0x0033586801007387 */ /* 0x000fe20000100a00 */
[----:B------:R-:W-:-:S03]  /*3ffc0*/  IMAD.WIDE R54, R245, 0x4, R62 ;  /* 0x00000004f5367825 */ /* 0x000fc600078e023e */
[----:B------:R-:W-:Y:S01]  /*3ffd0*/  STL.64 [R1+0x3350], R102 ;  /* 0x0033506601007387 */ /* 0x000fe20000100a00 */
[----:B------:R-:W-:-:S03]  /*3ffe0*/  IMAD.WIDE R40, R245, 0x4, R46 ;  /* 0x00000004f5287825 */ /* 0x000fc600078e022e */
[----:B------:R1:W-:Y:S01]  /*3fff0*/  STL.64 [R1+0x3348], R88 ;  /* 0x0033485801007387 */ /* 0x0003e20000100a00 */
        /* <DEDUP_REMOVED lines=8> */
[----:B------:R1:W-:Y:S01]  /*40080*/  STL.64 [R1+0x3308], R8 ;  /* 0x0033080801007387 */ /* 0x0003e20000100a00 */
[----:B--2---:R-:W-:-:S04]  /*40090*/  IMAD.WIDE R170, R252, 0x4, R170 ;  /* 0x00000004fcaa7825 */ /* 0x004fc800078e02aa */
[----:B---3--:R-:W-:-:S04]  /*400a0*/  IMAD.WIDE R178, R252, 0x4, R178 ;  /* 0x00000004fcb27825 */ /* 0x008fc800078e02b2 */
[----:B------:R-:W-:-:S04]  /*400b0*/  IMAD.WIDE R186, R252, 0x4, R186 ;  /* 0x00000004fcba7825 */ /* 0x000fc800078e02ba */
        /* <DEDUP_REMOVED lines=14> */
[----:B------:R-:W-:-:S05]  /*401a0*/  IMAD.WIDE R110, R252, 0x4, R158 ;  /* 0x00000004fc6e7825 */ /* 0x000fca00078e029e */
[----:B------:R-:W-:Y:S01]  /*401b0*/  LDGSTS.E [R250+0x5ac00], desc[UR34][R110.64], !P1 ;  /* 0x5ac000006efa7fae */ /* 0x000fe2000c9a1022 */
[----:B------:R-:W-:-:S03]  /*401c0*/  IMAD.WIDE R158, R252, 0x4, R226 ;  /* 0x00000004fc9e7825 */ /* 0x000fc600078e02e2 */
[----:B------:R-:W-:Y:S04]  /*401d0*/  LDGSTS.E [R250+0x5ad00], desc[UR34][R14.64], !P1 ;  /* 0x5ad000000efa7fae */ /* 0x000fe8000c9a1022 */
        /* <DEDUP_REMOVED lines=8> */
[----:B------:R-:W-:Y:S01]  /*40260*/  LDGSTS.E [R250+0x5ce00], desc[UR34][R174.64], !P3 ;  /* 0x5ce00000aefa7fae */ /* 0x000fe2000d9a1022 */
[----:B------:R-:W-:-:S03]  /*40270*/  IMAD.WIDE R192, R252, 0x4, R192 ;  /* 0x00000004fcc07825 */ /* 0x000fc600078e02c0 */
        /* <DEDUP_REMOVED lines=17> */
[----:B------:R-:W0:Y:S04]  /*40390*/  LDGDEPBAR ;  /* 0x00000000000079af */ /* 0x000e280000000000 */
        /* <DEDUP_REMOVED lines=16> */
[----:B------:R-:W-:Y:S04]  /*404a0*/  LDGSTS.E [R0+0x27800], desc[UR34][R248.64], P0 ;  /* 0x27800000f8007fae */ /* 0x000fe800081a1022 */
[----:B------:R-:W-:Y:S04]  /*404b0*/  STL.64 [R1+0x5200], R14 ;  /* 0x0052000e01007387 */ /* 0x000fe80000100a00 */
[----:B------:R-:W-:Y:S04]  /*404c0*/  LDGSTS.E [R0+0x28000], desc[UR34][R246.64], P0 ;  /* 0x28000000f6007fae */ /* 0x000fe800081a1022 */
[----:B------:R-:W-:Y:S04]  /*404d0*/  STL.64 [R1+0x5208], R78 ;  /* 0x0052084e01007387 */ /* 0x000fe80000100a00 */
[----:B------:R-:W-:Y:S04]  /*404e0*/  LDGSTS.E [R0+0x28800], desc[UR34][R242.64], P0 ;  /* 0x28800000f2007fae */ /* 0x000fe800081a1022 */
[----:B------:R-:W-:Y:S04]  /*404f0*/  STL.64 [R1+0x5210], R94 ;  /* 0x0052105e01007387 */ /* 0x000fe80000100a00 */
[----:B------:R-:W-:Y:S04]  /*40500*/  LDGSTS.E [R0+0x29000], desc[UR34][R204.64], P0 ;  /* 0x29000000cc007fae */ /* 0x000fe800081a1022 */
[----:B------:R2:W-:Y:S04]  /*40510*/  STL.64 [R1+0x5218], R170 ;  /* 0x005218aa01007387 */ /* 0x0005e80000100a00 */
[----:B------:R-:W-:Y:S04]  /*40520*/  LDGSTS.E [R0+0x29800], desc[UR34][R206.64], P0 ;  /* 0x29800000ce007fae */ /* 0x000fe800081a1022 */
[----:B------:R-:W3:Y:S04]  /*40530*/  LDL.LU.64 R100, [R1+0x53a0] ;  /* 0x0053a00001647983 */ /* 0x000ee80000300a00 */
        /* <DEDUP_REMOVED lines=27> */
[----:B------:R-:W-:Y:S04]  /*406f0*/  LDGSTS.E [R0+0x31000], desc[UR34][R150.64], P0 ;  /* 0x3100000096007fae */ /* 0x000fe800081a1022 */
[----:B------:R-:W-:Y:S04]  /*40700*/  LDGSTS.E [R0+0x31800], desc[UR34][R148.64], P0 ;  /* 0x3180000094007fae */ /* 0x000fe800081a1022 */
[----:B------:R-:W2:Y:S04]  /*40710*/  LDL.LU.64 R152, [R1+0xc40] ;  /* 0x000c400001987983 */ /* 0x000ea80000300a00 */
        /* <DEDUP_REMOVED lines=12> */
[----:B------:R-:W3:Y:S04]  /*407e0*/  LDL.LU.64 R10, [R1+0xc08] ;  /* 0x000c0800010a7983 */ /* 0x000ee80000300a00 */
[----:B------:R-:W3:Y:S04]  /*407f0*/  LDL.LU.64 R26, [R1+0xbd0] ;  /* 0x000bd000011a7983 */ /* 0x000ee80000300a00 */
[----:B------:R-:W3:Y:S04]  /*40800*/  LDL.LU.64 R42, [R1+0xb98] ;  /* 0x000b9800012a7983 */ /* 0x000ee80000300a00 */
[----:B------:R-:W-:Y:S04]  /*40810*/  LDGSTS.E [R0+0x38000], desc[UR34][R58.64], P0 ;  /* 0x380000003a007fae */ /* 0x000fe800081a1022 */
[----:B------:R-:W-:Y:S04]  /*40820*/  LDGSTS.E [R0+0x38800], desc[UR34][R116.64], P0 ;  /* 0x3880000074007fae */ /* 0x000fe800081a1022 */
[----:B------:R-:W-:Y:S04]  /*40830*/  LDGSTS.E [R0+0x39000], desc[UR34][R74.64], P0 ;  /* 0x390000004a007fae */ /* 0x000fe800081a1022 */
[----:B------:R-:W3:Y:S04]  /*40840*/  LDL.LU.64 R58, [R1+0xb60] ;  /* 0x000b6000013a7983 */ /* 0x000ee80000300a00 */
[----:B------:R-:W-:Y:S04]  /*40850*/  LDGSTS.E [R0+0x39800], desc[UR34][R90.64], P0 ;  /* 0x398000005a007fae */ /* 0x000fe800081a1022 */
[----:B------:R-:W3:Y:S04]  /*40860*/  LDL.LU.64 R74, [R1+0xb28] ;  /* 0x000b2800014a7983 */ /* 0x000ee80000300a00 */
[----:B------:R-:W-:Y:S04]  /*40870*/  LDGSTS.E [R0+0x3a000], desc[UR34][R106.64], P0 ;  /* 0x3a0000006a007fae */ /* 0x000fe800081a1022 */
[----:B-1----:R-:W3:Y:S04]  /*40880*/  LDL.LU.64 R90, [R1+0xaf0] ;  /* 0x000af000015a7983 */ /* 0x002ee80000300a00 */
[----:B------:R-:W-:Y:S04]  /*40890*/  LDGSTS.E [R0+0x3a800], desc[UR34][R104.64], P0 ;  /* 0x3a80000068007fae */ /* 0x000fe800081a1022 */
[----:B------:R-:W-:Y:S04]  /*408a0*/  LDGSTS.E [R0+0x3b000], desc[UR34][R102.64], P0 ;  /* 0x3b00000066007fae */ /* 0x000fe800081a1022 */
[----:B------:R-:W-:Y:S04]  /*408b0*/  LDGSTS.E [R0+0x3b800], desc[UR34][R88.64], P0 ;  /* 0x3b80000058007fae */ /* 0x000fe800081a1022 */
[----:B----4-:R-:W4:Y:S04]  /*408c0*/  LDL.LU.64 R106, [R1+0xab8] ;  /* 0x000ab800016a7983 */ /* 0x010f280000300a00 */
[----:B------:R-:W-:Y:S04]  /*408d0*/  LDGSTS.E [R0+0x3c000], desc[UR34][R86.64], P0 ;  /* 0x3c00000056007fae */ /* 0x000fe800081a1022 */
[----:B------:R-:W-:Y:S04]  /*408e0*/  LDGSTS.E [R0+0x3c800], desc[UR34][R72.64], P0 ;  /* 0x3c80000048007fae */ /* 0x000fe800081a1022 */
[----:B------:R-:W4:Y:S04]  /*408f0*/  LDL.LU.64 R122, [R1+0xa80] ;  /* 0x000a8000017a7983 */ /* 0x000f280000300a00 */
[----:B------:R-:W-:Y:S04]  /*40900*/  LDGSTS.E [R0+0x3d000], desc[UR34][R70.64], P0 ;  /* 0x3d00000046007fae */ /* 0x000fe800081a1022 */
[----:B------:R-:W4:Y:S04]  /*40910*/  LDL.LU.64 R138, [R1+0xa48] ;  /* 0x000a4800018a7983 */ /* 0x000f280000300a00 */
[----:B------:R-:W-:Y:S04]  /*40920*/  LDGSTS.E [R0+0x3d800], desc[UR34][R56.64], P0 ;  /* 0x3d80000038007fae */ /* 0x000fe800081a1022 */
[----:B------:R-:W4:Y:S04]  /*40930*/  LDL.LU.64 R154, [R1+0xa10] ;  /* 0x000a1000019a7983 */ /* 0x000f280000300a00 */
[----:B------:R2:W-:Y:S04]  /*40940*/  LDGSTS.E [R0+0x3e000], desc[UR34][R54.64], P0 ;  /* 0x3e00000036007fae */ /* 0x0005e800081a1022 */
[----:B------:R1:W-:Y:S04]  /*40950*/  LDGSTS.E [R0+0x3e800], desc[UR34][R40.64], P0 ;  /* 0x3e80000028007fae */ /* 0x0003e800081a1022 */
[----:B------:R-:W4:Y:S04]  /*40960*/  LDL.LU.64 R88, [R1+0x9d8] ;  /* 0x0009d80001587983 */ /* 0x000f280000300a00 */
[----:B------:R-:W-:Y:S04]  /*40970*/  LDGSTS.E [R0+0x3f000], desc[UR34][R24.64], P0 ;  /* 0x3f00000018007fae */ /* 0x000fe800081a1022 */
[----:B------:R1:W-:Y:S04]  /*40980*/  LDGSTS.E [R0+0x3f800], desc[UR34][R8.64], P0 ;  /* 0x3f80000008007fae */ /* 0x0003e800081a1022 */
[----:B------:R-:W4:Y:S04]  /*40990*/  LDL.LU.64 R8, [R1+0x9a0] ;  /* 0x0009a00001087983 */ /* 0x000f280000300a00 */
[----:B------:R-:W4:Y:S04]  /*409a0*/  LDL.LU.64 R120, [R1+0x968] ;  /* 0x0009680001787983 */ /* 0x000f280000300a00 */
[----:B------:R-:W4:Y:S01]  /*409b0*/  LDL.LU.64 R104, [R1+0x930] ;  /* 0x0009300001687983 */ /* 0x000f220000300a00 */
[----:B--2---:R-:W-:-:S05]  /*409c0*/  IMAD.WIDE R54, R245, 0x4, R152 ;  /* 0x00000004f5367825 */ /* 0x004fca00078e0298 */
[----:B------:R2:W-:Y:S04]  /*409d0*/  STL.64 [R1+0x1338], R54 ;  /* 0x0013383601007387 */ /* 0x0005e80000100a00 */
[----:B------:R-:W2:Y:S01]  /*409e0*/  LDL.LU.64 R152, [R1+0x8f8] ;  /* 0x0008f80001987983 */ /* 0x000ea20000300a00 */
[----:B---3--:R-:W-:-:S04]  /*409f0*/  IMAD.WIDE R10, R245, 0x4, R10 ;  /* 0x00000004f50a7825 */ /* 0x008fc800078e020a */
[C---:B------:R-:W-:Y:S01]  /*40a00*/  IMAD.WIDE R26, R245.reuse, 0x4, R26 ;  /* 0x00000004f51a7825 */ /* 0x040fe200078e021a */
[----:B------:R3:W-:Y:S03]  /*40a10*/  STL.64 [R1+0x1370], R10 ;  /* 0x0013700a01007387 */ /* 0x0007e60000100a00 */
[C---:B------:R-:W-:Y:S01]  /*40a20*/  IMAD.WIDE R42, R245.reuse, 0x4, R42 ;  /* 0x00000004f52a7825 */ /* 0x040fe200078e022a */
[----:B------:R1:W-:Y:S04]  /*40a30*/  STL.64 [R1+0x13a8], R26 ;  /* 0x0013a81a01007387 */ /* 0x0003e80000100a00 */
[----:B------:R-:W3:Y:S04]  /*40a40*/  LDL.LU.64 R24, [R1+0x8c0] ;  /* 0x0008c00001187983 */ /* 0x000ee80000300a00 */
[----:B------:R1:W-:Y:S04]  /*40a50*/  STL.64 [R1+0x13e0], R42 ;  /* 0x0013e02a01007387 */ /* 0x0003e80000100a00 */
[----:B------:R-:W3:Y:S01]  /*40a60*/  LDL.LU.64 R40, [R1+0x888] ;  /* 0x0008880001287983 */ /* 0x000ee20000300a00 */
[----:B------:R-:W-:-:S05]  /*40a70*/  IMAD.WIDE R58, R245, 0x4, R58 ;  /* 0x00000004f53a7825 */ /* 0x000fca00078e023a */
[----:B------:R1:W-:Y:S01]  /*40a80*/  STL.64 [R1+0x1420], R58 ;  /* 0x0014203a01007387 */ /* 0x0003e20000100a00 */
[----:B------:R-:W-:-:S03]  /*40a90*/  IMAD.WIDE R74, R245, 0x4, R74 ;  /* 0x00000004f54a7825 */ /* 0x000fc600078e024a */
[----:B------:R-:W3:Y:S04]  /*40aa0*/  LDL.LU.64 R136, [R1+0x850] ;  /* 0x0008500001887983 */ /* 0x000ee80000300a00 */
[----:B------:R1:W-:Y:S01]  /*40ab0*/  STL.64 [R1+0x1ae0], R74 ;  /* 0x001ae04a01007387 */ /* 0x0003e20000100a00 */
[----:B------:R-:W-:-:S03]  /*40ac0*/  IMAD.WIDE R90, R245, 0x4, R90 ;  /* 0x00000004f55a7825 */ /* 0x000fc600078e025a */
[----:B------:R-:W3:Y:S04]  /*40ad0*/  LDL.LU.64 R56, [R1+0x818] ;  /* 0x0008180001387983 */ /* 0x000ee80000300a00 */
[----:B------:R1:W-:Y:S04]  /*40ae0*/  STL.64 [R1+0x1b38], R90 ;  /* 0x001b385a01007387 */ /* 0x0003e80000100a00 */
[----:B------:R-:W3:Y:S04]  /*40af0*/  LDL.LU.64 R150, [R1+0x7e0] ;  /* 0x0007e00001967983 */ /* 0x000ee80000300a00 */
[----:B------:R-:W3:Y:S01]  /*40b00*/  LDL.LU.64 R72, [R1+0x7a8] ;  /* 0x0007a80001487983 */ /* 0x000ee20000300a00 */
[----:B----4-:R-:W-:-:S05]  /*40b10*/  IMAD.WIDE R106, R245, 0x4, R106 ;  /* 0x00000004f56a7825 */ /* 0x010fca00078e026a */
[----:B------:R4:W-:Y:S01]  /*40b20*/  STL.64 [R1+0x1c40], R106 ;  /* 0x001c406a01007387 */ /* 0x0009e20000100a00 */
[----:B------:R-:W-:-:S04]  /*40b30*/  IMAD.WIDE R122, R245, 0x4, R122 ;  /* 0x00000004f57a7825 */ /* 0x000fc800078e027a */
[----:B------:R-:W-:-:S04]  /*40b40*/  IMAD.WIDE R138, R245, 0x4, R138 ;  /* 0x00000004f58a7825 */ /* 0x000fc800078e028a */
[----:B------:R-:W-:-:S04]  /*40b50*/  IMAD.WIDE R154, R245, 0x4, R154 ;  /* 0x00000004f59a7825 */ /* 0x000fc800078e029a */
[C---:B------:R-:W-:Y:S02]  /*40b60*/  IMAD.WIDE R248, R245.reuse, 0x4, R88 ;  /* 0x00000004f5f87825 */ /* 0x040fe400078e0258 */
[----:B------:R-:W4:Y:S04]  /*40b70*/  LDL.LU.64 R88, [R1+0x770] ;  /* 0x0007700001587983 */ /* 0x000f280000300a00 */
[----:B------:R1:W-:Y:S04]  /*40b80*/  STL.64 [R1+0x1c70], R122 ;  /* 0x001c707a01007387 */ /* 0x0003e80000100a00 */
[----:B------:R-:W4:Y:S04]  /*40b90*/  LDL.LU.64 R166, [R1+0x738] ;  /* 0x0007380001a67983 */ /* 0x000f280000300a00 */
[----:B------:R1:W-:Y:S01]  /*40ba0*/  STL.64 [R1+0x1cc0], R138 ;  /* 0x001cc08a01007387 */ /* 0x0003e20000100a00 */
[----:B------:R-:W-:-:S03]  /*40bb0*/  IMAD.WIDE R242, R245, 0x4, R120 ;  /* 0x00000004f5f27825 */ /* 0x000fc600078e0278 */
[----:B------:R-:W4:Y:S01]  /*40bc0*/  LDL.LU.64 R120, [R1+0x700] ;  /* 0x0007000001787983 */ /* 0x000f220000300a00 */
[----:B------:R-:W-:-:S03]  /*40bd0*/  IMAD.WIDE R238, R245, 0x4, R104 ;  /* 0x00000004f5ee7825 */ /* 0x000fc600078e0268 */
[----:B------:R1:W-:Y:S01]  /*40be0*/  STL.64 [R1+0x1d20], R154 ;  /* 0x001d209a01007387 */ /* 0x0003e20000100a00 */
[----:B------:R-:W-:-:S03]  /*40bf0*/  IMAD.WIDE R246, R245, 0x4, R8 ;  /* 0x00000004f5f67825 */ /* 0x000fc600078e0208 */
[----:B------:R-:W4:Y:S04]  /*40c00*/  LDL.LU.64 R104, [R1+0x6c8] ;  /* 0x0006c80001687983 */ /* 0x000f280000300a00 */
[----:B------:R-:W-:Y:S04]  /*40c10*/  STL.64 [R1+0x1d88], R248 ;  /* 0x001d88f801007387 */ /* 0x000fe80000100a00 */
[----:B------:R-:W4:Y:S01]  /*40c20*/  LDL.LU.64 R8, [R1+0x690] ;  /* 0x0006900001087983 */ /* 0x000f220000300a00 */
[----:B--2---:R-:W-:-:S03]  /*40c30*/  IMAD.WIDE R236, R245, 0x4, R152 ;  /* 0x00000004f5ec7825 */ /* 0x004fc600078e0298 */
[----:B------:R-:W2:Y:S04]  /*40c40*/  LDL.LU.64 R152, [R1+0x658] ;  /* 0x0006580001987983 */ /* 0x000ea80000300a00 */
[----:B------:R-:W-:Y:S01]  /*40c50*/  STL.64 [R1+0x1e38], R246 ;  /* 0x001e38f601007387 */ /* 0x000fe20000100a00 */
[----:B---3--:R-:W-:-:S03]  /*40c60*/  IMAD.WIDE R234, R245, 0x4, R24 ;  /* 0x00000004f5ea7825 */ /* 0x008fc600078e0218 */
[----:B------:R-:W3:Y:S04]  /*40c70*/  LDL.LU.64 R24, [R1+0x620] ;  /* 0x0006200001187983 */ /* 0x000ee80000300a00 */
[----:B------:R-:W-:Y:S01]  /*40c80*/  STL.64 [R1+0x1ec8], R242 ;  /* 0x001ec8f201007387 */ /* 0x000fe20000100a00 */
[----:B------:R-:W-:-:S03]  /*40c90*/  IMAD.WIDE R232, R245, 0x4, R40 ;  /* 0x00000004f5e87825 */ /* 0x000fc600078e0228 */
        /* <DEDUP_REMOVED lines=9> */
[----:B------:R-:W-:Y:S01]  /*40d30*/  STL.64 [R1+0x2170], R232 ;  /* 0x002170e801007387 */ /* 0x000fe20000100a00 */
[----:B------:R-:W-:-:S03]  /*40d40*/  IMAD.WIDE R224, R245, 0x4, R72 ;  /* 0x00000004f5e07825 */ /* 0x000fc600078e0248 */
[----:B------:R-:W3:Y:S04]  /*40d50*/  LDL.LU.64 R72, [R1+0x540] ;  /* 0x0005400001487983 */ /* 0x000ee80000300a00 */
[----:B------:R-:W-:Y:S01]  /*40d60*/  STL.64 [R1+0x2328], R230 ;  /* 0x002328e601007387 */ /* 0x000fe20000100a00 */
[----:B----4-:R-:W-:-:S03]  /*40d70*/  IMAD.WIDE R222, R245, 0x4, R88 ;  /* 0x00000004f5de7825 */ /* 0x010fc600078e0258 */
[----:B------:R-:W4:Y:S04]  /*40d80*/  LDL.LU.64 R88, [R1+0x500] ;  /* 0x0005000001587983 */ /* 0x000f280000300a00 */
[----:B------:R-:W-:Y:S01]  /*40d90*/  STL.64 [R1+0x2550], R228 ;  /* 0x002550e401007387 */ /* 0x000fe20000100a00 */
[----:B------:R-:W-:-:S03]  /*40da0*/  IMAD.WIDE R220, R245, 0x4, R166 ;  /* 0x00000004f5dc7825 */ /* 0x000fc600078e02a6 */
[----:B------:R-:W-:Y:S01]  /*40db0*/  STL.64 [R1+0x25a0], R226 ;  /* 0x0025a0e201007387 */ /* 0x000fe20000100a00 */
[----:B------:R-:W-:-:S03]  /*40dc0*/  IMAD.WIDE R218, R245, 0x4, R120 ;  /* 0x00000004f5da7825 */ /* 0x000fc600078e0278 */
[----:B------:R-:W4:Y:S04]  /*40dd0*/  LDL.LU.64 R120, [R1+0x4c8] ;  /* 0x0004c80001787983 */ /* 0x000f280000300a00 */
[----:B------:R-:W-:Y:S01]  /*40de0*/  STL.64 [R1+0x2950], R224 ;  /* 0x002950e001007387 */ /* 0x000fe20000100a00 */
[----:B------:R-:W-:-:S03]  /*40df0*/  IMAD.WIDE R216, R245, 0x4, R104 ;  /* 0x00000004f5d87825 */ /* 0x000fc600078e0268 */
[----:B------:R-:W4:Y:S04]  /*40e00*/  LDL.LU.64 R104, [R1+0x490] ;  /* 0x0004900001687983 */ /* 0x000f280000300a00 */
[----:B------:R-:W-:Y:S04]  /*40e10*/  STL.64 [R1+0x2978], R222 ;  /* 0x002978de01007387 */ /* 0x000fe80000100a00 */
[----:B------:R-:W-:Y:S01]  /*40e20*/  STL.64 [R1+0x2ca8], R220 ;  /* 0x002ca8dc01007387 */ /* 0x000fe20000100a00 */
[----:B--2---:R-:W-:-:S03]  /*40e30*/  IMAD.WIDE R212, R245, 0x4, R152 ;  /* 0x00000004f5d47825 */ /* 0x004fc600078e0298 */
[----:B------:R-:W2:Y:S04]  /*40e40*/  LDL.LU.64 R152, [R1+0x450] ;  /* 0x0004500001987983 */ /* 0x000ea80000300a00 */
[----:B------:R-:W-:Y:S04]  /*40e50*/  STL.64 [R1+0x2d68], R218 ;  /* 0x002d68da01007387 */ /* 0x000fe80000100a00 */
[----:B------:R-:W2:Y:S01]  /*40e60*/  LDL.LU.64 R150, [R1+0x410] ;  /* 0x0004100001967983 */ /* 0x000ea20000300a00 */
[----:B------:R-:W-:-:S03]  /*40e70*/  IMAD.WIDE R214, R245, 0x4, R8 ;  /* 0x00000004f5d67825 */ /* 0x000fc600078e0208 */
[----:B------:R-:W-:Y:S04]  /*40e80*/  STL.64 [R1+0x2d78], R216 ;  /* 0x002d78d801007387 */ /* 0x000fe80000100a00 */
[----:B------:R-:W-:Y:S04]  /*40e90*/  STL.64 [R1+0x3090], R214 ;  /* 0x003090d601007387 */ /* 0x000fe80000100a00 */
[----:B------:R-:W2:Y:S01]  /*40ea0*/  LDL.LU.64 R132, [R1+0x3d0] ;  /* 0x0003d00001847983 */ /* 0x000ea20000300a00 */
[----:B---3--:R-:W-:-:S04]  /*40eb0*/  IMAD.WIDE R210, R245, 0x4, R24 ;  /* 0x00000004f5d27825 */ /* 0x008fc800078e0218 */
[----:B------:R-:W-:-:S04]  /*40ec0*/  IMAD.WIDE R208, R245, 0x4, R40 ;  /* 0x00000004f5d07825 */ /* 0x000fc800078e0228 */
[C---:B------:R-:W-:Y:S02]  /*40ed0*/  IMAD.WIDE R206, R245.reuse, 0x4, R136 ;  /* 0x00000004f5ce7825 */ /* 0x040fe400078e0288 */
[----:B------:R-:W3:Y:S04]  /*40ee0*/  LDL.LU.64 R136, [R1+0x390] ;  /* 0x0003900001887983 */ /* 0x000ee80000300a00 */
[----:B------:R-:W-:Y:S04]  /*40ef0*/  STL.64 [R1+0x30a8], R212 ;  /* 0x0030a8d401007387 */ /* 0x000fe80000100a00 */
[----:B------:R-:W3:Y:S04]  /*40f00*/  LDL.LU.64 R134, [R1+0x350] ;  /* 0x0003500001867983 */ /* 0x000ee80000300a00 */
[----:B------:R-:W3:Y:S04]  /*40f10*/  LDL.LU.64 R70, [R1+0x310] ;  /* 0x0003100001467983 */ /* 0x000ee80000300a00 */
[----:B------:R-:W-:Y:S01]  /*40f20*/  STL.64 [R1+0x31d0], R210 ;  /* 0x0031d0d201007387 */ /* 0x000fe20000100a00 */
[----:B------:R-:W-:-:S03]  /*40f30*/  IMAD.WIDE R204, R245, 0x4, R56 ;  /* 0x00000004f5cc7825 */ /* 0x000fc600078e0238 */
[----:B------:R-:W3:Y:S04]  /*40f40*/  LDL.LU.64 R86, [R1+0x2d0] ;  /* 0x0002d00001567983 */ /* 0x000ee80000300a00 */
[----:B------:R-:W1:Y:S04]  /*40f50*/  LDL.LU.64 R40, [R1+0x290] ;  /* 0x0002900001287983 */ /* 0x000e680000300a00 */
[----:B------:R-:W-:Y:S01]  /*40f60*/  STL.64 [R1+0x32e8], R208 ;  /* 0x0032e8d001007387 */ /* 0x000fe20000100a00 */
[----:B------:R-:W-:-:S03]  /*40f70*/  IMAD.WIDE R170, R245, 0x4, R72 ;  /* 0x00000004f5aa7825 */ /* 0x000fc600078e0248 */
[----:B------:R-:W3:Y:S04]  /*40f80*/  LDL.LU.64 R8, [R1+0x250] ;  /* 0x0002500001087983 */ /* 0x000ee80000300a00 */
[----:B------:R-:W3:Y:S04]  /*40f90*/  LDL.LU.64 R24, [R1+0x210] ;  /* 0x0002100001187983 */ /* 0x000ee80000300a00 */
[----:B------:R-:W-:Y:S04]  /*40fa0*/  STL.64 [R1+0x32e0], R206 ;  /* 0x0032e0ce01007387 */ /* 0x000fe80000100a00 */
[----:B------:R-:W3:Y:S01]  /*40fb0*/  LDL.LU.64 R56, [R1+0x1d0] ;  /* 0x0001d00001387983 */ /* 0x000ee20000300a00 */
[----:B----4-:R-:W-:-:S04]  /*40fc0*/  IMAD.WIDE R166, R245, 0x4, R88 ;  /* 0x00000004f5a67825 */ /* 0x010fc800078e0258 */
[C---:B------:R-:W-:Y:S02]  /*40fd0*/  IMAD.WIDE R164, R245.reuse, 0x4, R120 ;  /* 0x00000004f5a47825 */ /* 0x040fe400078e0278 */
[----:B------:R-:W4:Y:S04]  /*40fe0*/  LDL.LU.64 R120, [R1+0x190] ;  /* 0x0001900001787983 */ /* 0x000f280000300a00 */
[----:B------:R-:W-:Y:S04]  /*40ff0*/  STL.64 [R1+0x32d8], R204 ;  /* 0x0032d8cc01007387 */ /* 0x000fe80000100a00 */
[----:B------:R-:W4:Y:S01]  /*41000*/  LDL.LU.64 R72, [R1+0x150] ;  /* 0x0001500001487983 */ /* 0x000f220000300a00 */
[----:B------:R-:W-:-:S03]  /*41010*/  IMAD.WIDE R160, R245, 0x4, R104 ;  /* 0x00000004f5a07825 */ /* 0x000fc600078e0268 */
[----:B------:R-:W4:Y:S04]  /*41020*/  LDL.LU.64 R118, [R1+0x110] ;  /* 0x0001100001767983 */ /* 0x000f280000300a00 */
[----:B------:R-:W-:Y:S04]  /*41030*/  STL.64 [R1+0x32d0], R170 ;  /* 0x0032d0aa01007387 */ /* 0x000fe80000100a00 */
[----:B------:R-:W4:Y:S04]  /*41040*/  LDL.LU.64 R88, [R1+0xd0] ;  /* 0x0000d00001587983 */ /* 0x000f280000300a00 */
[----:B------:R-:W4:Y:S04]  /*41050*/  LDL.LU.64 R104, [R1+0x90] ;  /* 0x0000900001687983 */ /* 0x000f280000300a00 */
[----:B------:R-:W-:Y:S04]  /*41060*/  STL.64 [R1+0x32c8], R166 ;  /* 0x0032c8a601007387 */ /* 0x000fe80000100a00 */
[----:B------:R-:W4:Y:S01]  /*41070*/  LDL.LU.64 R102, [R1+0x50] ;  /* 0x0000500001667983 */ /* 0x000f220000300a00 */
[----:B--2---:R-:W-:-:S03]  /*41080*/  IMAD.WIDE R148, R245, 0x4, R150 ;  /* 0x00000004f5947825 */ /* 0x004fc600078e0296 */
[----:B------:R-:W2:Y:S01]  /*41090*/  LDL.LU.64 R150, [R1+0x10] ;  /* 0x0000100001967983 */ /* 0x000ea20000300a00 */
[----:B------:R-:W-:-:S03]  /*410a0*/  IMAD.WIDE R152, R245, 0x4, R152 ;  /* 0x00000004f5987825 */ /* 0x000fc600078e0298 */
[----:B------:R-:W-:Y:S04]  /*410b0*/  STL.64 [R1+0x32c0], R164 ;  /* 0x0032c0a401007387 */ /* 0x000fe80000100a00 */
[----:B------:R-:W-:Y:S01]  /*410c0*/  STL.64 [R1+0x32b8], R160 ;  /* 0x0032b8a001007387 */ /* 0x000fe20000100a00 */
[----:B------:R-:W-:-:S03]  /*410d0*/  IMAD.WIDE R144, R245, 0x4, R132 ;  /* 0x00000004f5907825 */ /* 0x000fc600078e0284 */
[----:B------:R-:W-:Y:S04]  /*410e0*/  STL.64 [R1+0x32b0], R152 ;  /* 0x0032b09801007387 */ /* 0x000fe80000100a00 */
[----:B------:R-:W-:Y:S04]  /*410f0*/  STL.64 [R1+0x32a8], R148 ;  /* 0x0032a89401007387 */ /* 0x000fe80000100a00 */
[----:B------:R-:W-:Y:S01]  /*41100*/  STL.64 [R1+0x32a0], R144 ;  /* 0x0032a09001007387 */ /* 0x000fe20000100a00 */
[----:B------:R-:W-:-:S04]  /*41110*/  IMAD.WIDE R94, R245, 0x4, R140 ;  /* 0x00000004f55e7825 */ /* 0x000fc800078e028c */
[----:B------:R-:W-:-:S04]  /*41120*/  IMAD.WIDE R78, R245, 0x4, R108 ;  /* 0x00000004f54e7825 */ /* 0x000fc800078e026c */
[----:B------:R-:W-:-:S04]  /*41130*/  IMAD.WIDE R62, R245, 0x4, R76 ;  /* 0x00000004f53e7825 */ /* 0x000fc800078e024c */
[----:B------:R-:W-:-:S04]  /*41140*/  IMAD.WIDE R46, R245, 0x4, R60 ;  /* 0x00000004f52e7825 */ /* 0x000fc800078e023c */
[----:B------:R-:W-:-:S04]  /*41150*/  IMAD.WIDE R30, R245, 0x4, R44 ;  /* 0x00000004f51e7825 */ /* 0x000fc800078e022c */
[----:B------:R-:W-:-:S04]  /*41160*/  IMAD.WIDE R14, R245, 0x4, R28 ;  /* 0x00000004f50e7825 */ /* 0x000fc800078e021c */
[----:B---3--:R-:W-:-:S04]  /*41170*/  IMAD.WIDE R136, R245, 0x4, R136 ;  /* 0x00000004f5887825 */ /* 0x008fc800078e0288 */
[C---:B------:R-:W-:Y:S01]  /*41180*/  IMAD.WIDE R134, R245.reuse, 0x4, R134 ;  /* 0x00000004f5867825 */ /* 0x040fe200078e0286 */
[----:B------:R-:W-:Y:S03]  /*41190*/  STL.64 [R1+0x3298], R136 ;  /* 0x0032988801007387 */ /* 0x000fe60000100a00 */
[C---:B------:R-:W-:Y:S01]  /*411a0*/  IMAD.WIDE R132, R245.reuse, 0x4, R70 ;  /* 0x00000004f5847825 */ /* 0x040fe200078e0246 */
[----:B------:R-:W-:Y:S03]  /*411b0*/  STL.64 [R1+0x3290], R134 ;  /* 0x0032908601007387 */ /* 0x000fe60000100a00 */
[C---:B------:R-:W-:Y:S01]  /*411c0*/  IMAD.WIDE R128, R245.reuse, 0x4, R86 ;  /* 0x00000004f5807825 */ /* 0x040fe200078e0256 */
[----:B------:R-:W-:Y:S03]  /*411d0*/  STL.64 [R1+0x3288], R132 ;  /* 0x0032888401007387 */ /* 0x000fe60000100a00 */
[C---:B-1----:R-:W-:Y:S01]  /*411e0*/  IMAD.WIDE R40, R245.reuse, 0x4, R40 ;  /* 0x00000004f5287825 */ /* 0x042fe200078e0228 */
[----:B------:R-:W-:Y:S03]  /*411f0*/  STL.64 [R1+0x3280], R128 ;  /* 0x0032808001007387 */ /* 0x000fe60000100a00 */
[C---:B------:R-:W-:Y:S01]  /*41200*/  IMAD.WIDE R8, R245.reuse, 0x4, R8 ;  /* 0x00000004f5087825 */ /* 0x040fe200078e0208 */
[----:B------:R-:W-:Y:S03]  /*41210*/  STL.64 [R1+0x3278], R40 ;  /* 0x0032782801007387 */ /* 0x000fe60000100a00 */
[C---:B------:R-:W-:Y:S01]  /*41220*/  IMAD.WIDE R24, R245.reuse, 0x4, R24 ;  /* 0x00000004f5187825 */ /* 0x040fe200078e0218 */
[----:B------:R1:W-:Y:S03]  /*41230*/  STL.64 [R1+0x3270], R8 ;  /* 0x0032700801007387 */ /* 0x0003e60000100a00 */
[C---:B------:R-:W-:Y:S01]  /*41240*/  IMAD.WIDE R56, R245.reuse, 0x4, R56 ;  /* 0x00000004f5387825 */ /* 0x040fe200078e0238 */
[----:B------:R3:W-:Y:S04]  /*41250*/  STL.64 [R1+0x3268], R24 ;  /* 0x0032681801007387 */ /* 0x0007e80000100a00 */
[----:B------:R1:W-:Y:S01]  /*41260*/  STL.64 [R1+0x3260], R56 ;  /* 0x0032603801007387 */ /* 0x0003e20000100a00 */
[----:B------:R-:W-:-:S04]  /*41270*/  IMAD.WIDE R86, R245, 0x4, R124 ;  /* 0x00000004f5567825 */ /* 0x000fc800078e027c */
[----:B------:R-:W-:-:S04]  /*41280*/  IMAD.WIDE R70, R245, 0x4, R92 ;  /* 0x00000004f5467825 */ /* 0x000fc800078e025c */
[----:B------:R-:W-:-:S04]  /*41290*/  IMAD.WIDE R12, R245, 0x4, R12 ;  /* 0x00000004f50c7825 */ /* 0x000fc800078e020c */
[----:B----4-:R-:W-:-:S04]  /*412a0*/  IMAD.WIDE R120, R245, 0x4, R120 ;  /* 0x00000004f5787825 */ /* 0x010fc800078e0278 */
[C---:B------:R-:W-:Y:S01]  /*412b0*/  IMAD.WIDE R72, R245.reuse, 0x4, R72 ;  /* 0x00000004f5487825 */ /* 0x040fe200078e0248 */
[----:B------:R-:W-:Y:S03]  /*412c0*/  STL.64 [R1+0x3258], R120 ;  /* 0x0032587801007387 */ /* 0x000fe60000100a00 */
[C---:B------:R-:W-:Y:S01]  /*412d0*/  IMAD.WIDE R118, R245.reuse, 0x4, R118 ;  /* 0x00000004f5767825 */ /* 0x040fe200078e0276 */
[----:B------:R4:W-:Y:S03]  /*412e0*/  STL.64 [R1+0x3250], R72 ;  /* 0x0032504801007387 */ /* 0x0009e60000100a00 */
[C---:B------:R-:W-:Y:S01]  /*412f0*/  IMAD.WIDE R88, R245.reuse, 0x4, R88 ;  /* 0x00000004f5587825 */ /* 0x040fe200078e0258 */
[----:B------:R-:W-:Y:S03]  /*41300*/  STL.64 [R1+0x3248], R118 ;  /* 0x0032487601007387 */ /* 0x000fe60000100a00 */
[C---:B------:R-:W-:Y:S01]  /*41310*/  IMAD.WIDE R104, R245.reuse, 0x4, R104 ;  /* 0x00000004f5687825 */ /* 0x040fe200078e0268 */
[----:B------:R1:W-:Y:S03]  /*41320*/  STL.64 [R1+0x3240], R88 ;  /* 0x0032405801007387 */ /* 0x0003e60000100a00 */
[C---:B------:R-:W-:Y:S01]  /*41330*/  IMAD.WIDE R116, R245.reuse, 0x4, R102 ;  /* 0x00000004f5747825 */ /* 0x040fe200078e0266 */
[----:B------:R1:W-:Y:S03]  /*41340*/  STL.64 [R1+0x3238], R104 ;  /* 0x0032386801007387 */ /* 0x0003e60000100a00 */
[C---:B------:R-:W-:Y:S01]  /*41350*/  IMAD.WIDE R102, R245.reuse, 0x4, R156 ;  /* 0x00000004f5667825 */ /* 0x040fe200078e029c */
[----:B------:R-:W-:Y:S03]  /*41360*/  STL.64 [R1+0x3230], R116 ;  /* 0x0032307401007387 */ /* 0x000fe60000100a00 */
[----:B--2---:R-:W-:-:S02]  /*41370*/  IMAD.WIDE R110, R245, 0x4, R150 ;  /* 0x00000004f56e7825 */ /* 0x004fc400078e0296 */
[----:B------:R-:W2:Y:S02]  /*41380*/  S2R R151, SR_TID.X ;  /* 0x0000000000977919 */ /* 0x000ea40000002100 */
[----:B--2---:R-:W-:-:S05]  /*41390*/  LOP3.LUT R151, R151, 0x3f, RZ, 0xc0, !PT ;  /* 0x0000003f97977812 */ /* 0x004fca00078ec0ff */
        /* <DEDUP_REMOVED lines=28> */
[----:B------:R2:W-:Y:S04]  /*41560*/  STL.64 [R1+0x3220], R102 ;  /* 0x0032206601007387 */ /* 0x0005e80000100a00 */
        /* <DEDUP_REMOVED lines=11> */
[----:B------:R-:W-:Y:S04]  /*41620*/  STL.64 [R1+0x31f0], R46 ;  /* 0x0031f02e01007387 */ /* 0x000fe80000100a00 */
[----:B------:R-:W-:Y:S04]  /*41630*/  LDGSTS.E [R151+0x2f100], desc[UR34][R206.64], P0 ;  /* 0x2f100000ce977fae */ /* 0x000fe800081a1022 */
[----:B------:R-:W2:Y:S04]  /*41640*/  LDL.LU.64 R54, [R1+0x5330] ;  /* 0x0053300001367983 */ /* 0x000ea80000300a00 */
        /* <DEDUP_REMOVED lines=9> */
[----:B------:R1:W-:Y:S04]  /*416e0*/  STL.64 [R1+0x31d8], R12 ;  /* 0x0031d80c01007387 */ /* 0x0003e80000100a00 */
        /* <DEDUP_REMOVED lines=16> */
[----:B------:R1:W-:Y:S04]  /*417f0*/  LDGSTS.E [R151+0x36100], desc[UR34][R8.64], P0 ;  /* 0x3610000008977fae */ /* 0x0003e800081a1022 */
[----:B------:R2:W-:Y:S04]  /*41800*/  LDGSTS.E [R151+0x36900], desc[UR34][R24.64], P0 ;  /* 0x3690000018977fae */ /* 0x0005e800081a1022 */
[----:B------:R2:W-:Y:S04]  /*41810*/  LDGSTS.E [R151+0x37100], desc[UR34][R56.64], P0 ;  /* 0x3710000038977fae */ /* 0x0005e800081a1022 */
[----:B-1----:R-:W2:Y:S04]  /*41820*/  LDL.LU.64 R8, [R1+0xc38] ;  /* 0x000c380001087983 */ /* 0x002ea80000300a00 */
[----:B---3--:R-:W3:Y:S04]  /*41830*/  LDL.LU.64 R24, [R1+0xc00] ;  /* 0x000c000001187983 */ /* 0x008ee80000300a00 */
[----:B------:R-:W3:Y:S04]  /*41840*/  LDL.LU.64 R40, [R1+0xbc8] ;  /* 0x000bc80001287983 */ /* 0x000ee80000300a00 */
[----:B------:R-:W3:Y:S04]  /*41850*/  LDL.LU.64 R56, [R1+0xb90] ;  /* 0x000b900001387983 */ /* 0x000ee80000300a00 */
[----:B------:R-:W-:Y:S04]  /*41860*/  LDGSTS.E [R151+0x37900], desc[UR34][R120.64], P0 ;  /* 0x3790000078977fae */ /* 0x000fe800081a1022 */
[----:B------:R1:W-:Y:S04]  /*41870*/  LDGSTS.E [R151+0x38100], desc[UR34][R72.64], P0 ;  /* 0x3810000048977fae */ /* 0x0003e800081a1022 */
[----:B------:R-:W-:Y:S04]  /*41880*/  LDGSTS.E [R151+0x38900], desc[UR34][R118.64], P0 ;  /* 0x3890000076977fae */ /* 0x000fe800081a1022 */
[----:B------:R1:W-:Y:S04]  /*41890*/  LDGSTS.E [R151+0x39100], desc[UR34][R88.64], P0 ;  /* 0x3910000058977fae */ /* 0x0003e800081a1022 */
[----:B----4-:R-:W1:Y:S04]  /*418a0*/  LDL.LU.64 R72, [R1+0xb58] ;  /* 0x000b580001487983 */ /* 0x010e680000300a00 */
[----:B------:R4:W-:Y:S04]  /*418b0*/  LDGSTS.E [R151+0x39900], desc[UR34][R104.64], P0 ;  /* 0x3990000068977fae */ /* 0x0009e800081a1022 */
[----:B------:R-:W4:Y:S04]  /*418c0*/  LDL.LU.64 R88, [R1+0xb20] ;  /* 0x000b200001587983 */ /* 0x000f280000300a00 */
[----:B------:R-:W-:Y:S04]  /*418d0*/  LDGSTS.E [R151+0x3a100], desc[UR34][R116.64], P0 ;  /* 0x3a10000074977fae */ /* 0x000fe800081a1022 */
[----:B------:R-:W4:Y:S04]  /*418e0*/  LDL.LU.64 R104, [R1+0xae8] ;  /* 0x000ae80001687983 */ /* 0x000f280000300a00 */
[----:B------:R-:W4:Y:S04]  /*418f0*/  LDL.LU.64 R120, [R1+0xab0] ;  /* 0x000ab00001787983 */ /* 0x000f280000300a00 */
[----:B------:R-:W4:Y:S04]  /*41900*/  LDL.LU.64 R136, [R1+0xa78] ;  /* 0x000a780001887983 */ /* 0x000f280000300a00 */
[----:B------:R-:W4:Y:S04]  /*41910*/  LDL.LU.64 R152, [R1+0xa40] ;  /* 0x000a400001987983 */ /* 0x000f280000300a00 */
[----:B------:R-:W4:Y:S04]  /*41920*/  LDL.LU.64 R166, [R1+0xa08] ;  /* 0x000a080001a67983 */ /* 0x000f280000300a00 */
[----:B------:R-:W4:Y:S04]  /*41930*/  LDL.LU.64 R118, [R1+0x9d0] ;  /* 0x0009d00001767983 */ /* 0x000f280000300a00 */
[----:B------:R-:W-:Y:S04]  /*41940*/  LDGSTS.E [R151+0x3a900], desc[UR34][R110.64], P0 ;  /* 0x3a9000006e977fae */ /* 0x000fe800081a1022 */
[----:B------:R-:W-:Y:S04]  /*41950*/  LDGSTS.E [R151+0x3b100], desc[UR34][R102.64], P0 ;  /* 0x3b10000066977fae */ /* 0x000fe800081a1022 */
[----:B------:R-:W4:Y:S04]  /*41960*/  LDL.LU.64 R132, [R1+0x998] ;  /* 0x0009980001847983 */ /* 0x000f280000300a00 */
[----:B------:R-:W-:Y:S04]  /*41970*/  LDGSTS.E [R151+0x3b900], desc[UR34][R94.64], P0 ;  /* 0x3b9000005e977fae */ /* 0x000fe800081a1022 */
[----:B--2---:R-:W2:Y:S04]  /*41980*/  LDL.LU.64 R102, [R1+0x960] ;  /* 0x0009600001667983 */ /* 0x004ea80000300a00 */
        /* <DEDUP_REMOVED lines=8> */
[----:B------:R1:W-:Y:S01]  /*41a10*/  LDGSTS.E [R151+0x3f900], desc[UR34][R12.64], P0 ;  /* 0x3f9000000c977fae */ /* 0x0003e200081a1022 */
[----:B------:R-:W-:-:S04]  /*41a20*/  IMAD.WIDE R8, R245, 0x4, R8 ;  /* 0x00000004f5087825 */ /* 0x000fc800078e0208 */
[C---:B---3--:R-:W-:Y:S01]  /*41a30*/  IMAD.WIDE R24, R245.reuse, 0x4, R24 ;  /* 0x00000004f5187825 */ /* 0x048fe200078e0218 */
[----:B------:R3:W-:Y:S03]  /*41a40*/  STL.64 [R1+0x1268], R8 ;  /* 0x0012680801007387 */ /* 0x0007e60000100a00 */
[C---:B------:R-:W-:Y:S01]  /*41a50*/  IMAD.WIDE R40, R245.reuse, 0x4, R40 ;  /* 0x00000004f5287825 */ /* 0x040fe200078e0228 */
[----:B------:R-:W3:Y:S03]  /*41a60*/  LDL.LU.64 R150, [R1+0x8f0] ;  /* 0x0008f00001967983 */ /* 0x000ee60000300a00 */
[C---:B------:R-:W-:Y:S01]  /*41a70*/  IMAD.WIDE R56, R245.reuse, 0x4, R56 ;  /* 0x00000004f5387825 */ /* 0x040fe200078e0238 */
[----:B------:R1:W-:Y:S04]  /*41a80*/  STL.64 [R1+0x1298], R24 ;  /* 0x0012981801007387 */ /* 0x0003e80000100a00 */
[----:B------:R1:W-:Y:S04]  /*41a90*/  STL.64 [R1+0x12c0], R40 ;  /* 0x0012c02801007387 */ /* 0x0003e80000100a00 */
[----:B------:R-:W3:Y:S04]  /*41aa0*/  LDL.LU.64 R148, [R1+0x8b8] ;  /* 0x0008b80001947983 */ /* 0x000ee80000300a00 */
[----:B------:R2:W-:Y:S04]  /*41ab0*/  STL.64 [R1+0x12f8], R56 ;  /* 0x0012f83801007387 */ /* 0x0005e80000100a00 */
[----:B------:R-:W3:Y:S01]  /*41ac0*/  LDL.LU.64 R164, [R1+0x880] ;  /* 0x0008800001a47983 */ /* 0x000ee20000300a00 */
[----:B-1----:R-:W-:-:S03]  /*41ad0*/  IMAD.WIDE R72, R245, 0x4, R72 ;  /* 0x00000004f5487825 */ /* 0x002fc600078e0248 */
[----:B------:R-:W-:Y:S04]  /*41ae0*/  LDGSTS.E [R6+0x20200], desc[UR34][R8.64], P0 ;  /* 0x2020000008067fae */ /* 0x000fe800081a1022 */
[----:B------:R1:W-:Y:S01]  /*41af0*/  STL.64 [R1+0x1328], R72 ;  /* 0x0013284801007387 */ /* 0x0003e20000100a00 */
[----:B----4-:R-:W-:-:S03]  /*41b00*/  IMAD.WIDE R88, R245, 0x4, R88 ;  /* 0x00000004f5587825 */ /* 0x010fc600078e0258 */
[----:B------:R-:W4:Y:S04]  /*41b10*/  LDL.LU.64 R70, [R1+0x848] ;  /* 0x0008480001467983 */ /* 0x000f280000300a00 */
[----:B------:R1:W-:Y:S01]  /*41b20*/  STL.64 [R1+0x1360], R88 ;  /* 0x0013605801007387 */ /* 0x0003e20000100a00 */
[----:B------:R-:W-:-:S03]  /*41b30*/  IMAD.WIDE R104, R245, 0x4, R104 ;  /* 0x00000004f5687825 */ /* 0x000fc600078e0268 */
[----:B------:R-:W4:Y:S01]  /*41b40*/  LDL.LU.64 R134, [R1+0x810] ;  /* 0x0008100001867983 */ /* 0x000f220000300a00 */
[----:B------:R-:W-:-:S03]  /*41b50*/  IMAD.WIDE R120, R245, 0x4, R120 ;  /* 0x00000004f5787825 */ /* 0x000fc600078e0278 */
[----:B------:R1:W-:Y:S01]  /*41b60*/  STL.64 [R1+0x1390], R104 ;  /* 0x0013906801007387 */ /* 0x0003e20000100a00 */
[----:B------:R-:W-:-:S03]  /*41b70*/  IMAD.WIDE R136, R245, 0x4, R136 ;  /* 0x00000004f5887825 */ /* 0x000fc600078e0288 */
[----:B------:R-:W4:Y:S01]  /*41b80*/  LDL.LU.64 R160, [R1+0x7d8] ;  /* 0x0007d80001a07983 */ /* 0x000f220000300a00 */
[----:B------:R-:W-:-:S03]  /*41b90*/  IMAD.WIDE R152, R245, 0x4, R152 ;  /* 0x00000004f5987825 */ /* 0x000fc600078e0298 */
[----:B------:R-:W-:Y:S01]  /*41ba0*/  LDGSTS.E [R6+0x20a00], desc[UR34][R24.64], P0 ;  /* 0x20a0000018067fae */ /* 0x000fe200081a1022 */
[----:B------:R-:W-:-:S03]  /*41bb0*/  IMAD.WIDE R248, R245, 0x4, R166 ;  /* 0x00000004f5f87825 */ /* 0x000fc600078e02a6 */
[----:B------:R-:W-:Y:S01]  /*41bc0*/  LDGSTS.E [R6+0x21200], desc[UR34][R40.64], P0 ;  /* 0x2120000028067fae */ /* 0x000fe200081a1022 */
[----:B------:R-:W-:-:S03]  /*41bd0*/  IMAD.WIDE R246, R245, 0x4, R118 ;  /* 0x00000004f5f67825 */ /* 0x000fc600078e0276 */
[----:B------:R-:W4:Y:S04]  /*41be0*/  LDL.LU.64 R166, [R1+0x7a0] ;  /* 0x0007a00001a67983 */ /* 0x000f280000300a00 */
[----:B------:R1:W-:Y:S04]  /*41bf0*/  STL.64 [R1+0x13d8], R120 ;  /* 0x0013d87801007387 */ /* 0x0003e80000100a00 */
[----:B------:R-:W4:Y:S04]  /*41c00*/  LDL.LU.64 R118, [R1+0x768] ;  /* 0x0007680001767983 */ /* 0x000f280000300a00 */
[----:B------:R1:W-:Y:S04]  /*41c10*/  STL.64 [R1+0x1418], R136 ;  /* 0x0014188801007387 */ /* 0x0003e80000100a00 */
[----:B------:R-:W4:Y:S01]  /*41c20*/  LDL.LU.64 R116, [R1+0x730] ;  /* 0x0007300001747983 */ /* 0x000f220000300a00 */
[----:B--2---:R-:W-:-:S03]  /*41c30*/  IMAD.WIDE R238, R245, 0x4, R102 ;  /* 0x00000004f5ee7825 */ /* 0x004fc600078e0266 */
[----:B------:R2:W-:Y:S04]  /*41c40*/  STL.64 [R1+0x1ad8], R152 ;  /* 0x001ad89801007387 */ /* 0x0005e80000100a00 */
[----:B------:R-:W2:Y:S04]  /*41c50*/  LDL.LU.64 R102, [R1+0x6f8] ;  /* 0x0006f80001667983 */ /* 0x000ea80000300a00 */
[----:B------:R-:W-:Y:S01]  /*41c60*/  STL.64 [R1+0x1b20], R248 ;  /* 0x001b20f801007387 */ /* 0x000fe20000100a00 */
[----:B------:R-:W-:-:S03]  /*41c70*/  IMAD.WIDE R242, R245, 0x4, R132 ;  /* 0x00000004f5f27825 */ /* 0x000fc600078e0284 */
[----:B------:R-:W-:Y:S01]  /*41c80*/  LDGSTS.E [R6+0x21a00], desc[UR34][R56.64], P0 ;  /* 0x21a0000038067fae */ /* 0x000fe200081a1022 */
[----:B------:R-:W-:-:S03]  /*41c90*/  IMAD.WIDE R236, R245, 0x4, R86 ;  /* 0x00000004f5ec7825 */ /* 0x000fc600078e0256 */
[----:B------:R-:W-:Y:S04]  /*41ca0*/  LDGSTS.E [R6+0x22200], desc[UR34][R72.64], P0 ;  /* 0x2220000048067fae */ /* 0x000fe800081a1022 */
[----:B------:R-:W2:Y:S04]  /*41cb0*/  LDL.LU.64 R86, [R1+0x6c0] ;  /* 0x0006c00001567983 */ /* 0x000ea80000300a00 */
[----:B------:R-:W-:Y:S04]  /*41cc0*/  STL.64 [R1+0x1c28], R246 ;  /* 0x001c28f601007387 */ /* 0x000fe80000100a00 */
        /* <DEDUP_REMOVED lines=10> */
[----:B------:R-:W-:Y:S01]  /*41d70*/  LDGSTS.E [R6+0x27200], desc[UR34][R236.64], P0 ;  /* 0x27200000ec067fae */ /* 0x000fe200081a1022 */
[----:B---3--:R-:W-:-:S03]  /*41d80*/  IMAD.WIDE R234, R245, 0x4, R150 ;  /* 0x00000004f5ea7825 */ /* 0x008fc600078e0296 */
[----:B------:R-:W3:Y:S04]  /*41d90*/  LDL.LU.64 R150, [R1+0x650] ;  /* 0x0006500001967983 */ /* 0x000ee80000300a00 */
[----:B------:R-:W-:Y:S04]  /*41da0*/  STL.64 [R1+0x1c60], R242 ;  /* 0x001c60f201007387 */ /* 0x000fe80000100a00 */
[----:B------:R-:W-:Y:S01]  /*41db0*/  LDGSTS.E [R6+0x27a00], desc[UR34][R234.64], P0 ;  /* 0x27a00000ea067fae */ /* 0x000fe200081a1022 */
[----:B------:R-:W-:-:S03]  /*41dc0*/  IMAD.WIDE R232, R245, 0x4, R148 ;  /* 0x00000004f5e87825 */ /* 0x000fc600078e0294 */
[----:B------:R-:W3:Y:S04]  /*41dd0*/  LDL.LU.64 R148, [R1+0x618] ;  /* 0x0006180001947983 */ /* 0x000ee80000300a00 */
[----:B------:R-:W-:Y:S01]  /*41de0*/  STL.64 [R1+0x1ca8], R238 ;  /* 0x001ca8ee01007387 */ /* 0x000fe20000100a00 */
[----:B------:R-:W-:-:S03]  /*41df0*/  IMAD.WIDE R230, R245, 0x4, R164 ;  /* 0x00000004f5e67825 */ /* 0x000fc600078e02a4 */
[----:B------:R-:W3:Y:S04]  /*41e00*/  LDL.LU.64 R164, [R1+0x5e0] ;  /* 0x0005e00001a47983 */ /* 0x000ee80000300a00 */
[----:B------:R-:W-:Y:S04]  /*41e10*/  STL.64 [R1+0x1d08], R236 ;  /* 0x001d08ec01007387 */ /* 0x000fe80000100a00 */
[----:B------:R-:W-:Y:S01]  /*41e20*/  LDGSTS.E [R6+0x28200], desc[UR34][R232.64], P0 ;  /* 0x28200000e8067fae */ /* 0x000fe200081a1022 */
[----:B----4-:R-:W-:-:S03]  /*41e30*/  IMAD.WIDE R228, R245, 0x4, R70 ;  /* 0x00000004f5e47825 */ /* 0x010fc600078e0246 */
[----:B------:R-:W4:Y:S04]  /*41e40*/  LDL.LU.64 R70, [R1+0x5a8] ;  /* 0x0005a80001467983 */ /* 0x000f280000300a00 */
[----:B------:R-:W-:Y:S01]  /*41e50*/  STL.64 [R1+0x1d68], R234 ;  /* 0x001d68ea01007387 */ /* 0x000fe20000100a00 */
[----:B------:R-:W-:-:S03]  /*41e60*/  IMAD.WIDE R226, R245, 0x4, R134 ;  /* 0x00000004f5e27825 */ /* 0x000fc600078e0286 */
[----:B------:R-:W4:Y:S04]  /*41e70*/  LDL.LU.64 R134, [R1+0x570] ;  /* 0x0005700001867983 */ /* 0x000f280000300a00 */
[----:B------:R-:W-:Y:S01]  /*41e80*/  STL.64 [R1+0x1e00], R232 ;  /* 0x001e00e801007387 */ /* 0x000fe20000100a00 */
[----:B------:R-:W-:-:S03]  /*41e90*/  IMAD.WIDE R224, R245, 0x4, R160 ;  /* 0x00000004f5e07825 */ /* 0x000fc600078e02a0 */
[----:B------:R-:W-:Y:S04]  /*41ea0*/  STL.64 [R1+0x1eb0], R230 ;  /* 0x001eb0e601007387 */ /* 0x000fe80000100a00 */
[----:B------:R-:W-:Y:S01]  /*41eb0*/  LDGSTS.E [R6+0x28a00], desc[UR34][R230.64], P0 ;  /* 0x28a00000e6067fae */ /* 0x000fe200081a1022 */
[----:B------:R-:W-:-:S03]  /*41ec0*/  IMAD.WIDE R76, R245, 0x4, R154 ;  /* 0x00000004f54c7825 */ /* 0x000fc600078e029a */
[----:B------:R-:W-:Y:S01]  /*41ed0*/  LDGSTS.E [R6+0x29200], desc[UR34][R228.64], P0 ;  /* 0x29200000e4067fae */ /* 0x000fe200081a1022 */
[----:B------:R-:W-:-:S03]  /*41ee0*/  IMAD.WIDE R222, R245, 0x4, R166 ;  /* 0x00000004f5de7825 */ /* 0x000fc600078e02a6 */
[----:B------:R-:W4:Y:S04]  /*41ef0*/  LDL.LU.64 R166, [R1+0x538] ;  /* 0x0005380001a67983 */ /* 0x000f280000300a00 */
[----:B------:R-:W-:Y:S01]  /*41f00*/  STL.64 [R1+0x1ef0], R228 ;  /* 0x001ef0e401007387 */ /* 0x000fe20000100a00 */
[----:B------:R-:W-:-:S03]  /*41f10*/  IMAD.WIDE R220, R245, 0x4, R118 ;  /* 0x00000004f5dc7825 */ /* 0x000fc600078e0276 */
[----:B------:R-:W4:Y:S04]  /*41f20*/  LDL.LU.64 R118, [R1+0x4f8] ;  /* 0x0004f80001767983 */ /* 0x000f280000300a00 */
[----:B------:R-:W-:Y:S04]  /*41f30*/  STL.64 [R1+0x2050], R226 ;  /* 0x002050e201007387 */ /* 0x000fe80000100a00 */
[----:B------:R-:W-:Y:S01]  /*41f40*/  STL.64 [R1+0x20b0], R224 ;  /* 0x0020b0e001007387 */ /* 0x000fe20000100a00 */
[----:B------:R-:W-:-:S03]  /*41f50*/  IMAD.WIDE R218, R245, 0x4, R116 ;  /* 0x00000004f5da7825 */ /* 0x000fc600078e0274 */
[----:B------:R-:W-:Y:S01]  /*41f60*/  LDGSTS.E [R6+0x29a00], desc[UR34][R226.64], P0 ;  /* 0x29a00000e2067fae */ /* 0x000fe200081a1022 */
[----:B--2---:R-:W-:-:S03]  /*41f70*/  IMAD.WIDE R216, R245, 0x4, R102 ;  /* 0x00000004f5d87825 */ /* 0x004fc600078e0266 */
[----:B------:R-:W2:Y:S04]  /*41f80*/  LDL.LU.64 R102, [R1+0x4c0] ;  /* 0x0004c00001667983 */ /* 0x000ea80000300a00 */
[----:B------:R-:W-:Y:S01]  /*41f90*/  STL.64 [R1+0x2150], R222 ;  /* 0x002150de01007387 */ /* 0x000fe20000100a00 */
[----:B------:R-:W-:-:S03]  /*41fa0*/  IMAD.WIDE R60, R245, 0x4, R122 ;  /* 0x00000004f53c7825 */ /* 0x000fc600078e027a */
[----:B------:R-:W-:Y:S04]  /*41fb0*/  LDGSTS.E [R6+0x2a200], desc[UR34][R224.64], P0 ;  /* 0x2a200000e0067fae */ /* 0x000fe800081a1022 */
[----:B------:R-:W-:Y:S01]  /*41fc0*/  LDGSTS.E [R6+0x2aa00], desc[UR34][R222.64], P0 ;  /* 0x2aa00000de067fae */ /* 0x000fe200081a1022 */
[----:B------:R-:W-:-:S03]  /*41fd0*/  IMAD.WIDE R214, R245, 0x4, R86 ;  /* 0x00000004f5d67825 */ /* 0x000fc600078e0256 */
[----:B------:R-:W2:Y:S04]  /*41fe0*/  LDL.LU.64 R86, [R1+0x488] ;  /* 0x0004880001567983 */ /* 0x000ea80000300a00 */
[----:B------:R-:W-:Y:S01]  /*41ff0*/  STL.64 [R1+0x22a0], R220 ;  /* 0x0022a0dc01007387 */ /* 0x000fe20000100a00 */
[----:B------:R-:W-:-:S03]  /*42000*/  IMAD.WIDE R212, R245, 0x4, R132 ;  /* 0x00000004f5d47825 */ /* 0x000fc600078e0284 */
[----:B------:R-:W-:Y:S04]  /*42010*/  STL.64 [R1+0x2440], R218 ;  /* 0x002440da01007387 */ /* 0x000fe80000100a00 */
[----:B------:R-:W-:Y:S01]  /*42020*/  LDGSTS.E [R6+0x2b200], desc[UR34][R220.64], P0 ;  /* 0x2b200000dc067fae */ /* 0x000fe200081a1022 */
[----:B------:R-:W-:-:S03]  /*42030*/  IMAD.WIDE R44, R245, 0x4, R90 ;  /* 0x00000004f52c7825 */ /* 0x000fc600078e025a */
[----:B------:R-:W-:Y:S01]  /*42040*/  LDGSTS.E [R6+0x2ba00], desc[UR34][R218.64], P0 ;  /* 0x2ba00000da067fae */ /* 0x000fe200081a1022 */
[----:B------:R-:W-:-:S03]  /*42050*/  IMAD.WIDE R28, R245, 0x4, R58 ;  /* 0x00000004f51c7825 */ /* 0x000fc600078e023a */
        /* <DEDUP_REMOVED lines=9> */
[----:B------:R-:W-:Y:S04]  /*420f0*/  STL.64 [R1+0x25e0], R214 ;  /* 0x0025e0d601007387 */ /* 0x000fe80000100a00 */
[----:B------:R-:W-:Y:S01]  /*42100*/  STL.64 [R1+0x2cc8], R212 ;  /* 0x002cc8d401007387 */ /* 0x000fe20000100a00 */
[----:B------:R-:W-:-:S03]  /*42110*/  IMAD.WIDE R206, R245, 0x4, R164 ;  /* 0x00000004f5ce7825 */ /* 0x000fc600078e02a4 */
[----:B------:R-:W3:Y:S04]  /*42120*/  LDL.LU.64 R144, [R1+0x3c8] ;  /* 0x0003c80001907983 */ /* 0x000ee80000300a00 */
[----:B------:R-:W3:Y:S04]  /*42130*/  LDL.LU.64 R94, [R1+0x388] ;  /* 0x00038800015e7983 */ /* 0x000ee80000300a00 */
[----:B------:R-:W-:Y:S01]  /*42140*/  STL.64 [R1+0x2d50], R210 ;  /* 0x002d50d201007387 */ /* 0x000fe20000100a00 */
[----:B----4-:R-:W-:-:S03]  /*42150*/  IMAD.WIDE R204, R245, 0x4, R70 ;  /* 0x00000004f5cc7825 */ /* 0x010fc600078e0246 */
[----:B------:R-:W-:Y:S01]  /*42160*/  LDGSTS.E [R6+0x2e200], desc[UR34][R208.64], P0 ;  /* 0x2e200000d0067fae */ /* 0x000fe200081a1022 */
[----:B------:R-:W-:-:S03]  /*42170*/  IMAD.WIDE R170, R245, 0x4, R134 ;  /* 0x00000004f5aa7825 */ /* 0x000fc600078e0286 */
[----:B------:R-:W4:Y:S04]  /*42180*/  LDL.LU.64 R134, [R1+0x348] ;  /* 0x0003480001867983 */ /* 0x000f280000300a00 */
[----:B------:R-:W4:Y:S04]  /*42190*/  LDL.LU.64 R132, [R1+0x308] ;  /* 0x0003080001847983 */ /* 0x000f280000300a00 */
[----:B------:R-:W-:Y:S04]  /*421a0*/  STL.64 [R1+0x2d60], R208 ;  /* 0x002d60d001007387 */ /* 0x000fe80000100a00 */
[----:B------:R-:W4:Y:S04]  /*421b0*/  LDL.LU.64 R128, [R1+0x2c8] ;  /* 0x0002c80001807983 */ /* 0x000f280000300a00 */
[----:B------:R-:W4:Y:S04]  /*421c0*/  LDL.LU.64 R78, [R1+0x288] ;  /* 0x00028800014e7983 */ /* 0x000f280000300a00 */
[----:B------:R-:W-:Y:S01]  /*421d0*/  STL.64 [R1+0x2f98], R206 ;  /* 0x002f98ce01007387 */ /* 0x000fe20000100a00 */
[----:B------:R-:W-:-:S03]  /*421e0*/  IMAD.WIDE R166, R245, 0x4, R166 ;  /* 0x00000004f5a67825 */ /* 0x000fc600078e02a6 */
[----:B------:R-:W-:Y:S01]  /*421f0*/  LDGSTS.E [R6+0x2ea00], desc[UR34][R206.64], P0 ;  /* 0x2ea00000ce067fae */ /* 0x000fe200081a1022 */
[----:B------:R-:W-:-:S03]  /*42200*/  IMAD.WIDE R164, R245, 0x4, R118 ;  /* 0x00000004f5a47825 */ /* 0x000fc600078e0276 */
[----:B------:R-:W4:Y:S04]  /*42210*/  LDL.LU.64 R118, [R1+0x248] ;  /* 0x0002480001767983 */ /* 0x000f280000300a00 */
[----:B------:R-:W4:Y:S04]  /*42220*/  LDL.LU.64 R116, [R1+0x208] ;  /* 0x0002080001747983 */ /* 0x000f280000300a00 */
[----:B------:R-:W-:Y:S01]  /*42230*/  STL.64 [R1+0x3080], R204 ;  /* 0x003080cc01007387 */ /* 0x000fe20000100a00 */
[----:B------:R-:W-:-:S03]  /*42240*/  IMAD.WIDE R12, R245, 0x4, R26 ;  /* 0x00000004f50c7825 */ /* 0x000fc600078e021a */
[----:B------:R1:W-:Y:S01]  /*42250*/  LDGSTS.E [R6+0x2f200], desc[UR34][R204.64], P0 ;  /* 0x2f200000cc067fae */ /* 0x0003e200081a1022 */
[----:B--2---:R-:W-:-:S03]  /*42260*/  IMAD.WIDE R160, R245, 0x4, R102 ;  /* 0x00000004f5a07825 */ /* 0x004fc600078e0266 */
[----:B------:R-:W2:Y:S04]  /*42270*/  LDL.LU.64 R102, [R1+0x1c8] ;  /* 0x0001c80001667983 */ /* 0x000ea80000300a00 */
[----:B------:R-:W2:Y:S04]  /*42280*/  LDL.LU.64 R70, [R1+0x188] ;  /* 0x0001880001467983 */ /* 0x000ea80000300a00 */
[----:B------:R-:W-:Y:S01]  /*42290*/  STL.64 [R1+0x3088], R170 ;  /* 0x003088aa01007387 */ /* 0x000fe20000100a00 */
[----:B------:R-:W-:-:S03]  /*422a0*/  IMAD.WIDE R10, R245, 0x4, R10 ;  /* 0x00000004f50a7825 */ /* 0x000fc600078e020a */
[----:B------:R-:W-:Y:S01]  /*422b0*/  LDGSTS.E [R6+0x2fa00], desc[UR34][R170.64], P0 ;  /* 0x2fa00000aa067fae */ /* 0x000fe200081a1022 */
[----:B------:R-:W-:-:S03]  /*422c0*/  IMAD.WIDE R156, R245, 0x4, R86 ;  /* 0x00000004f59c7825 */ /* 0x000fc600078e0256 */
[----:B------:R-:W2:Y:S04]  /*422d0*/  LDL.LU.64 R86, [R1+0x148] ;  /* 0x0001480001567983 */ /* 0x000ea80000300a00 */
[----:B------:R-:W2:Y:S04]  /*422e0*/  LDL.LU.64 R110, [R1+0x108] ;  /* 0x00010800016e7983 */ /* 0x000ea80000300a00 */
[----:B------:R-:W-:Y:S04]  /*422f0*/  STL.64 [R1+0x3098], R166 ;  /* 0x003098a601007387 */ /* 0x000fe80000100a00 */
[----:B------:R-:W2:Y:S04]  /*42300*/  LDL.LU.64 R14, [R1+0xc8] ;  /* 0x0000c800010e7983 */ /* 0x000ea80000300a00 */
[----:B------:R-:W2:Y:S04]  /*42310*/  LDL.LU.64 R30, [R1+0x88] ;  /* 0x00008800011e7983 */ /* 0x000ea80000300a00 */
[----:B------:R-:W-:Y:S04]  /*42320*/  STL.64 [R1+0x31c8], R164 ;  /* 0x0031c8a401007387 */ /* 0x000fe80000100a00 */
[----:B------:R-:W2:Y:S04]  /*42330*/  LDL.LU.64 R46, [R1+0x48] ;  /* 0x00004800012e7983 */ /* 0x000ea80000300a00 */
[----:B------:R-:W2:Y:S04]  /*42340*/  LDL.LU.64 R62, [R1+0x8] ;  /* 0x00000800013e7983 */ /* 0x000ea80000300a00 */
[----:B------:R-:W-:Y:S04]  /*42350*/  STL.64 [R1+0x31c0], R160 ;  /* 0x0031c0a001007387 */ /* 0x000fe80000100a00 */
[----:B------:R-:W-:Y:S04]  /*42360*/  STL.64 [R1+0x31b8], R156 ;  /* 0x0031b89c01007387 */ /* 0x000fe80000100a00 */
[----:B------:R-:W-:Y:S04]  /*42370*/  LDGSTS.E [R6+0x30200], desc[UR34][R166.64], P0 ;  /* 0x30200000a6067fae */ /* 0x000fe800081a1022 */
[----:B------:R-:W-:Y:S04]  /*42380*/  LDGSTS.E [R6+0x30a00], desc[UR34][R164.64], P0 ;  /* 0x30a00000a4067fae */ /* 0x000fe800081a1022 */
[----:B------:R-:W-:Y:S04]  /*42390*/  LDGSTS.E [R6+0x31200], desc[UR34][R160.64], P0 ;  /* 0x31200000a0067fae */ /* 0x000fe800081a1022 */
[----:B------:R-:W-:Y:S01]  /*423a0*/  LDGSTS.E [R6+0x31a00], desc[UR34][R156.64], P0 ;  /* 0x31a000009c067fae */ /* 0x000fe200081a1022 */
[----:B---3--:R-:W-:-:S05]  /*423b0*/  IMAD.WIDE R150, R245, 0x4, R150 ;  /* 0x00000004f5967825 */ /* 0x008fca00078e0296 */
[----:B------:R-:W-:Y:S04]  /*423c0*/  STL.64 [R1+0x3188], R150 ;  /* 0x0031889601007387 */ /* 0x000fe80000100a00 */
[----:B------:R-:W-:Y:S01]  /*423d0*/  LDGSTS.E [R6+0x32200], desc[UR34][R150.64], P0 ;  /* 0x3220000096067fae */ /* 0x000fe200081a1022 */
[----:B------:R-:W-:-:S05]  /*423e0*/  IMAD.WIDE R148, R245, 0x4, R148 ;  /* 0x00000004f5947825 */ /* 0x000fca00078e0294 */
[----:B------:R-:W-:Y:S04]  /*423f0*/  STL.64 [R1+0x3180], R148 ;  /* 0x0031809401007387 */ /* 0x000fe80000100a00 */
[----:B------:R-:W-:Y:S01]  /*42400*/  LDGSTS.E [R6+0x32a00], desc[UR34][R148.64], P0 ;  /* 0x32a0000094067fae */ /* 0x000fe200081a1022 */
[----:B------:R-:W-:-:S04]  /*42410*/  IMAD.WIDE R144, R245, 0x4, R144 ;  /* 0x00000004f5907825 */ /* 0x000fc800078e0290 */
[C---:B------:R-:W-:Y:S01]  /*42420*/  IMAD.WIDE R140, R245.reuse, 0x4, R94 ;  /* 0x00000004f58c7825 */ /* 0x040fe200078e025e */
[----:B------:R-:W-:Y:S04]  /*42430*/  STL.64 [R1+0x3178], R144 ;  /* 0x0031789001007387 */ /* 0x000fe80000100a00 */
[----:B------:R-:W-:Y:S04]  /*42440*/  STL.64 [R1+0x3170], R140 ;  /* 0x0031708c01007387 */ /* 0x000fe80000100a00 */
[----:B------:R-:W-:Y:S01]  /*42450*/  LDGSTS.E [R6+0x33200], desc[UR34][R144.64], P0 ;  /* 0x3320000090067fae */ /* 0x000fe200081a1022 */
[----:B----4-:R-:W-:-:S03]  /*42460*/  IMAD.WIDE R134, R245, 0x4, R134 ;  /* 0x00000004f5867825 */ /* 0x010fc600078e0286 */
[----:B------:R-:W-:Y:S01]  /*42470*/  LDGSTS.E [R6+0x33a00], desc[UR34][R140.64], P0 ;  /* 0x33a000008c067fae */ /* 0x000fe200081a1022 */
[----:B------:R-:W-:-:S03]  /*42480*/  IMAD.WIDE R132, R245, 0x4, R132 ;  /* 0x00000004f5847825 */ /* 0x000fc600078e0284 */
[----:B------:R-:W-:Y:S01]  /*42490*/  STL.64 [R1+0x3168], R134 ;  /* 0x0031688601007387 */ /* 0x000fe20000100a00 */
[----:B------:R-:W-:-:S03]  /*424a0*/  IMAD.WIDE R128, R245, 0x4, R128 ;  /* 0x00000004f5807825 */ /* 0x000fc600078e0280 */
[----:B------:R-:W-:Y:S01]  /*424b0*/  STL.64 [R1+0x3160], R132 ;  /* 0x0031608401007387 */ /* 0x000fe20000100a00 */
[----:B------:R-:W-:-:S03]  /*424c0*/  IMAD.WIDE R124, R245, 0x4, R78 ;  /* 0x00000004f57c7825 */ /* 0x000fc600078e024e */
[----:B------:R-:W-:Y:S04]  /*424d0*/  STL.64 [R1+0x3158], R128 ;  /* 0x0031588001007387 */ /* 0x000fe80000100a00 */
[----:B------:R-:W-:Y:S04]  /*424e0*/  STL.64 [R1+0x3150], R124 ;  /* 0x0031507c01007387 */ /* 0x000fe80000100a00 */
[----:B------:R-:W-:Y:S01]  /*424f0*/  LDGSTS.E [R6+0x34200], desc[UR34][R134.64], P0 ;  /* 0x3420000086067fae */ /* 0x000fe200081a1022 */
[----:B------:R-:W-:-:S03]  /*42500*/  IMAD.WIDE R118, R245, 0x4, R118 ;  /* 0x00000004f5767825 */ /* 0x000fc600078e0276 */
[----:B------:R-:W-:Y:S01]  /*42510*/  LDGSTS.E [R6+0x34a00], desc[UR34][R132.64], P0 ;  /* 0x34a0000084067fae */ /* 0x000fe200081a1022 */
[----:B------:R-:W-:-:S03]  /*42520*/  IMAD.WIDE R116, R245, 0x4, R116 ;  /* 0x00000004f5747825 */ /* 0x000fc600078e0274 */
[----:B------:R-:W-:Y:S04]  /*42530*/  STL.64 [R1+0x3148], R118 ;  /* 0x0031487601007387 */ /* 0x000fe80000100a00 */
[----:B------:R3:W-:Y:S04]  /*42540*/  STL.64 [R1+0x3140], R116 ;  /* 0x0031407401007387 */ /* 0x0007e80000100a00 */
[----:B------:R-:W-:Y:S01]  /*42550*/  LDGSTS.E [R6+0x35200], desc[UR34][R128.64], P0 ;  /* 0x3520000080067fae */ /* 0x000fe200081a1022 */
[----:B--2---:R-:W-:-:S03]  /*42560*/  IMAD.WIDE R102, R245, 0x4, R102 ;  /* 0x00000004f5667825 */ /* 0x004fc600078e0266 */
[----:B------:R-:W-:Y:S01]  /*42570*/  LDGSTS.E [R6+0x35a00], desc[UR34][R124.64], P0 ;  /* 0x35a000007c067fae */ /* 0x000fe200081a1022 */
[----:B------:R-:W-:-:S03]  /*42580*/  IMAD.WIDE R70, R245, 0x4, R70 ;  /* 0x00000004f5467825 */ /* 0x000fc600078e0246 */
[----:B------:R-:W-:Y:S04]  /*42590*/  STL.64 [R1+0x3138], R102 ;  /* 0x0031386601007387 */ /* 0x000fe80000100a00 */
[----:B------:R2:W-:Y:S04]  /*425a0*/  STL.64 [R1+0x3130], R70 ;  /* 0x0031304601007387 */ /* 0x0005e80000100a00 */
[----:B------:R-:W-:Y:S01]  /*425b0*/  LDGSTS.E [R6+0x36200], desc[UR34][R118.64], P0 ;  /* 0x3620000076067fae */ /* 0x000fe200081a1022 */
[----:B------:R-:W-:-:S03]  /*425c0*/  IMAD.WIDE R86, R245, 0x4, R86 ;  /* 0x00000004f5567825 */ /* 0x000fc600078e0256 */
[----:B------:R-:W-:Y:S01]  /*425d0*/  LDGSTS.E [R6+0x36a00], desc[UR34][R116.64], P0 ;  /* 0x36a0000074067fae */ /* 0x000fe200081a1022 */
        /* <DEDUP_REMOVED lines=20> */
[----:B------:R1:W-:Y:S04]  /*42720*/  STL.64 [R1+0x30d0], R30 ;  /* 0x0030d01e01007387 */ /* 0x0003e80000100a00 */
[----:B------:R1:W-:Y:S04]  /*42730*/  STL.64 [R1+0x30c8], R28 ;  /* 0x0030c81c01007387 */ /* 0x0003e80000100a00 */
[----:B------:R-:W4:Y:S04]  /*42740*/  LDL.LU.64 R8, [R1+0x52d8] ;  /* 0x0052d80001087983 */ /* 0x000f280000300a00 */
[----:B------:R1:W-:Y:S04]  /*42750*/  STL.64 [R1+0x30c0], R14 ;  /* 0x0030c00e01007387 */ /* 0x0003e80000100a00 */
[----:B------:R-:W4:Y:S04]  /*42760*/  LDL.LU.64 R24, [R1+0x52d0] ;  /* 0x0052d00001187983 */ /* 0x000f280000300a00 */
[----:B------:R1:W-:Y:S04]  /*42770*/  STL.64 [R1+0x30b8], R12 ;  /* 0x0030b80c01007387 */ /* 0x0003e80000100a00 */
[----:B------:R-:W4:Y:S04]  /*42780*/  LDL.LU.64 R40, [R1+0x52c8] ;  /* 0x0052c80001287983 */ /* 0x000f280000300a00 */
[----:B------:R2:W-:Y:S04]  /*42790*/  STL.64 [R1+0x30b0], R10 ;  /* 0x0030b00a01007387 */ /* 0x0005e80000100a00 */
[----:B------:R-:W4:Y:S04]  /*427a0*/  LDL.LU.64 R56, [R1+0x52c0] ;  /* 0x0052c00001387983 */ /* 0x000f280000300a00 */
[----:B-1----:R-:W4:Y:S04]  /*427b0*/  LDL.LU.64 R72, [R1+0x52b8] ;  /* 0x0052b80001487983 */ /* 0x002f280000300a00 */
[----:B------:R-:W4:Y:S04]  /*427c0*/  LDL.LU.64 R88, [R1+0x52b0] ;  /* 0x0052b00001587983 */ /* 0x000f280000300a00 */
[----:B------:R-:W4:Y:S04]  /*427d0*/  LDL.LU.64 R104, [R1+0x52a8] ;  /* 0x0052a80001687983 */ /* 0x000f280000300a00 */
[----:B------:R-:W4:Y:S04]  /*427e0*/  LDL.LU.64 R120, [R1+0x52a0] ;  /* 0x0052a00001787983 */ /* 0x000f280000300a00 */
[----:B------:R-:W4:Y:S04]  /*427f0*/  LDL.LU.64 R136, [R1+0x5298] ;  /* 0x0052980001887983 */ /* 0x000f280000300a00 */
[----:B------:R-:W4:Y:S04]  /*42800*/  LDL.LU.64 R152, [R1+0x5290] ;  /* 0x0052900001987983 */ /* 0x000f280000300a00 */
[----:B---3--:R-:W3:Y:S04]  /*42810*/  LDL.LU.64 R116, [R1+0xc30] ;  /* 0x000c300001747983 */ /* 0x008ee80000300a00 */
[----:B------:R-:W-:Y:S04]  /*42820*/  LDGSTS.E [R6+0x37200], desc[UR34][R102.64], P0 ;  /* 0x3720000066067fae */ /* 0x000fe800081a1022 */
[----:B------:R-:W3:Y:S04]  /*42830*/  LDL.LU.64 R132, [R1+0xbf8] ;  /* 0x000bf80001847983 */ /* 0x000ee80000300a00 */
[----:B------:R1:W-:Y:S04]  /*42840*/  LDGSTS.E [R6+0x37a00], desc[UR34][R70.64], P0 ;  /* 0x37a0000046067fae */ /* 0x0003e800081a1022 */
[----:B------:R-:W3:Y:S04]  /*42850*/  LDL.LU.64 R164, [R1+0xbc0] ;  /* 0x000bc00001a47983 */ /* 0x000ee80000300a00 */
[----:B------:R1:W-:Y:S04]  /*42860*/  LDGSTS.E [R6+0x38200], desc[UR34][R86.64], P0 ;  /* 0x3820000056067fae */ /* 0x0003e800081a1022 */
[----:B--2---:R-:W1:Y:S04]  /*42870*/  LDL.LU.64 R70, [R1+0xb88] ;  /* 0x000b880001467983 */ /* 0x004e680000300a00 */
[----:B------:R-:W-:Y:S04]  /*42880*/  LDGSTS.E [R6+0x38a00], desc[UR34][R110.64], P0 ;  /* 0x38a000006e067fae */ /* 0x000fe800081a1022 */
[----:B----4-:R-:W2:Y:S04]  /*42890*/  LDL.LU.64 R86, [R1+0xb50] ;  /* 0x000b500001567983 */ /* 0x010ea80000300a00 */
[----:B------:R-:W4:Y:S04]  /*428a0*/  LDL.LU.64 R102, [R1+0xb18] ;  /* 0x000b180001667983 */ /* 0x000f280000300a00 */
        /* <DEDUP_REMOVED lines=22> */
[----:B------:R-:W1:Y:S03]  /*42a10*/  S2R R244, SR_TID.X ;  /* 0x0000000000f47919 */ /* 0x000e660000002100 */
[----:B------:R1:W-:Y:S04]  /*42a20*/  LDGSTS.E [R6+0x3f200], desc[UR34][R12.64], P0 ;  /* 0x3f2000000c067fae */ /* 0x0003e800081a1022 */
[----:B------:R1:W-:Y:S01]  /*42a30*/  LDGSTS.E [R6+0x3fa00], desc[UR34][R10.64], P0 ;  /* 0x3fa000000a067fae */ /* 0x0003e200081a1022 */
[----:B---3--:R-:W-:-:S04]  /*42a40*/  IMAD.WIDE R204, R245, 0x4, R116 ;  /* 0x00000004f5cc7825 */ /* 0x008fc800078e0274 */
[C---:B------:R-:W-:Y:S02]  /*42a50*/  IMAD.WIDE R220, R245.reuse, 0x4, R132 ;  /* 0x00000004f5dc7825 */ /* 0x040fe400078e0284 */
[----:B------:R-:W3:Y:S02]  /*42a60*/  LDL.LU.64 R132, [R1+0x8b0] ;  /* 0x0008b00001847983 */ /* 0x000ee40000300a00 */
[----:B------:R-:W-:-:S04]  /*42a70*/  IMAD.WIDE R234, R245, 0x4, R164 ;  /* 0x00000004f5ea7825 */ /* 0x000fc800078e02a4 */
[----:B-1----:R-:W-:-:S05]  /*42a80*/  IMAD.WIDE R70, R245, 0x4, R70 ;  /* 0x00000004f5467825 */ /* 0x002fca00078e0246 */
[----:B------:R1:W-:Y:S01]  /*42a90*/  STL.64 [R1+0x1220], R70 ;  /* 0x0012204601007387 */ /* 0x0003e20000100a00 */
[----:B--2---:R-:W-:-:S03]  /*42aa0*/  IMAD.WIDE R86, R245, 0x4, R86 ;  /* 0x00000004f5567825 */ /* 0x004fc600078e0256 */
[----:B------:R-:W2:Y:S01]  /*42ab0*/  LDL.LU.64 R164, [R1+0x878] ;  /* 0x0008780001a47983 */ /* 0x000ea20000300a00 */
[----:B----4-:R-:W-:-:S03]  /*42ac0*/  IMAD.WIDE R102, R245, 0x4, R102 ;  /* 0x00000004f5667825 */ /* 0x010fc600078e0266 */
[----:B------:R4:W-:Y:S01]  /*42ad0*/  STL.64 [R1+0x1248], R86 ;  /* 0x0012485601007387 */ /* 0x0009e20000100a00 */
[----:B------:R-:W-:-:S03]  /*42ae0*/  IMAD.WIDE R118, R245, 0x4, R118 ;  /* 0x00000004f5767825 */ /* 0x000fc600078e0276 */
[----:B------:R-:W4:Y:S01]  /*42af0*/  LDL.LU.64 R160, [R1+0x840] ;  /* 0x0008400001a07983 */ /* 0x000f220000300a00 */
[----:B------:R-:W-:-:S03]  /*42b00*/  IMAD.WIDE R134, R245, 0x4, R134 ;  /* 0x00000004f5867825 */ /* 0x000fc600078e0286 */
[----:B------:R1:W-:Y:S04]  /*42b10*/  STL.64 [R1+0x1288], R102 ;  /* 0x0012886601007387 */ /* 0x0003e80000100a00 */
[----:B------:R-:W4:Y:S01]  /*42b20*/  LDL.LU.64 R116, [R1+0x808] ;  /* 0x0008080001747983 */ /* 0x000f220000300a00 */
[----:B------:R-:W-:-:S03]  /*42b30*/  IMAD.WIDE R150, R245, 0x4, R150 ;  /* 0x00000004f5967825 */ /* 0x000fc600078e0296 */
[----:B------:R1:W-:Y:S01]  /*42b40*/  STL.64 [R1+0x12b8], R118 ;  /* 0x0012b87601007387 */ /* 0x0003e20000100a00 */
[----:B------:R-:W-:-:S03]  /*42b50*/  IMAD.WIDE R166, R245, 0x4, R166 ;  /* 0x00000004f5a67825 */ /* 0x000fc600078e02a6 */
[----:B------:R-:W4:Y:S01]  /*42b60*/  LDL.LU.64 R214, [R1+0x7d0] ;  /* 0x0007d00001d67983 */ /* 0x000f220000300a00 */
[----:B------:R-:W-:-:S03]  /*42b70*/  IMAD.WIDE R248, R245, 0x4, R246 ;  /* 0x00000004f5f87825 */ /* 0x000fc600078e02f6 */
[----:B------:R-:W4:Y:S01]  /*42b80*/  LDL.LU.64 R212, [R1+0x798] ;  /* 0x0007980001d47983 */ /* 0x000f220000300a00 */
[----:B------:R-:W-:-:S03]  /*42b90*/  IMAD.WIDE R246, R245, 0x4, R148 ;  /* 0x00000004f5f67825 */ /* 0x000fc600078e0294 */
[----:B------:R1:W-:Y:S04]  /*42ba0*/  STL.64 [R1+0x12f0], R134 ;  /* 0x0012f08601007387 */ /* 0x0003e80000100a00 */
[----:B------:R-:W4:Y:S01]  /*42bb0*/  LDL.LU.64 R148, [R1+0x760] ;  /* 0x0007600001947983 */ /* 0x000f220000300a00 */
[----:B------:R-:W-:-:S03]  /*42bc0*/  IMAD.WIDE R238, R245, 0x4, R144 ;  /* 0x00000004f5ee7825 */ /* 0x000fc600078e0290 */
[----:B------:R1:W-:Y:S04]  /*42bd0*/  STL.64 [R1+0x1320], R150 ;  /* 0x0013209601007387 */ /* 0x0003e80000100a00 */
[----:B------:R-:W4:Y:S04]  /*42be0*/  LDL.LU.64 R210, [R1+0x728] ;  /* 0x0007280001d27983 */ /* 0x000f280000300a00 */
[----:B------:R1:W-:Y:S04]  /*42bf0*/  STL.64 [R1+0x1358], R166 ;  /* 0x001358a601007387 */ /* 0x0003e80000100a00 */
[----:B------:R-:W4:Y:S01]  /*42c00*/  LDL.LU.64 R144, [R1+0x6f0] ;  /* 0x0006f00001907983 */ /* 0x000f220000300a00 */
[----:B------:R-:W-:-:S03]  /*42c10*/  IMAD.WIDE R242, R245, 0x4, R242 ;  /* 0x00000004f5f27825 */ /* 0x000fc600078e02f2 */
[----:B------:R-:W-:Y:S01]  /*42c20*/  STL.64 [R1+0x1388], R248 ;  /* 0x001388f801007387 */ /* 0x000fe20000100a00 */
[----:B------:R-:W-:-:S03]  /*42c30*/  IMAD.WIDE R236, R245, 0x4, R206 ;  /* 0x00000004f5ec7825 */ /* 0x000fc600078e02ce */
[----:B------:R-:W4:Y:S01]  /*42c40*/  LDL.LU.64 R208, [R1+0x6b8] ;  /* 0x0006b80001d07983 */ /* 0x000f220000300a00 */
[----:B------:R-:W-:-:S03]  /*42c50*/  IMAD.WIDE R232, R245, 0x4, R128 ;  /* 0x00000004f5e87825 */ /* 0x000fc600078e0280 */
[----:B------:R-:W-:Y:S04]  /*42c60*/  STL.64 [R1+0x13c8], R246 ;  /* 0x0013c8f601007387 */ /* 0x000fe80000100a00 */
[----:B------:R-:W4:Y:S04]  /*42c70*/  LDL.LU.64 R206, [R1+0x680] ;  /* 0x0006800001ce7983 */ /* 0x000f280000300a00 */
[----:B------:R-:W4:Y:S04]  /*42c80*/  LDL.LU.64 R128, [R1+0x648] ;  /* 0x0006480001807983 */ /* 0x000f280000300a00 */
[----:B------:R-:W-:Y:S01]  /*42c90*/  STL.64 [R1+0x1410], R242 ;  /* 0x001410f201007387 */ /* 0x000fe20000100a00 */
[----:B---3--:R-:W-:-:S03]  /*42ca0*/  IMAD.WIDE R230, R245, 0x4, R132 ;  /* 0x00000004f5e67825 */ /* 0x008fc600078e0284 */
[----:B------:R-:W3:Y:S04]  /*42cb0*/  LDL.LU.64 R132, [R1+0x610] ;  /* 0x0006100001847983 */ /* 0x000ee80000300a00 */
[----:B------:R-:W-:Y:S01]  /*42cc0*/  STL.64 [R1+0x1ad0], R238 ;  /* 0x001ad0ee01007387 */ /* 0x000fe20000100a00 */
[----:B--2---:R-:W-:-:S03]  /*42cd0*/  IMAD.WIDE R228, R245, 0x4, R164 ;  /* 0x00000004f5e47825 */ /* 0x004fc600078e02a4 */
[----:B------:R-:W2:Y:S04]  /*42ce0*/  LDL.LU.64 R164, [R1+0x5d8] ;  /* 0x0005d80001a47983 */ /* 0x000ea80000300a00 */
[----:B------:R-:W-:Y:S01]  /*42cf0*/  STL.64 [R1+0x1b10], R236 ;  /* 0x001b10ec01007387 */ /* 0x000fe20000100a00 */
[----:B----4-:R-:W-:-:S03]  /*42d00*/  IMAD.WIDE R226, R245, 0x4, R160 ;  /* 0x00000004f5e27825 */ /* 0x010fc600078e02a0 */
[----:B------:R-:W4:Y:S04]  /*42d10*/  LDL.LU.64 R160, [R1+0x5a0] ;  /* 0x0005a00001a07983 */ /* 0x000f280000300a00 */
[----:B------:R-:W-:Y:S01]  /*42d20*/  STL.64 [R1+0x1c20], R232 ;  /* 0x001c20e801007387 */ /* 0x000fe20000100a00 */
[----:B------:R-:W-:-:S03]  /*42d30*/  IMAD.WIDE R224, R245, 0x4, R116 ;  /* 0x00000004f5e07825 */ /* 0x000fc600078e0274 */
        /* <DEDUP_REMOVED lines=14> */
[----:B------:R-:W-:Y:S04]  /*42e20*/  STL.64 [R1+0x1e98], R218 ;  /* 0x001e98da01007387 */ /* 0x000fe80000100a00 */
[----:B------:R-:W4:Y:S04]  /*42e30*/  LDL.LU.64 R46, [R1+0x480] ;  /* 0x00048000012e7983 */ /* 0x000f280000300a00 */
[----:B------:R-:W-:Y:S04]  /*42e40*/  STL.64 [R1+0x1ee0], R216 ;  /* 0x001ee0d801007387 */ /* 0x000fe80000100a00 */
[----:B------:R-:W-:Y:S04]  /*42e50*/  STL.64 [R1+0x2028], R214 ;  /* 0x002028d601007387 */ /* 0x000fe80000100a00 */
[----:B------:R-:W4:Y:S01]  /*42e60*/  LDL.LU.64 R62, [R1+0x440] ;  /* 0x00044000013e7983 */ /* 0x000f220000300a00 */
[----:B------:R-:W-:-:S04]  /*42e70*/  IMAD.WIDE R210, R245, 0x4, R208 ;  /* 0x00000004f5d27825 */ /* 0x000fc800078e02d0 */
[C---:B------:R-:W-:Y:S01]  /*42e80*/  IMAD.WIDE R208, R245.reuse, 0x4, R206 ;  /* 0x00000004f5d07825 */ /* 0x040fe200078e02ce */
[----:B------:R1:W-:Y:S03]  /*42e90*/  STL.64 [R1+0x2090], R212 ;  /* 0x002090d401007387 */ /* 0x0003e60000100a00 */
[----:B------:R-:W-:-:S04]  /*42ea0*/  IMAD.WIDE R206, R245, 0x4, R128 ;  /* 0x00000004f5ce7825 */ /* 0x000fc800078e0280 */
[C---:B---3--:R-:W-:Y:S02]  /*42eb0*/  IMAD.WIDE R170, R245.reuse, 0x4, R132 ;  /* 0x00000004f5aa7825 */ /* 0x048fe400078e0284 */
[----:B------:R-:W3:Y:S04]  /*42ec0*/  LDL.LU.64 R132, [R1+0x400] ;  /* 0x0004000001847983 */ /* 0x000ee80000300a00 */
[----:B------:R1:W-:Y:S04]  /*42ed0*/  STL.64 [R1+0x20e8], R210 ;  /* 0x0020e8d201007387 */ /* 0x0003e80000100a00 */
[----:B------:R-:W-:Y:S04]  /*42ee0*/  STL.64 [R1+0x2458], R208 ;  /* 0x002458d001007387 */ /* 0x000fe80000100a00 */
[----:B------:R-:W3:Y:S04]  /*42ef0*/  LDL.LU.64 R128, [R1+0x3c0] ;  /* 0x0003c00001807983 */ /* 0x000ee80000300a00 */
[----:B------:R-:W3:Y:S04]  /*42f00*/  LDL.LU.64 R124, [R1+0x380] ;  /* 0x00038000017c7983 */ /* 0x000ee80000300a00 */
[----:B------:R-:W-:Y:S01]  /*42f10*/  STL.64 [R1+0x2570], R206 ;  /* 0x002570ce01007387 */ /* 0x000fe20000100a00 */
[----:B--2---:R-:W-:-:S03]  /*42f20*/  IMAD.WIDE R164, R245, 0x4, R164 ;  /* 0x00000004f5a47825 */ /* 0x004fc600078e02a4 */
[----:B------:R-:W2:Y:S01]  /*42f30*/  LDL.LU.64 R28, [R1+0x340] ;  /* 0x00034000011c7983 */ /* 0x000ea20000300a00 */
[----:B----4-:R-:W-:-:S04]  /*42f40*/  IMAD.WIDE R160, R245, 0x4, R160 ;  /* 0x00000004f5a07825 */ /* 0x010fc800078e02a0 */
[C---:B------:R-:W-:Y:S02]  /*42f50*/  IMAD.WIDE R156, R245.reuse, 0x4, R116 ;  /* 0x00000004f59c7825 */ /* 0x040fe400078e0274 */
[----:B------:R-:W4:Y:S04]  /*42f60*/  LDL.LU.64 R116, [R1+0x300] ;  /* 0x0003000001747983 */ /* 0x000f280000300a00 */
[----:B------:R-:W-:Y:S04]  /*42f70*/  STL.64 [R1+0x2578], R170 ;  /* 0x002578aa01007387 */ /* 0x000fe80000100a00 */
[----:B------:R-:W4:Y:S04]  /*42f80*/  LDL.LU.64 R110, [R1+0x2c0] ;  /* 0x0002c000016e7983 */ /* 0x000f280000300a00 */
[----:B------:R-:W4:Y:S04]  /*42f90*/  LDL.LU.64 R108, [R1+0x280] ;  /* 0x00028000016c7983 */ /* 0x000f280000300a00 */
[----:B------:R-:W-:Y:S01]  /*42fa0*/  STL.64 [R1+0x2988], R164 ;  /* 0x002988a401007387 */ /* 0x000fe20000100a00 */
[----:B------:R-:W-:-:S03]  /*42fb0*/  IMAD.WIDE R154, R245, 0x4, R30 ;  /* 0x00000004f59a7825 */ /* 0x000fc600078e021e */
[----:B------:R-:W4:Y:S04]  /*42fc0*/  LDL.LU.64 R44, [R1+0x240] ;  /* 0x00024000012c7983 */ /* 0x000f280000300a00 */
[----:B------:R-:W4:Y:S04]  /*42fd0*/  LDL.LU.64 R94, [R1+0x200] ;  /* 0x00020000015e7983 */ /* 0x000f280000300a00 */
[----:B------:R1:W-:Y:S01]  /*42fe0*/  STL.64 [R1+0x2ba8], R160 ;  /* 0x002ba8a001007387 */ /* 0x0003e20000100a00 */
        /* <DEDUP_REMOVED lines=8> */
[----:B------:R-:W4:Y:S01]  /*43070*/  LDL.LU.64 R14, [R1+0xc0] ;  /* 0x0000c000010e7983 */ /* 0x000f220000300a00 */
[----:B------:R-:W-:-:S03]  /*43080*/  IMAD.WIDE R140, R245, 0x4, R46 ;  /* 0x00000004f58c7825 */ /* 0x000fc600078e022e */
[----:B------:R-:W4:Y:S04]  /*43090*/  LDL.LU.64 R62, [R1+0x80] ;  /* 0x00008000013e7983 */ /* 0x000f280000300a00 */
[----:B------:R-:W-:Y:S04]  /*430a0*/  STL.64 [R1+0x2e60], R148 ;  /* 0x002e609401007387 */ /* 0x000fe80000100a00 */
[----:B------:R-:W4:Y:S04]  /*430b0*/  LDL.LU.64 R30, [R1+0x40] ;  /* 0x00004000011e7983 */ /* 0x000f280000300a00 */
[----:B------:R-:W4:Y:S01]  /*430c0*/  LDL.LU.64 R46, [R1] ;  /* 0x00000000012e7983 */ /* 0x000f220000300a00 */
[----:B------:R-:W-:-:S05]  /*430d0*/  LOP3.LUT R244, R244, 0x3f, RZ, 0xc0, !PT ;  /* 0x0000003ff4f47812 */ /* 0x000fca00078ec0ff */
[----:B------:R-:W-:Y:S02]  /*430e0*/  IMAD.SHL.U32 R244, R244, 0x4, RZ ;  /* 0x00000004f4f47824 */ /* 0x000fe400078e00ff */
[----:B------:R-:W-:-:S03]  /*430f0*/  IMAD.WIDE R144, R245, 0x4, R144 ;  /* 0x00000004f5907825 */ /* 0x000fc600078e0290 */
[----:B------:R-:W-:Y:S02]  /*43100*/  LOP3.LUT R244, R244, 0x30, RZ, 0x3c, !PT ;  /* 0x00000030f4f47812 */ /* 0x000fe400078e3cff */
[----:B------:R1:W-:Y:S03]  /*43110*/  STL.64 [R1+0x2e70], R144 ;  /* 0x002e709001007387 */ /* 0x0003e60000100a00 */
[----:B------:R-:W-:Y:S01]  /*43120*/  VIADD R244, R244, UR4 ;  /* 0x00000004f4f47c36 */ /* 0x000fe20008000000 */
[----:B------:R-:W-:Y:S04]  /*43130*/  STL.64 [R1+0x2e78], R140 ;  /* 0x002e788c01007387 */ /* 0x000fe80000100a00 */
[----:B------:R-:W-:Y:S04]  /*43140*/  STL.64 [R1+0x2f90], R138 ;  /* 0x002f908a01007387 */ /* 0x000fe80000100a00 */
        /* <DEDUP_REMOVED lines=12> */
[----:B------:R-:W-:-:S03]  /*43210*/  IMAD.WIDE R42, R245, 0x4, R120 ;  /* 0x00000004f52a7825 */ /* 0x000fc600078e0278 */
[----:B------:R-:W-:Y:S04]  /*43220*/  LDGSTS.E [R244+0x26300], desc[UR34][R242.64], P0 ;  /* 0x26300000f2f47fae */ /* 0x000fe800081a1022 */
[----:B------:R-:W-:Y:S04]  /*43230*/  LDGSTS.E [R244+0x26b00], desc[UR34][R238.64], P0 ;  /* 0x26b00000eef47fae */ /* 0x000fe800081a1022 */
[----:B------:R-:W-:Y:S01]  /*43240*/  LDGSTS.E [R244+0x27300], desc[UR34][R236.64], P0 ;  /* 0x27300000ecf47fae */ /* 0x000fe200081a1022 */
[----:B------:R-:W-:-:S03]  /*43250*/  IMAD.WIDE R26, R245, 0x4, R72 ;  /* 0x00000004f51a7825 */ /* 0x000fc600078e0248 */
[----:B------:R-:W-:Y:S04]  /*43260*/  LDGSTS.E [R244+0x27b00], desc[UR34][R232.64], P0 ;  /* 0x27b00000e8f47fae */ /* 0x000fe800081a1022 */
[----:B------:R-:W-:Y:S01]  /*43270*/  LDGSTS.E [R244+0x28300], desc[UR34][R230.64], P0 ;  /* 0x28300000e6f47fae */ /* 0x000fe200081a1022 */
[----:B------:R-:W-:-:S03]  /*43280*/  IMAD.WIDE R12, R245, 0x4, R40 ;  /* 0x00000004f50c7825 */ /* 0x000fc600078e0228 */
[----:B------:R-:W-:Y:S01]  /*43290*/  LDGSTS.E [R244+0x28b00], desc[UR34][R228.64], P0 ;  /* 0x28b00000e4f47fae */ /* 0x000fe200081a1022 */
[----:B------:R-:W-:-:S03]  /*432a0*/  IMAD.WIDE R10, R245, 0x4, R24 ;  /* 0x00000004f50a7825 */ /* 0x000fc600078e0218 */
[----:B------:R-:W-:Y:S01]  /*432b0*/  LDGSTS.E [R244+0x29300], desc[UR34][R226.64], P0 ;  /* 0x29300000e2f47fae */ /* 0x000fe200081a1022 */
[----:B------:R-:W-:-:S03]  /*432c0*/  IMAD.WIDE R8, R245, 0x4, R8 ;  /* 0x00000004f5087825 */ /* 0x000fc600078e0208 */
        /* <DEDUP_REMOVED lines=18> */
[----:B---3--:R-:W-:-:S05]  /*433f0*/  IMAD.WIDE R132, R245, 0x4, R132 ;  /* 0x00000004f5847825 */ /* 0x008fca00078e0284 */
[----:B------:R-:W-:Y:S04]  /*43400*/  STL.64 [R1+0x2fa0], R132 ;  /* 0x002fa08401007387 */ /* 0x000fe80000100a00 */
[----:B------:R-:W-:Y:S01]  /*43410*/  LDGSTS.E [R244+0x32b00], desc[UR34][R132.64], P0 ;  /* 0x32b0000084f47fae */ /* 0x000fe200081a1022 */
[----:B------:R-:W-:-:S04]  /*43420*/  IMAD.WIDE R128, R245, 0x4, R128 ;  /* 0x00000004f5807825 */ /* 0x000fc800078e0280 */
[C---:B------:R-:W-:Y:S01]  /*43430*/  IMAD.WIDE R124, R245.reuse, 0x4, R124 ;  /* 0x00000004f57c7825 */ /* 0x040fe200078e027c */
[----:B------:R-:W-:Y:S03]  /*43440*/  STL.64 [R1+0x3078], R128 ;  /* 0x0030788001007387 */ /* 0x000fe60000100a00 */
[C---:B--2---:R-:W-:Y:S01]  /*43450*/  IMAD.WIDE R122, R245.reuse, 0x4, R28 ;  /* 0x00000004f57a7825 */ /* 0x044fe200078e021c */
[----:B------:R-:W-:Y:S04]  /*43460*/  STL.64 [R1+0x3070], R124 ;  /* 0x0030707c01007387 */ /* 0x000fe80000100a00 */
[----:B------:R-:W-:Y:S01]  /*43470*/  STL.64 [R1+0x3068], R122 ;  /* 0x0030687a01007387 */ /* 0x000fe20000100a00 */
[----:B----4-:R-:W-:-:S03]  /*43480*/  IMAD.WIDE R116, R245, 0x4, R116 ;  /* 0x00000004f5747825 */ /* 0x010fc600078e0274 */
        /* <DEDUP_REMOVED lines=22> */
[----:B------:R-:W-:Y:S01]  /*435f0*/  LDGSTS.E [R244+0x33b00], desc[UR34][R124.64], P0 ;  /* 0x33b000007cf47fae */ /* 0x000fe200081a1022 */
[----:B------:R-:W-:-:S03]  /*43600*/  IMAD.WIDE R60, R245, 0x4, R30 ;  /* 0x00000004f53c7825 */ /* 0x000fc600078e021e */
[----:B------:R-:W-:Y:S01]  /*43610*/  STL.64 [R1+0x3010], R62 ;  /* 0x0030103e01007387 */ /* 0x000fe20000100a00 */
[----:B------:R-:W-:-:S03]  /*43620*/  IMAD.WIDE R58, R245, 0x4, R46 ;  /* 0x00000004f53a7825 */ /* 0x000fc600078e022e */
[----:B------:R-:W-:Y:S01]  /*43630*/  STL.64 [R1+0x3008], R60 ;  /* 0x0030083c01007387 */ /* 0x000fe20000100a00 */
[----:B------:R-:W-:-:S03]  /*43640*/  IMAD.WIDE R46, R245, 0x4, R152 ;  /* 0x00000004f52e7825 */ /* 0x000fc600078e0298 */
[----:B------:R-:W-:Y:S01]  /*43650*/  STL.64 [R1+0x3000], R58 ;  /* 0x0030003a01007387 */ /* 0x000fe20000100a00 */
[----:B------:R-:W-:-:S03]  /*43660*/  IMAD.WIDE R30, R245, 0x4, R104 ;  /* 0x00000004f51e7825 */ /* 0x000fc600078e0268 */
[----:B------:R3:W-:Y:S01]  /*43670*/  STL.64 [R1+0x2ff8], R46 ;  /* 0x002ff82e01007387 */ /* 0x0007e20000100a00 */
[----:B------:R-:W-:-:S03]  /*43680*/  IMAD.WIDE R28, R245, 0x4, R88 ;  /* 0x00000004f51c7825 */ /* 0x000fc600078e0258 */
[----:B------:R-:W-:Y:S01]  /*43690*/  STL.64 [R1+0x2ff0], R44 ;  /* 0x002ff02c01007387 */ /* 0x000fe20000100a00 */
[----:B------:R-:W-:-:S03]  /*436a0*/  IMAD.WIDE R14, R245, 0x4, R56 ;  /* 0x00000004f50e7825 */ /* 0x000fc600078e0238 */
[----:B------:R4:W-:Y:S04]  /*436b0*/  STL.64 [R1+0x2fe8], R42 ;  /* 0x002fe82a01007387 */ /* 0x0009e80000100a00 */
[----:B------:R-:W-:Y:S04]  /*436c0*/  STL.64 [R1+0x2fe0], R30 ;  /* 0x002fe01e01007387 */ /* 0x000fe80000100a00 */
[----:B------:R-:W-:Y:S04]  /*436d0*/  STL.64 [R1+0x2fd8], R28 ;  /* 0x002fd81c01007387 */ /* 0x000fe80000100a00 */
[----:B------:R1:W-:Y:S04]  /*436e0*/  STL.64 [R1+0x2fd0], R26 ;  /* 0x002fd01a01007387 */ /* 0x0003e80000100a00 */
[----:B------:R-:W-:Y:S04]  /*436f0*/  STL.64 [R1+0x2fc8], R14 ;  /* 0x002fc80e01007387 */ /* 0x000fe80000100a00 */
[----:B------:R-:W-:Y:S04]  /*43700*/  STL.64 [R1+0x2fc0], R12 ;  /* 0x002fc00c01007387 */ /* 0x000fe80000100a00 */
[----:B------:R2:W-:Y:S04]  /*43710*/  STL.64 [R1+0x2fb8], R10 ;  /* 0x002fb80a01007387 */ /* 0x0005e80000100a00 */
[----:B------:R2:W-:Y:S04]  /*43720*/  STL.64 [R1+0x2fb0], R8 ;  /* 0x002fb00801007387 */ /* 0x0005e80000100a00 */
[----:B-1----:R-:W3:Y:S04]  /*43730*/  LDL.LU.64 R70, [R1+0x5288] ;  /* 0x0052880001467983 */ /* 0x002ee80000300a00 */
[----:B------:R-:W3:Y:S04]  /*43740*/  LDL.LU.64 R86, [R1+0x5280] ;  /* 0x0052800001567983 */ /* 0x000ee80000300a00 */
[----:B------:R-:W3:Y:S04]  /*43750*/  LDL.LU.64 R102, [R1+0x5278] ;  /* 0x0052780001667983 */ /* 0x000ee80000300a00 */
[----:B------:R-:W3:Y:S04]  /*43760*/  LDL.LU.64 R118, [R1+0x5270] ;  /* 0x0052700001767983 */ /* 0x000ee80000300a00 */
[----:B------:R-:W3:Y:S04]  /*43770*/  LDL.LU.64 R134, [R1+0x5268] ;  /* 0x0052680001867983 */ /* 0x000ee80000300a00 */
[----:B------:R-:W3:Y:S04]  /*43780*/  LDL.LU.64 R150, [R1+0x5260] ;  /* 0x0052600001967983 */ /* 0x000ee80000300a00 */
[----:B------:R-:W4:Y:S04]  /*43790*/  LDL.LU.64 R166, [R1+0x5258] ;  /* 0x0052580001a67983 */ /* 0x000f280000300a00 */
[----:B------:R-:W3:Y:S04]  /*437a0*/  LDL.LU.64 R212, [R1+0xc28] ;  /* 0x000c280001d47983 */ /* 0x000ee80000300a00 */
[----:B------:R-:W3:Y:S04]  /*437b0*/  LDL.LU.64 R210, [R1+0xbf0] ;  /* 0x000bf00001d27983 */ /* 0x000ee80000300a00 */
[----:B------:R-:W3:Y:S04]  /*437c0*/  LDL.LU.64 R160, [R1+0xbb8] ;  /* 0x000bb80001a07983 */ /* 0x000ee80000300a00 */
[----:B------:R-:W4:Y:S04]  /*437d0*/  LDL.LU.64 R208, [R1+0xb80] ;  /* 0x000b800001d07983 */ /* 0x000f280000300a00 */
[----:B------:R-:W4:Y:S04]  /*437e0*/  LDL.LU.64 R206, [R1+0xb48] ;  /* 0x000b480001ce7983 */ /* 0x000f280000300a00 */
[----:B------:R-:W-:Y:S04]  /*437f0*/  LDGSTS.E [R244+0x34300], desc[UR34][R122.64], P0 ;  /* 0x343000007af47fae */ /* 0x000fe800081a1022 */
[----:B------:R-:W4:Y:S04]  /*43800*/  LDL.LU.64 R248, [R1+0xb10] ;  /* 0x000b100001f87983 */ /* 0x000f280000300a00 */
[----:B------:R-:W-:Y:S04]  /*43810*/  LDGSTS.E [R244+0x34b00], desc[UR34][R116.64], P0 ;  /* 0x34b0000074f47fae */ /* 0x000fe800081a1022 */
[----:B------:R-:W4:Y:S04]  /*43820*/  LDL.LU.64 R144, [R1+0xad8] ;  /* 0x000ad80001907983 */ /* 0x000f280000300a00 */
[----:B------:R-:W-:Y:S04]  /*43830*/  LDGSTS.E [R244+0x35300], desc[UR34][R110.64], P0 ;  /* 0x353000006ef47fae */ /* 0x000fe800081a1022 */
[----:B--2---:R-:W2:Y:S04]  /*43840*/  LDL.LU.64 R116, [R1+0xaa0] ;  /* 0x000aa00001747983 */ /* 0x004ea80000300a00 */
[----:B------:R-:W2:Y:S04]  /*43850*/  LDL.LU.64 R132, [R1+0xa68] ;  /* 0x000a680001847983 */ /* 0x000ea80000300a00 */
[----:B------:R-:W2:Y:S04]  /*43860*/  LDL.LU.64 R148, [R1+0xa30] ;  /* 0x000a300001947983 */ /* 0x000ea80000300a00 */
[----:B------:R-:W2:Y:S04]  /*43870*/  LDL.LU.64 R164, [R1+0x9f8] ;  /* 0x0009f80001a47983 */ /* 0x000ea80000300a00 */
[----:B------:R-:W2:Y:S04]  /*43880*/  LDL.LU.64 R246, [R1+0x9c0] ;  /* 0x0009c00001f67983 */ /* 0x000ea80000300a00 */
[----:B------:R-:W2:Y:S04]  /*43890*/  LDL.LU.64 R128, [R1+0x988] ;  /* 0x0009880001807983 */ /* 0x000ea80000300a00 */
[----:B------:R-:W2:Y:S04]  /*438a0*/  LDL.LU.64 R242, [R1+0x950] ;  /* 0x0009500001f27983 */ /* 0x000ea80000300a00 */
[----:B------:R-:W2:Y:S04]  /*438b0*/  LDL.LU.64 R238, [R1+0x918] ;  /* 0x0009180001ee7983 */ /* 0x000ea80000300a00 */
        /* <DEDUP_REMOVED lines=21> */
[----:B------:R1:W-:Y:S01]  /*43a10*/  LDGSTS.E [R244+0x3fb00], desc[UR34][R8.64], P0 ;  /* 0x3fb0000008f47fae */ /* 0x0003e200081a1022 */
[C---:B---3--:R-:W-:Y:S01]  /*43a20*/  IMAD.WIDE R136, R245.reuse, 0x4, R160 ;  /* 0x00000004f5887825 */ /* 0x048fe200078e02a0 */
[----:B-1----:R-:W1:Y:S02]  /*43a30*/  LDC R244, c[0x0][0x3a0] ;  /* 0x0000e800fff47b82 */ /* 0x002e640000000800 */
[----:B------:R-:W3:Y:S04]  /*43a40*/  LDL.LU.64 R160, [R1+0x8a8] ;  /* 0x0008a80001a07983 */ /* 0x000ee80000300a00 */
[----:B------:R-:W3:Y:S01]  /*43a50*/  LDL.LU.64 R224, [R1+0x870] ;  /* 0x0008700001e07983 */ /* 0x000ee20000300a00 */
[----:B----4-:R-:W-:-:S04]  /*43a60*/  IMAD.WIDE R156, R245, 0x4, R206 ;  /* 0x00000004f59c7825 */ /* 0x010fc800078e02ce */
[----:B------:R-:W-:-:S04]  /*43a70*/  IMAD.WIDE R206, R245, 0x4, R248 ;  /* 0x00000004f5ce7825 */ /* 0x000fc800078e02f8 */
        /* <DEDUP_REMOVED lines=8> */
[----:B------:R1:W-:Y:S01]  /*43b00*/  STL.64 [R1+0xc28], R116 ;  /* 0x000c287401007387 */ /* 0x0003e20000100a00 */
        /* <DEDUP_REMOVED lines=11> */
[----:B------:R1:W-:Y:S04]  /*43bc0*/  STL.64 [R1+0x12b0], R164 ;  /* 0x0012b0a401007387 */ /* 0x0003e80000100a00 */
[----:B------:R-:W2:Y:S04]  /*43bd0*/  LDL.LU.64 R210, [R1+0x6b0] ;  /* 0x0006b00001d27983 */ /* 0x000ea80000300a00 */
[----:B------:R-:W2:Y:S04]  /*43be0*/  LDL.LU.64 R208, [R1+0x678] ;  /* 0x0006780001d07983 */ /* 0x000ea80000300a00 */
[----:B------:R-:W-:Y:S04]  /*43bf0*/  STL.64 [R1+0x12e0], R248 ;  /* 0x0012e0f801007387 */ /* 0x000fe80000100a00 */
[----:B------:R-:W2:Y:S01]  /*43c00*/  LDL.LU.64 R46, [R1+0x640] ;  /* 0x00064000012e7983 */ /* 0x000ea20000300a00 */
[----:B------:R-:W-:-:S03]  /*43c10*/  IMAD.WIDE R242, R245, 0x4, R242 ;  /* 0x00000004f5f27825 */ /* 0x000fc600078e02f2 */
[----:B------:R-:W-:Y:S01]  /*43c20*/  STL.64 [R1+0x1318], R246 ;  /* 0x001318f601007387 */ /* 0x000fe20000100a00 */
        /* <DEDUP_REMOVED lines=12> */
[----:B------:R-:W-:Y:S01]  /*43cf0*/  LDGSTS.E [R7+0x24c00], desc[UR34][R148.64], P0 ;  /* 0x24c0000094077fae */ /* 0x000fe200081a1022 */
[----:B------:R-:W-:-:S03]  /*43d00*/  IMAD.WIDE R40, R245, 0x4, R150 ;  /* 0x00000004f5287825 */ /* 0x000fc600078e0296 */
[----:B------:R-:W-:Y:S04]  /*43d10*/  LDGSTS.E [R7+0x25400], desc[UR34][R164.64], P0 ;  /* 0x25400000a4077fae */ /* 0x000fe800081a1022 */
[----:B------:R-:W-:Y:S04]  /*43d20*/  LDGSTS.E [R7+0x25c00], desc[UR34][R248.64], P0 ;  /* 0x25c00000f8077fae */ /* 0x000fe800081a1022 */
[----:B------:R-:W-:Y:S01]  /*43d30*/  LDGSTS.E [R7+0x26400], desc[UR34][R246.64], P0 ;  /* 0x26400000f6077fae */ /* 0x000fe200081a1022 */
[----:B------:R-:W-:-:S03]  /*43d40*/  IMAD.WIDE R26, R245, 0x4, R102 ;  /* 0x00000004f51a7825 */ /* 0x000fc600078e0266 */
[----:B------:R-:W-:Y:S01]  /*43d50*/  LDGSTS.E [R7+0x26c00], desc[UR34][R242.64], P0 ;  /* 0x26c00000f2077fae */ /* 0x000fe200081a1022 */
[----:B------:R-:W-:-:S03]  /*43d60*/  IMAD.WIDE R24, R245, 0x4, R86 ;  /* 0x00000004f5187825 */ /* 0x000fc600078e0256 */
[----:B------:R-:W-:Y:S04]  /*43d70*/  LDGSTS.E [R7+0x27400], desc[UR34][R238.64], P0 ;  /* 0x27400000ee077fae */ /* 0x000fe800081a1022 */
[----:B------:R-:W-:Y:S01]  /*43d80*/  LDGSTS.E [R7+0x27c00], desc[UR34][R236.64], P0 ;  /* 0x27c00000ec077fae */ /* 0x000fe200081a1022 */
[----:B---3--:R-:W-:-:S03]  /*43d90*/  IMAD.WIDE R230, R245, 0x4, R160 ;  /* 0x00000004f5e67825 */ /* 0x008fc600078e02a0 */
[----:B------:R-:W3:Y:S01]  /*43da0*/  LDL.LU.64 R160, [R1+0x608] ;  /* 0x0006080001a07983 */ /* 0x000ee20000300a00 */
[----:B------:R-:W-:-:S03]  /*43db0*/  IMAD.WIDE R228, R245, 0x4, R224 ;  /* 0x00000004f5e47825 */ /* 0x000fc600078e02e0 */
[----:B------:R-:W-:Y:S04]  /*43dc0*/  STL.64 [R1+0x1350], R242 ;  /* 0x001350f201007387 */ /* 0x000fe80000100a00 */
[----:B------:R-:W3:Y:S04]  /*43dd0*/  LDL.LU.64 R78, [R1+0x5d0] ;  /* 0x0005d000014e7983 */ /* 0x000ee80000300a00 */
[----:B------:R-:W-:Y:S04]  /*43de0*/  STL.64 [R1+0x1380], R238 ;  /* 0x001380ee01007387 */ /* 0x000fe80000100a00 */
[----:B------:R-:W-:Y:S01]  /*43df0*/  LDGSTS.E [R7+0x28400], desc[UR34][R230.64], P0 ;  /* 0x28400000e6077fae */ /* 0x000fe200081a1022 */
[----:B------:R-:W-:-:S03]  /*43e00*/  IMAD.WIDE R10, R245, 0x4, R38 ;  /* 0x00000004f50a7825 */ /* 0x000fc600078e0226 */
[----:B------:R-:W-:Y:S01]  /*43e10*/  LDGSTS.E [R7+0x28c00], desc[UR34][R228.64], P0 ;  /* 0x28c00000e4077fae */ /* 0x000fe200081a1022 */
[----:B----4-:R-:W-:-:S03]  /*43e20*/  IMAD.WIDE R226, R245, 0x4, R144 ;  /* 0x00000004f5e27825 */ /* 0x010fc600078e0290 */
[----:B------:R-:W4:Y:S01]  /*43e30*/  LDL.LU.64 R144, [R1+0x598] ;  /* 0x0005980001907983 */ /* 0x000f220000300a00 */
[----:B------:R-:W-:-:S03]  /*43e40*/  IMAD.WIDE R224, R245, 0x4, R222 ;  /* 0x00000004f5e07825 */ /* 0x000fc600078e02de */
[----:B------:R-:W-:Y:S01]  /*43e50*/  STL.64 [R1+0x13c0], R236 ;  /* 0x0013c0ec01007387 */ /* 0x000fe20000100a00 */
[----:B--2---:R-:W-:-:S03]  /*43e60*/  IMAD.WIDE R222, R245, 0x4, R218 ;  /* 0x00000004f5de7825 */ /* 0x004fc600078e02da */
[----:B------:R-:W-:Y:S01]  /*43e70*/  STL.64 [R1+0x13f8], R230 ;  /* 0x0013f8e601007387 */ /* 0x000fe20000100a00 */
[----:B------:R-:W-:-:S03]  /*43e80*/  IMAD.WIDE R218, R245, 0x4, R216 ;  /* 0x00000004f5da7825 */ /* 0x000fc600078e02d8 */
[----:B------:R-:W2:Y:S04]  /*43e90*/  LDL.LU.64 R14, [R1+0x560] ;  /* 0x00056000010e7983 */ /* 0x000ea80000300a00 */
[----:B------:R-:W-:Y:S01]  /*43ea0*/  STL.64 [R1+0x1ac8], R228 ;  /* 0x001ac8e401007387 */ /* 0x000fe20000100a00 */
[----:B------:R-:W-:-:S03]  /*43eb0*/  IMAD.WIDE R216, R245, 0x4, R214 ;  /* 0x00000004f5d87825 */ /* 0x000fc600078e02d6 */
[----:B------:R-:W2:Y:S04]  /*43ec0*/  LDL.LU.64 R110, [R1+0x528] ;  /* 0x00052800016e7983 */ /* 0x000ea80000300a00 */
[----:B------:R-:W-:Y:S01]  /*43ed0*/  STL.64 [R1+0x1b08], R226 ;  /* 0x001b08e201007387 */ /* 0x000fe20000100a00 */
[----:B------:R-:W-:-:S03]  /*43ee0*/  IMAD.WIDE R214, R245, 0x4, R128 ;  /* 0x00000004f5d67825 */ /* 0x000fc600078e0280 */
[----:B------:R-:W-:Y:S04]  /*43ef0*/  STL.64 [R1+0x1c10], R224 ;  /* 0x001c10e001007387 */ /* 0x000fe80000100a00 */
[----:B------:R-:W2:Y:S04]  /*43f00*/  LDL.LU.64 R128, [R1+0x4e8] ;  /* 0x0004e80001807983 */ /* 0x000ea80000300a00 */
[----:B------:R1:W-:Y:S04]  /*43f10*/  STL.64 [R1+0x1c48], R222 ;  /* 0x001c48de01007387 */ /* 0x0003e80000100a00 */
[----:B------:R-:W2:Y:S04]  /*43f20*/  LDL.LU.64 R62, [R1+0x4b0] ;  /* 0x0004b000013e7983 */ /* 0x000ea80000300a00 */
[----:B------:R-:W-:Y:S04]  /*43f30*/  STL.64 [R1+0x1c80], R218 ;  /* 0x001c80da01007387 */ /* 0x000fe80000100a00 */
[----:B------:R-:W-:Y:S04]  /*43f40*/  STL.64 [R1+0x1cd8], R216 ;  /* 0x001cd8d801007387 */ /* 0x000fe80000100a00 */
[----:B------:R-:W2:Y:S01]  /*43f50*/  LDL.LU.64 R30, [R1+0x478] ;  /* 0x00047800011e7983 */ /* 0x000ea20000300a00 */
[----:B------:R-:W-:-:S03]  /*43f60*/  IMAD.WIDE R170, R245, 0x4, R46 ;  /* 0x00000004f5aa7825 */ /* 0x000fc600078e022e */
[----:B------:R-:W-:Y:S04]  /*43f70*/  STL.64 [R1+0x1d48], R214 ;  /* 0x001d48d601007387 */ /* 0x000fe80000100a00 */
[----:B------:R-:W2:Y:S01]  /*43f80*/  LDL.LU.64 R46, [R1+0x438] ;  /* 0x00043800012e7983 */ /* 0x000ea20000300a00 */
[----:B------:R-:W-:-:S03]  /*43f90*/  IMAD.WIDE R212, R245, 0x4, R212 ;  /* 0x00000004f5d47825 */ /* 0x000fc600078e02d4 */
[----:B------:R-:W-:Y:S01]  /*43fa0*/  LDGSTS.E [R7+0x29400], desc[UR34][R226.64], P0 ;  /* 0x29400000e2077fae */ /* 0x000fe200081a1022 */
[----:B------:R-:W-:-:S03]  /*43fb0*/  IMAD.WIDE R210, R245, 0x4, R210 ;  /* 0x00000004f5d27825 */ /* 0x000fc600078e02d2 */
[----:B------:R-:W-:Y:S01]  /*43fc0*/  STL.64 [R1+0x1db8], R212 ;  /* 0x001db8d401007387 */ /* 0x000fe20000100a00 */
[----:B------:R-:W-:-:S03]  /*43fd0*/  IMAD.WIDE R208, R245, 0x4, R208 ;  /* 0x00000004f5d07825 */ /* 0x000fc600078e02d0 */
[----:B------:R-:W-:Y:S04]  /*43fe0*/  STL.64 [R1+0x1df8], R210 ;  /* 0x001df8d201007387 */ /* 0x000fe80000100a00 */
[----:B------:R-:W2:Y:S04]  /*43ff0*/  LDL.LU.64 R106, [R1+0x3f8] ;  /* 0x0003f800016a7983 */ /* 0x000ea80000300a00 */
[----:B------:R-:W2:Y:S04]  /*44000*/  LDL.LU.64 R58, [R1+0x3b8] ;  /* 0x0003b800013a7983 */ /* 0x000ea80000300a00 */
[----:B------:R-:W-:Y:S04]  /*44010*/  STL.64 [R1+0x2048], R208 ;  /* 0x002048d001007387 */ /* 0x000fe80000100a00 */
[----:B------:R-:W2:Y:S04]  /*44020*/  LDL.LU.64 R94, [R1+0x378] ;  /* 0x00037800015e7983 */ /* 0x000ea80000300a00 */
[----:B------:R-:W2:Y:S04]  /*44030*/  LDL.LU.64 R92, [R1+0x338] ;  /* 0x00033800015c7983 */ /* 0x000ea80000300a00 */
[----:B------:R-:W-:Y:S04]  /*44040*/  STL.64 [R1+0x2080], R170 ;  /* 0x002080aa01007387 */ /* 0x000fe80000100a00 */
[----:B------:R-:W2:Y:S04]  /*44050*/  LDL.LU.64 R90, [R1+0x2f8] ;  /* 0x0002f800015a7983 */ /* 0x000ea80000300a00 */
[----:B------:R-:W2:Y:S01]  /*44060*/  LDL.LU.64 R74, [R1+0x2b8] ;  /* 0x0002b800014a7983 */ /* 0x000ea20000300a00 */
        /* <DEDUP_REMOVED lines=12> */
[----:B------:R-:W-:Y:S01]  /*44130*/  STL.64 [R1+0x2088], R160 ;  /* 0x002088a001007387 */ /* 0x000fe20000100a00 */
[----:B------:R-:W-:-:S03]  /*44140*/  IMAD.WIDE R154, R245, 0x4, R78 ;  /* 0x00000004f59a7825 */ /* 0x000fc600078e024e */
[----:B------:R-:W-:Y:S04]  /*44150*/  LDGSTS.E [R7+0x2e400], desc[UR34][R160.64], P0 ;  /* 0x2e400000a0077fae */ /* 0x000fe800081a1022 */
[----:B------:R-:W3:Y:S04]  /*44160*/  LDL.LU.64 R78, [R1+0x278] ;  /* 0x00027800014e7983 */ /* 0x000ee80000300a00 */
[----:B------:R-:W3:Y:S04]  /*44170*/  LDL.LU.64 R76, [R1+0x238] ;  /* 0x00023800014c7983 */ /* 0x000ee80000300a00 */
[----:B------:R-:W-:Y:S01]  /*44180*/  STL.64 [R1+0x2350], R154 ;  /* 0x0023509a01007387 */ /* 0x000fe20000100a00 */
[----:B----4-:R-:W-:-:S03]  /*44190*/  IMAD.WIDE R144, R245, 0x4, R144 ;  /* 0x00000004f5907825 */ /* 0x010fc600078e0290 */
[----:B------:R-:W4:Y:S04]  /*441a0*/  LDL.LU.64 R12, [R1+0x1f8] ;  /* 0x0001f800010c7983 */ /* 0x000f280000300a00 */
[----:B------:R-:W4:Y:S04]  /*441b0*/  LDL.LU.64 R28, [R1+0x1b8] ;  /* 0x0001b800011c7983 */ /* 0x000f280000300a00 */
[----:B------:R-:W-:Y:S01]  /*441c0*/  STL.64 [R1+0x2388], R144 ;  /* 0x0023889001007387 */ /* 0x000fe20000100a00 */
[----:B--2---:R-:W-:-:S03]  /*441d0*/  IMAD.WIDE R140, R245, 0x4, R14 ;  /* 0x00000004f58c7825 */ /* 0x004fc600078e020e */
[----:B------:R-:W-:Y:S04]  /*441e0*/  LDGSTS.E [R7+0x2ec00], desc[UR34][R154.64], P0 ;  /* 0x2ec000009a077fae */ /* 0x000fe800081a1022 */
[----:B------:R-:W-:Y:S01]  /*441f0*/  LDGSTS.E [R7+0x2f400], desc[UR34][R144.64], P0 ;  /* 0x2f40000090077fae */ /* 0x000fe200081a1022 */
[----:B------:R-:W-:-:S03]  /*44200*/  IMAD.WIDE R138, R245, 0x4, R110 ;  /* 0x00000004f58a7825 */ /* 0x000fc600078e026e */
[----:B------:R-:W-:Y:S04]  /*44210*/  LDGSTS.E [R7+0x2fc00], desc[UR34][R140.64], P0 ;  /* 0x2fc000008c077fae */ /* 0x000fe800081a1022 */
[----:B------:R-:W-:Y:S01]  /*44220*/  LDGSTS.E [R7+0x30400], desc[UR34][R138.64], P0 ;  /* 0x304000008a077fae */ /* 0x000fe200081a1022 */
[----:B------:R-:W-:-:S03]  /*44230*/  IMAD.WIDE R122, R245, 0x4, R62 ;  /* 0x00000004f57a7825 */ /* 0x000fc600078e023e */
[----:B------:R-:W2:Y:S04]  /*44240*/  LDL.LU.64 R62, [R1+0x178] ;  /* 0x00017800013e7983 */ /* 0x000ea80000300a00 */
[----:B------:R-:W2:Y:S04]  /*44250*/  LDL.LU.64 R60, [R1+0x138] ;  /* 0x00013800013c7983 */ /* 0x000ea80000300a00 */
[----:B------:R-:W-:Y:S04]  /*44260*/  STL.64 [R1+0x2418], R140 ;  /* 0x0024188c01007387 */ /* 0x000fe80000100a00 */
[----:B------:R-:W2:Y:S01]  /*44270*/  LDL.LU.64 R44, [R1+0xf8] ;  /* 0x0000f800012c7983 */ /* 0x000ea20000300a00 */
[----:B------:R-:W-:-:S03]  /*44280*/  IMAD.WIDE R110, R245, 0x4, R30 ;  /* 0x00000004f56e7825 */ /* 0x000fc600078e021e */
[----:B------:R-:W2:Y:S01]  /*44290*/  LDL.LU.64 R14, [R1+0xb8] ;  /* 0x0000b800010e7983 */ /* 0x000ea20000300a00 */
[----:B------:R-:W-:-:S03]  /*442a0*/  IMAD.WIDE R108, R245, 0x4, R46 ;  /* 0x00000004f56c7825 */ /* 0x000fc600078e022e */
[----:B------:R-:W-:Y:S04]  /*442b0*/  STL.64 [R1+0x2558], R138 ;  /* 0x0025588a01007387 */ /* 0x000fe80000100a00 */
[----:B------:R-:W2:Y:S04]  /*442c0*/  LDL.LU.64 R46, [R1+0x78] ;  /* 0x00007800012e7983 */ /* 0x000ea80000300a00 */
[----:B------:R-:W2:Y:S01]  /*442d0*/  LDL.LU.64 R30, [R1+0x38] ;  /* 0x00003800011e7983 */ /* 0x000ea20000300a00 */
[----:B------:R-:W-:-:S04]  /*442e0*/  IMAD.WIDE R128, R245, 0x4, R128 ;  /* 0x00000004f5807825 */ /* 0x000fc800078e0280 */
        /* <DEDUP_REMOVED lines=8> */
[----:B------:R-:W-:Y:S04]  /*44370*/  STL.64 [R1+0x2b98], R106 ;  /* 0x002b986a01007387 */ /* 0x000fe80000100a00 */
[----:B------:R-:W-:Y:S01]  /*44380*/  STL.64 [R1+0x2d70], R104 ;  /* 0x002d706801007387 */ /* 0x000fe20000100a00 */
[----:B------:R-:W-:-:S03]  /*44390*/  IMAD.WIDE R90, R245, 0x4, R90 ;  /* 0x00000004f55a7825 */ /* 0x000fc600078e025a */
[----:B------:R-:W-:Y:S01]  /*443a0*/  STL.64 [R1+0x2d80], R94 ;  /* 0x002d805e01007387 */ /* 0x000fe20000100a00 */
[----:B------:R-:W-:-:S03]  /*443b0*/  IMAD.WIDE R88, R245, 0x4, R74 ;  /* 0x00000004f5587825 */ /* 0x000fc600078e024a */
[----:B------:R-:W-:Y:S04]  /*443c0*/  STL.64 [R1+0x2d90], R92 ;  /* 0x002d905c01007387 */ /* 0x000fe80000100a00 */
[----:B------:R-:W-:Y:S04]  /*443d0*/  STL.64 [R1+0x2d98], R90 ;  /* 0x002d985a01007387 */ /* 0x000fe80000100a00 */
[----:B------:R1:W-:Y:S04]  /*443e0*/  STL.64 [R1+0x2da0], R88 ;  /* 0x002da05801007387 */ /* 0x0003e80000100a00 */
[----:B------:R-:W-:Y:S04]  /*443f0*/  LDGSTS.E [R7+0x30c00], desc[UR34][R128.64], P0 ;  /* 0x30c0000080077fae */ /* 0x000fe800081a1022 */
[----:B------:R1:W-:Y:S04]  /*44400*/  LDGSTS.E [R7+0x31400], desc[UR34][R122.64], P0 ;  /* 0x314000007a077fae */ /* 0x0003e800081a1022 */
        /* <DEDUP_REMOVED lines=8> */
[----:B---3--:R-:W-:-:S04]  /*44490*/  IMAD.WIDE R78, R245, 0x4, R78 ;  /* 0x00000004f54e7825 */ /* 0x008fc800078e024e */
[C---:B------:R-:W-:Y:S01]  /*444a0*/  IMAD.WIDE R76, R245.reuse, 0x4, R76 ;  /* 0x00000004f54c7825 */ /* 0x040fe200078e024c */
[----:B------:R3:W-:Y:S03]  /*444b0*/  STL.64 [R1+0x2e58], R78 ;  /* 0x002e584e01007387 */ /* 0x0007e60000100a00 */
[C---:B----4-:R-:W-:Y:S01]  /*444c0*/  IMAD.WIDE R74, R245.reuse, 0x4, R12 ;  /* 0x00000004f54a7825 */ /* 0x050fe200078e020c */
[----:B------:R-:W-:Y:S03]  /*444d0*/  STL.64 [R1+0x2e50], R76 ;  /* 0x002e504c01007387 */ /* 0x000fe60000100a00 */
[C---:B------:R-:W-:Y:S01]  /*444e0*/  IMAD.WIDE R72, R245.reuse, 0x4, R28 ;  /* 0x00000004f5487825 */ /* 0x040fe200078e021c */
[----:B------:R-:W-:Y:S04]  /*444f0*/  STL.64 [R1+0x2e48], R74 ;  /* 0x002e484a01007387 */ /* 0x000fe80000100a00 */
[----:B------:R-:W-:Y:S01]  /*44500*/  STL.64 [R1+0x2e40], R72 ;  /* 0x002e404801007387 */ /* 0x000fe20000100a00 */
[----:B------:R-:W-:-:S03]  /*44510*/  IMAD.WIDE R28, R245, 0x4, R118 ;  /* 0x00000004f51c7825 */ /* 0x000fc600078e0276 */
[----:B------:R4:W-:Y:S01]  /*44520*/  LDGSTS.E [R7+0x35c00], desc[UR34][R78.64], P0 ;  /* 0x35c000004e077fae */ /* 0x0009e200081a1022 */
[----:B------:R-:W-:-:S03]  /*44530*/  IMAD.WIDE R12, R245, 0x4, R54 ;  /* 0x00000004f50c7825 */ /* 0x000fc600078e0236 */
[----:B------:R1:W-:Y:S04]  /*44540*/  LDGSTS.E [R7+0x36400], desc[UR34][R76.64], P0 ;  /* 0x364000004c077fae */ /* 0x0003e800081a1022 */
[----:B------:R1:W-:Y:S04]  /*44550*/  LDGSTS.E [R7+0x36c00], desc[UR34][R74.64], P0 ;  /* 0x36c000004a077fae */ /* 0x0003e800081a1022 */
[----:B------:R1:W-:Y:S01]  /*44560*/  LDGSTS.E [R7+0x37400], desc[UR34][R72.64], P0 ;  /* 0x3740000048077fae */ /* 0x0003e200081a1022 */
[----:B--2---:R-:W-:-:S04]  /*44570*/  IMAD.WIDE R62, R245, 0x4, R62 ;  /* 0x00000004f53e7825 */ /* 0x004fc800078e023e */
[C---:B------:R-:W-:Y:S01]  /*44580*/  IMAD.WIDE R60, R245.reuse, 0x4, R60 ;  /* 0x00000004f53c7825 */ /* 0x040fe200078e023c */
[----:B------:R2:W-:Y:S03]  /*44590*/  STL.64 [R1+0x2e38], R62 ;  /* 0x002e383e01007387 */ /* 0x0005e60000100a00 */
[C---:B------:R-:W-:Y:S01]  /*445a0*/  IMAD.WIDE R58, R245.reuse, 0x4, R44 ;  /* 0x00000004f53a7825 */ /* 0x040fe200078e022c */
[----:B------:R-:W-:Y:S03]  /*445b0*/  STL.64 [R1+0x2e30], R60 ;  /* 0x002e303c01007387 */ /* 0x000fe60000100a00 */
        /* <DEDUP_REMOVED lines=9> */
[----:B------:R-:W-:Y:S04]  /*44650*/  STL.64 [R1+0x2e08], R42 ;  /* 0x002e082a01007387 */ /* 0x000fe80000100a00 */
[----:B------:R-:W-:Y:S04]  /*44660*/  STL.64 [R1+0x2e00], R40 ;  /* 0x002e002801007387 */ /* 0x000fe80000100a00 */
[----:B------:R-:W-:Y:S04]  /*44670*/  STL.64 [R1+0x2df8], R30 ;  /* 0x002df81e01007387 */ /* 0x000fe80000100a00 */
[----:B------:R-:W-:Y:S04]  /*44680*/  STL.64 [R1+0x2df0], R28 ;  /* 0x002df01c01007387 */ /* 0x000fe80000100a00 */
[----:B------:R-:W-:Y:S04]  /*44690*/  STL.64 [R1+0x2dd8], R26 ;  /* 0x002dd81a01007387 */ /* 0x000fe80000100a00 */
[----:B------:R-:W-:Y:S04]  /*446a0*/  STL.64 [R1+0x2dd0], R24 ;  /* 0x002dd01801007387 */ /* 0x000fe80000100a00 */
[----:B------:R1:W-:Y:S04]  /*446b0*/  STL.64 [R1+0x2dc8], R14 ;  /* 0x002dc80e01007387 */ /* 0x0003e80000100a00 */
[----:B------:R-:W-:Y:S04]  /*446c0*/  STL.64 [R1+0x2dc0], R12 ;  /* 0x002dc00c01007387 */ /* 0x000fe80000100a00 */
[----:B------:R1:W-:Y:S04]  /*446d0*/  STL.64 [R1+0x2db8], R10 ;  /* 0x002db80a01007387 */ /* 0x0003e80000100a00 */
[----:B------:R2:W-:Y:S04]  /*446e0*/  STL.64 [R1+0x2db0], R8 ;  /* 0x002db00801007387 */ /* 0x0005e80000100a00 */
[----:B------:R2:W-:Y:S04]  /*446f0*/  STL.64 [R1+0x2da8], R4 ;  /* 0x002da80401007387 */ /* 0x0005e80000100a00 */
[----:B-1----:R-:W2:Y:S04]  /*44700*/  LDL.LU.64 R116, [R1+0x5250] ;  /* 0x0052500001747983 */ /* 0x002ea80000300a00 */
[----:B------:R-:W2:Y:S04]  /*44710*/  LDL.LU.64 R132, [R1+0x5248] ;  /* 0x0052480001847983 */ /* 0x000ea80000300a00 */
[----:B------:R-:W2:Y:S04]  /*44720*/  LDL.LU.64 R148, [R1+0x5240] ;  /* 0x0052400001947983 */ /* 0x000ea80000300a00 */
[----:B------:R-:W2:Y:S04]  /*44730*/  LDL.LU.64 R164, [R1+0x5238] ;  /* 0x0052380001a47983 */ /* 0x000ea80000300a00 */
[----:B------:R-:W2:Y:S04]  /*44740*/  LDL.LU.64 R222, [R1+0xc20] ;  /* 0x000c200001de7983 */ /* 0x000ea80000300a00 */
[----:B------:R-:W3:Y:S04]  /*44750*/  LDL.LU.64 R228, [R1+0xbe8] ;  /* 0x000be80001e47983 */ /* 0x000ee80000300a00 */
[----:B------:R-:W3:Y:S04]  /*44760*/  LDL.LU.64 R128, [R1+0xbb0] ;  /* 0x000bb00001807983 */ /* 0x000ee80000300a00 */
        /* <DEDUP_REMOVED lines=24> */
[----:B------:R1:W-:Y:S04]  /*448f0*/  LDGSTS.E [R7+0x3cc00], desc[UR34][R26.64], P0 ;  /* 0x3cc000001a077fae */ /* 0x0003e800081a1022 */
[----:B------:R1:W-:Y:S04]  /*44900*/  LDGSTS.E [R7+0x3d400], desc[UR34][R24.64], P0 ;  /* 0x3d40000018077fae */ /* 0x0003e800081a1022 */
[----:B------:R-:W-:Y:S04]  /*44910*/  LDGSTS.E [R7+0x3dc00], desc[UR34][R14.64], P0 ;  /* 0x3dc000000e077fae */ /* 0x000fe800081a1022 */
[----:B------:R-:W-:Y:S04]  /*44920*/  LDGSTS.E [R7+0x3e400], desc[UR34][R12.64], P0 ;  /* 0x3e4000000c077fae */ /* 0x000fe800081a1022 */
[----:B------:R1:W-:Y:S04]  /*44930*/  LDGSTS.E [R7+0x3ec00], desc[UR34][R10.64], P0 ;  /* 0x3ec000000a077fae */ /* 0x0003e800081a1022 */
[----:B------:R1:W-:Y:S04]  /*44940*/  LDGSTS.E [R7+0x3f400], desc[UR34][R8.64], P0 ;  /* 0x3f40000008077fae */ /* 0x0003e800081a1022 */
[----:B------:R1:W-:Y:S01]  /*44950*/  LDGSTS.E [R7+0x3fc00], desc[UR34][R4.64], P0 ;  /* 0x3fc0000004077fae */ /* 0x0003e200081a1022 */
[----:B--2---:R-:W-:-:S03]  /*44960*/  IMAD.WIDE R86, R245, 0x4, R222 ;  /* 0x00000004f5567825 */ /* 0x004fc600078e02de */
[----:B------:R-:W2:Y:S01]  /*44970*/  LDL.LU.64 R222, [R1+0x868] ;  /* 0x0008680001de7983 */ /* 0x000ea20000300a00 */
[----:B---3--:R-:W-:-:S03]  /*44980*/  IMAD.WIDE R102, R245, 0x4, R128 ;  /* 0x00000004f5667825 */ /* 0x008fc600078e0280 */
[----:B------:R-:W3:Y:S01]  /*44990*/  LDL.LU.64 R128, [R1+0x830] ;  /* 0x0008300001807983 */ /* 0x000ee20000300a00 */
[----:B----4-:R-:W-:-:S03]  /*449a0*/  IMAD.WIDE R118, R245, 0x4, R218 ;  /* 0x00000004f5767825 */ /* 0x010fc600078e02da */
[----:B------:R-:W4:Y:S01]  /*449b0*/  LDL.LU.64 R218, [R1+0x7f8] ;  /* 0x0007f80001da7983 */ /* 0x000f220000300a00 */
[----:B------:R-:W-:-:S03]  /*449c0*/  IMAD.WIDE R122, R245, 0x4, R216 ;  /* 0x00000004f57a7825 */ /* 0x000fc600078e02d8 */
        /* <DEDUP_REMOVED lines=9> */
[----:B------:R-:W-:-:S04]  /*44a60*/  IMAD.WIDE R230, R245, 0x4, R238 ;  /* 0x00000004f5e67825 */ /* 0x000fc800078e02ee */
[C---:B------:R-:W-:Y:S02]  /*44a70*/  IMAD.WIDE R238, R245.reuse, 0x4, R248 ;  /* 0x00000004f5ee7825 */ /* 0x040fe400078e02f8 */
[----:B------:R-:W4:Y:S02]  /*44a80*/  LDL.LU.64 R248, [R1+0x6a8] ;  /* 0x0006a80001f87983 */ /* 0x000f240000300a00 */
[----:B------:R-:W-:-:S04]  /*44a90*/  IMAD.WIDE R246, R245, 0x4, R246 ;  /* 0x00000004f5f67825 */ /* 0x000fc800078e02f6 */
[----:B------:R-:W-:-:S04]  /*44aa0*/  IMAD.WIDE R242, R245, 0x4, R242 ;  /* 0x00000004f5f27825 */ /* 0x000fc800078e02f2 */
[C---:B------:R-:W-:Y:S02]  /*44ab0*/  IMAD.WIDE R236, R245.reuse, 0x4, R160 ;  /* 0x00000004f5ec7825 */ /* 0x040fe400078e02a0 */
[----:B------:R-:W4:Y:S02]  /*44ac0*/  LDL.LU.64 R160, [R1+0x670] ;  /* 0x0006700001a07983 */ /* 0x000f240000300a00 */
[C---:B------:R-:W-:Y:S02]  /*44ad0*/  IMAD.WIDE R88, R245.reuse, 0x4, R228 ;  /* 0x00000004f5587825 */ /* 0x040fe400078e02e4 */
[----:B------:R1:W-:Y:S02]  /*44ae0*/  STL.64 [R1+0xc20], R246 ;  /* 0x000c20f601007387 */ /* 0x0003e40000100a00 */
[C---:B------:R-:W-:Y:S02]  /*44af0*/  IMAD.WIDE R228, R245.reuse, 0x4, R144 ;  /* 0x00000004f5e47825 */ /* 0x040fe400078e0290 */
[----:B------:R-:W4:Y:S02]  /*44b00*/  LDL.LU.64 R144, [R1+0x638] ;  /* 0x0006380001907983 */ /* 0x000f240000300a00 */
[----:B------:R-:W-:-:S02]  /*44b10*/  IMAD.WIDE R104, R245, 0x4, R226 ;  /* 0x00000004f5687825 */ /* 0x000fc400078e02e2 */
[----:B------:R-:W-:Y:S02]  /*44b20*/  STL.64 [R1+0x1238], R242 ;  /* 0x001238f201007387 */ /* 0x000fe40000100a00 */
[C---:B------:R-:W-:Y:S02]  /*44b30*/  IMAD.WIDE R226, R245.reuse, 0x4, R224 ;  /* 0x00000004f5e27825 */ /* 0x040fe400078e02e0 */
[----:B------:R-:W4:Y:S04]  /*44b40*/  LDL.LU.64 R78, [R1+0x600] ;  /* 0x00060000014e7983 */ /* 0x000f280000300a00 */
[----:B------:R-:W-:Y:S04]  /*44b50*/  STL.64 [R1+0x1278], R238 ;  /* 0x001278ee01007387 */ /* 0x000fe80000100a00 */
[----:B------:R-:W4:Y:S04]  /*44b60*/  LDL.LU.64 R110, [R1+0x5c8] ;  /* 0x0005c800016e7983 */ /* 0x000f280000300a00 */
[----:B------:R-:W-:Y:S01]  /*44b70*/  STL.64 [R1+0x12a8], R236 ;  /* 0x0012a8ec01007387 */ /* 0x000fe20000100a00 */
[----:B--2---:R-:W-:-:S04]  /*44b80*/  IMAD.WIDE R224, R245, 0x4, R222 ;  /* 0x00000004f5e07825 */ /* 0x004fc800078e02de */
[C---:B---3--:R-:W-:Y:S02]  /*44b90*/  IMAD.WIDE R222, R245.reuse, 0x4, R128 ;  /* 0x00000004f5de7825 */ /* 0x048fe400078e0280 */
[----:B------:R-:W2:Y:S04]  /*44ba0*/  LDL.LU.64 R128, [R1+0x590] ;  /* 0x0005900001807983 */ /* 0x000ea80000300a00 */
[----:B------:R-:W-:Y:S01]  /*44bb0*/  STL.64 [R1+0x12d8], R228 ;  /* 0x0012d8e401007387 */ /* 0x000fe20000100a00 */
[----:B----4-:R-:W-:-:S03]  /*44bc0*/  IMAD.WIDE R218, R245, 0x4, R218 ;  /* 0x00000004f5da7825 */ /* 0x010fc600078e02da */
[----:B------:R-:W-:Y:S01]  /*44bd0*/  STL.64 [R1+0x1310], R226 ;  /* 0x001310e201007387 */ /* 0x000fe20000100a00 */
[----:B------:R-:W-:-:S03]  /*44be0*/  IMAD.WIDE R216, R245, 0x4, R216 ;  /* 0x00000004f5d87825 */ /* 0x000fc600078e02d8 */
[----:B------:R-:W3:Y:S04]  /*44bf0*/  LDL.LU.64 R62, [R1+0x558] ;  /* 0x00055800013e7983 */ /* 0x000ee80000300a00 */
[----:B------:R-:W-:Y:S01]  /*44c00*/  STL.64 [R1+0x1348], R224 ;  /* 0x001348e001007387 */ /* 0x000fe20000100a00 */
[----:B------:R-:W-:-:S03]  /*44c10*/  IMAD.WIDE R214, R245, 0x4, R214 ;  /* 0x00000004f5d67825 */ /* 0x000fc600078e02d6 */
[----:B------:R-:W4:Y:S01]  /*44c20*/  LDL.LU.64 R94, [R1+0x520] ;  /* 0x00052000015e7983 */ /* 0x000f220000300a00 */
[----:B------:R-:W-:-:S03]  /*44c30*/  IMAD.WIDE R212, R245, 0x4, R212 ;  /* 0x00000004f5d47825 */ /* 0x000fc600078e02d4 */
[----:B------:R-:W-:Y:S04]  /*44c40*/  STL.64 [R1+0x1378], R222 ;  /* 0x001378de01007387 */ /* 0x000fe80000100a00 */
[----:B------:R-:W-:Y:S01]  /*44c50*/  STL.64 [R1+0x13b0], R218 ;  /* 0x0013b0da01007387 */ /* 0x000fe20000100a00 */
[----:B------:R-:W-:-:S03]  /*44c60*/  IMAD.WIDE R210, R245, 0x4, R210 ;  /* 0x00000004f5d27825 */ /* 0x000fc600078e02d2 */
[----:B------:R-:W4:Y:S04]  /*44c70*/  LDL.LU.64 R14, [R1+0x4e0] ;  /* 0x0004e000010e7983 */ /* 0x000f280000300a00 */
[----:B------:R-:W-:Y:S04]  /*44c80*/  STL.64 [R1+0x13f0], R216 ;  /* 0x0013f0d801007387 */ /* 0x000fe80000100a00 */
[----:B------:R-:W4:Y:S04]  /*44c90*/  LDL.LU.64 R46, [R1+0x4a8] ;  /* 0x0004a800012e7983 */ /* 0x000f280000300a00 */
[----:B------:R-:W-:Y:S01]  /*44ca0*/  STL.64 [R1+0x1430], R214 ;  /* 0x001430d601007387 */ /* 0x000fe20000100a00 */
[----:B------:R-:W-:-:S03]  /*44cb0*/  IMAD.WIDE R170, R245, 0x4, R248 ;  /* 0x00000004f5aa7825 */ /* 0x000fc600078e02f8 */
[----:B------:R-:W-:Y:S04]  /*44cc0*/  STL.64 [R1+0x1ae8], R212 ;  /* 0x001ae8d401007387 */ /* 0x000fe80000100a00 */
[----:B------:R-:W4:Y:S04]  /*44cd0*/  LDL.LU.64 R30, [R1+0x470] ;  /* 0x00047000011e7983 */ /* 0x000f280000300a00 */
[----:B------:R-:W-:Y:S04]  /*44ce0*/  STL.64 [R1+0x1c08], R210 ;  /* 0x001c08d201007387 */ /* 0x000fe80000100a00 */
[----:B------:R-:W4:Y:S01]  /*44cf0*/  LDL.LU.64 R248, [R1+0x430] ;  /* 0x0004300001f87983 */ /* 0x000f220000300a00 */
[----:B------:R-:W-:-:S04]  /*44d00*/  IMAD.WIDE R208, R245, 0x4, R208 ;  /* 0x00000004f5d07825 */ /* 0x000fc800078e02d0 */
[C---:B------:R-:W-:Y:S01]  /*44d10*/  IMAD.WIDE R160, R245.reuse, 0x4, R160 ;  /* 0x00000004f5a07825 */ /* 0x040fe200078e02a0 */
[----:B------:R-:W-:Y:S03]  /*44d20*/  STL.64 [R1+0x1c38], R208 ;  /* 0x001c38d001007387 */ /* 0x000fe60000100a00 */
[C---:B------:R-:W-:Y:S01]  /*44d30*/  IMAD.WIDE R144, R245.reuse, 0x4, R144 ;  /* 0x00000004f5907825 */ /* 0x040fe200078e0290 */
[----:B------:R-:W-:Y:S03]  /*44d40*/  STL.64 [R1+0x1c50], R170 ;  /* 0x001c50aa01007387 */ /* 0x000fe60000100a00 */
[C---:B------:R-:W-:Y:S02]  /*44d50*/  IMAD.WIDE R140, R245.reuse, 0x4, R78 ;  /* 0x00000004f58c7825 */ /* 0x040fe400078e024e */
[----:B------:R-:W4:Y:S04]  /*44d60*/  LDL.LU.64 R78, [R1+0x3f0] ;  /* 0x0003f000014e7983 */ /* 0x000f280000300a00 */
[----:B------:R-:W4:Y:S01]  /*44d70*/  LDL.LU.64 R76, [R1+0x3b0] ;  /* 0x0003b000014c7983 */ /* 0x000f220000300a00 */
[----:B------:R-:W-:-:S03]  /*44d80*/  IMAD.WIDE R138, R245, 0x4, R110 ;  /* 0x00000004f58a7825 */ /* 0x000fc600078e026e */
[----:B------:R-:W-:Y:S04]  /*44d90*/  STL.64 [R1+0x1d40], R160 ;  /* 0x001d40a001007387 */ /* 0x000fe80000100a00 */
[----:B------:R-:W4:Y:S04]  /*44da0*/  LDL.LU.64 R74, [R1+0x370] ;  /* 0x00037000014a7983 */ /* 0x000f280000300a00 */
[----:B------:R-:W4:Y:S04]  /*44db0*/  LDL.LU.64 R10, [R1+0x330] ;  /* 0x00033000010a7983 */ /* 0x000f280000300a00 */
[----:B------:R-:W-:Y:S04]  /*44dc0*/  STL.64 [R1+0x1d60], R144 ;  /* 0x001d609001007387 */ /* 0x000fe80000100a00 */
[----:B------:R-:W4:Y:S01]  /*44dd0*/  LDL.LU.64 R26, [R1+0x2f0] ;  /* 0x0002f000011a7983 */ /* 0x000f220000300a00 */
[----:B--2---:R-:W-:-:S04]  /*44de0*/  IMAD.WIDE R128, R245, 0x4, R128 ;  /* 0x00000004f5807825 */ /* 0x004fc800078e0280 */
[C---:B---3--:R-:W-:Y:S02]  /*44df0*/  IMAD.WIDE R110, R245.reuse, 0x4, R62 ;  /* 0x00000004f56e7825 */ /* 0x048fe400078e023e */
[----:B------:R-:W2:Y:S04]  /*44e00*/  LDL.LU.64 R62, [R1+0x2b0] ;  /* 0x0002b000013e7983 */ /* 0x000ea80000300a00 */
[----:B------:R-:W-:Y:S04]  /*44e10*/  STL.64 [R1+0x1db0], R140 ;  /* 0x001db08c01007387 */ /* 0x000fe80000100a00 */
[----:B------:R-:W3:Y:S01]  /*44e20*/  LDL.LU.64 R60, [R1+0x270] ;  /* 0x00027000013c7983 */ /* 0x000ee20000300a00 */
[----:B----4-:R-:W-:-:S03]  /*44e30*/  IMAD.WIDE R108, R245, 0x4, R94 ;  /* 0x00000004f56c7825 */ /* 0x010fc600078e025e */
[----:B------:R-:W4:Y:S04]  /*44e40*/  LDL.LU.64 R58, [R1+0x230] ;  /* 0x00023000013a7983 */ /* 0x000f280000300a00 */
[----:B------:R-:W-:Y:S04]  /*44e50*/  STL.64 [R1+0x1f00], R138 ;  /* 0x001f008a01007387 */ /* 0x000fe80000100a00 */
[----:B------:R-:W2:Y:S04]  /*44e60*/  LDL.LU.64 R42, [R1+0x1f0] ;  /* 0x0001f000012a7983 */ /* 0x000ea80000300a00 */
[----:B------:R-:W2:Y:S01]  /*44e70*/  LDL.LU.64 R12, [R1+0x1b0] ;  /* 0x0001b000010c7983 */ /* 0x000ea20000300a00 */
[----:B------:R-:W-:-:S03]  /*44e80*/  IMAD.WIDE R94, R245, 0x4, R46 ;  /* 0x00000004f55e7825 */ /* 0x000fc600078e022e */
[----:B------:R-:W-:Y:S04]  /*44e90*/  STL.64 [R1+0x1f20], R128 ;  /* 0x001f208001007387 */ /* 0x000fe80000100a00 */
[----:B------:R-:W2:Y:S01]  /*44ea0*/  LDL.LU.64 R46, [R1+0x170] ;  /* 0x00017000012e7983 */ /* 0x000ea20000300a00 */
[----:B------:R-:W-:-:S03]  /*44eb0*/  IMAD.WIDE R106, R245, 0x4, R14 ;  /* 0x00000004f56a7825 */ /* 0x000fc600078e020e */
[----:B------:R-:W2:Y:S04]  /*44ec0*/  LDL.LU.64 R44, [R1+0x130] ;  /* 0x00013000012c7983 */ /* 0x000ea80000300a00 */
[----:B------:R-:W-:Y:S01]  /*44ed0*/  STL.64 [R1+0x2020], R110 ;  /* 0x0020206e01007387 */ /* 0x000fe20000100a00 */
[----:B------:R-:W-:-:S03]  /*44ee0*/  IMAD.WIDE R92, R245, 0x4, R30 ;  /* 0x00000004f55c7825 */ /* 0x000fc600078e021e */
[----:B------:R-:W2:Y:S01]  /*44ef0*/  LDL.LU.64 R28, [R1+0xf0] ;  /* 0x0000f000011c7983 */ /* 0x000ea20000300a00 */
[----:B------:R-:W-:-:S03]  /*44f00*/  IMAD.WIDE R90, R245, 0x4, R248 ;  /* 0x00000004f55a7825 */ /* 0x000fc600078e02f8 */
[----:B------:R-:W2:Y:S04]  /*44f10*/  LDL.LU.64 R14, [R1+0xb0] ;  /* 0x0000b000010e7983 */ /* 0x000ea80000300a00 */
[----:B------:R-:W-:Y:S04]  /*44f20*/  STL.64 [R1+0x2060], R108 ;  /* 0x0020606c01007387 */ /* 0x000fe80000100a00 */
[----:B------:R-:W2:Y:S04]  /*44f30*/  LDL.LU.64 R30, [R1+0x70] ;  /* 0x00007000011e7983 */ /* 0x000ea80000300a00 */
[----:B------:R-:W3:Y:S01]  /*44f40*/  LDL.LU.64 R248, [R1+0x30] ;  /* 0x0000300001f87983 */ /* 0x000ee20000300a00 */
        /* <DEDUP_REMOVED lines=13> */
[----:B------:R-:W-:Y:S01]  /*45020*/  STL.64 [R1+0x2648], R70 ;  /* 0x0026484601007387 */ /* 0x000fe20000100a00 */
[----:B-1----:R-:W-:-:S04]  /*45030*/  IMAD.WIDE R26, R245, 0x4, R148 ;  /* 0x00000004f51a7825 */ /* 0x002fc800078e0294 */
[----:B------:R-:W-:-:S04]  /*45040*/  IMAD.WIDE R24, R245, 0x4, R132 ;  /* 0x00000004f5187825 */ /* 0x000fc800078e0284 */
[----:B------:R-:W-:-:S04]  /*45050*/  IMAD.WIDE R22, R245, 0x4, R116 ;  /* 0x00000004f5167825 */ /* 0x000fc800078e0274 */
[----:B------:R-:W-:-:S04]  /*45060*/  IMAD.WIDE R10, R245, 0x4, R68 ;  /* 0x00000004f50a7825 */ /* 0x000fc800078e0244 */
[----:B------:R-:W-:-:S04]  /*45070*/  IMAD.WIDE R8, R245, 0x4, R52 ;  /* 0x00000004f5087825 */ /* 0x000fc800078e0234 */
[----:B------:R-:W-:-:S04]  /*45080*/  IMAD.WIDE R6, R245, 0x4, R36 ;  /* 0x00000004f5067825 */ /* 0x000fc800078e0224 */
[----:B------:R-:W-:-:S04]  /*45090*/  IMAD.WIDE R4, R245, 0x4, R20 ;  /* 0x00000004f5047825 */ /* 0x000fc800078e0214 */
[----:B------:R-:W-:-:S04]  /*450a0*/  IMAD.WIDE R2, R245, 0x4, R2 ;  /* 0x00000004f5027825 */ /* 0x000fc800078e0202 */
[----:B--2---:R-:W-:-:S04]  /*450b0*/  IMAD.WIDE R38, R245, 0x4, R30 ;  /* 0x00000004f5267825 */ /* 0x004fc800078e021e */
[----:B---3--:R-:W-:Y:S02]  /*450c0*/  IMAD.WIDE R30, R245, 0x4, R248 ;  /* 0x00000004f51e7825 */ /* 0x008fe400078e02f8 */
[----:B------:R-:W1:Y:S02]  /*450d0*/  S2R R249, SR_TID.X ;  /* 0x0000000000f97919 */ /* 0x000e640000002100 */
        /* <DEDUP_REMOVED lines=24> */
[----:B------:R-:W-:Y:S01]  /*45260*/  LDGSTS.E [R249+0x29500], desc[UR34][R222.64], P0 ;  /* 0x29500000def97fae */ /* 0x000fe200081a1022 */
[----:B----4-:R-:W-:-:S03]  /*45270*/  IMAD.WIDE R58, R245, 0x4, R58 ;  /* 0x00000004f53a7825 */ /* 0x010fc600078e023a */
[----:B------:R-:W-:Y:S01]  /*45280*/  LDGSTS.E [R249+0x29d00], desc[UR34][R218.64], P0 ;  /* 0x29d00000daf97fae */ /* 0x000fe200081a1022 */
[----:B------:R-:W-:-:S03]  /*45290*/  IMAD.WIDE R56, R245, 0x4, R42 ;  /* 0x00000004f5387825 */ /* 0x000fc600078e022a */
        /* <DEDUP_REMOVED lines=10> */
[----:B------:R-:W-:Y:S04]  /*45340*/  STL.64 [R1+0x2948], R62 ;  /* 0x0029483e01007387 */ /* 0x000fe80000100a00 */
[----:B------:R-:W-:Y:S04]  /*45350*/  LDGSTS.E [R249+0x2cd00], desc[UR34][R170.64], P0 ;  /* 0x2cd00000aaf97fae */ /* 0x000fe800081a1022 */
[----:B------:R-:W-:Y:S04]  /*45360*/  STL.64 [R1+0x2b90], R60 ;  /* 0x002b903c01007387 */ /* 0x000fe80000100a00 */
[----:B------:R-:W-:Y:S04]  /*45370*/  LDGSTS.E [R249+0x2d500], desc[UR34][R160.64], P0 ;  /* 0x2d500000a0f97fae */ /* 0x000fe800081a1022 */
[----:B------:R-:W-:Y:S04]  /*45380*/  STL.64 [R1+0x2ba0], R58 ;  /* 0x002ba03a01007387 */ /* 0x000fe80000100a00 */
[----:B------:R-:W-:Y:S01]  /*45390*/  LDGSTS.E [R249+0x2dd00], desc[UR34][R144.64], P0 ;  /* 0x2dd0000090f97fae */ /* 0x000fe200081a1022 */
[----:B------:R-:W-:-:S03]  /*453a0*/  IMAD.WIDE R28, R245, 0x4, R164 ;  /* 0x00000004f51c7825 */ /* 0x000fc600078e02a4 */
[----:B------:R-:W-:Y:S04]  /*453b0*/  STL.64 [R1+0x2bc0], R56 ;  /* 0x002bc03801007387 */ /* 0x000fe80000100a00 */
[----:B------:R-:W-:Y:S04]  /*453c0*/  LDGSTS.E [R249+0x2e500], desc[UR34][R140.64], P0 ;  /* 0x2e5000008cf97fae */ /* 0x000fe800081a1022 */
[----:B------:R-:W-:Y:S04]  /*453d0*/  STL.64 [R1+0x2ca0], R54 ;  /* 0x002ca03601007387 */ /* 0x000fe80000100a00 */
[----:B------:R-:W-:Y:S04]  /*453e0*/  LDGSTS.E [R249+0x2ed00], desc[UR34][R138.64], P0 ;  /* 0x2ed000008af97fae */ /* 0x000fe800081a1022 */
[----:B------:R1:W-:Y:S04]  /*453f0*/  STL.64 [R1+0x2cb0], R46 ;  /* 0x002cb02e01007387 */ /* 0x0003e80000100a00 */
[----:B------:R-:W-:Y:S04]  /*45400*/  LDGSTS.E [R249+0x2f500], desc[UR34][R128.64], P0 ;  /* 0x2f50000080f97fae */ /* 0x000fe800081a1022 */
[----:B------:R-:W-:Y:S04]  /*45410*/  STL.64 [R1+0x2cc0], R44 ;  /* 0x002cc02c01007387 */ /* 0x000fe80000100a00 */
[----:B------:R-:W-:Y:S01]  /*45420*/  LDGSTS.E [R249+0x2fd00], desc[UR34][R110.64], P0 ;  /* 0x2fd000006ef97fae */ /* 0x000fe200081a1022 */
[----:B------:R-:W-:-:S03]  /*45430*/  IMAD.WIDE R14, R245, 0x4, R100 ;  /* 0x00000004f50e7825 */ /* 0x000fc600078e0264 */
[----:B------:R-:W-:Y:S04]  /*45440*/  STL.64 [R1+0x2d40], R42 ;  /* 0x002d402a01007387 */ /* 0x000fe80000100a00 */
[----:B------:R-:W-:Y:S01]  /*45450*/  LDGSTS.E [R249+0x30500], desc[UR34][R108.64], P0 ;  /* 0x305000006cf97fae */ /* 0x000fe200081a1022 */
[----:B------:R-:W-:-:S03]  /*45460*/  IMAD.WIDE R12, R245, 0x4, R84 ;  /* 0x00000004f50c7825 */ /* 0x000fc600078e0254 */
        /* <DEDUP_REMOVED lines=28> */
[----:B------:R-:W-:Y:S04]  /*45630*/  LDGSTS.E [R249+0x37d00], desc[UR34][R46.64], P0 ;  /* 0x37d000002ef97fae */ /* 0x000fe800081a1022 */
[----:B------:R-:W2:Y:S04]  /*45640*/  LDL.LU.64 R246, [R1+0xc18] ;  /* 0x000c180001f67983 */ /* 0x000ea80000300a00 */
[----:B------:R-:W-:Y:S04]  /*45650*/  LDGSTS.E [R249+0x38500], desc[UR34][R44.64], P0 ;  /* 0x385000002cf97fae */ /* 0x000fe800081a1022 */
[----:B-1----:R-:W3:Y:S04]  /*45660*/  LDL.LU.64 R46, [R1+0xbe0] ;  /* 0x000be000012e7983 */ /* 0x002ee80000300a00 */
[----:B------:R-:W3:Y:S04]  /*45670*/  LDL.LU.64 R242, [R1+0xba8] ;  /* 0x000ba80001f27983 */ /* 0x000ee80000300a00 */
[----:B------:R-:W4:Y:S04]  /*45680*/  LDL.LU.64 R62, [R1+0xb70] ;  /* 0x000b7000013e7983 */ /* 0x000f280000300a00 */
[----:B------:R-:W4:Y:S04]  /*45690*/  LDL.LU.64 R236, [R1+0xb38] ;  /* 0x000b380001ec7983 */ /* 0x000f280000300a00 */
[----:B------:R-:W4:Y:S04]  /*456a0*/  LDL.LU.64 R226, [R1+0xb00] ;  /* 0x000b000001e27983 */ /* 0x000f280000300a00 */
[----:B------:R-:W4:Y:S04]  /*456b0*/  LDL.LU.64 R228, [R1+0xac8] ;  /* 0x000ac80001e47983 */ /* 0x000f280000300a00 */
[----:B------:R-:W-:Y:S04]  /*456c0*/  LDGSTS.E [R249+0x38d00], desc[UR34][R42.64], P0 ;  /* 0x38d000002af97fae */ /* 0x000fe800081a1022 */
[----:B------:R-:W4:Y:S04]  /*456d0*/  LDL.LU.64 R224, [R1+0xa90] ;  /* 0x000a900001e07983 */ /* 0x000f280000300a00 */
[----:B------:R-:W-:Y:S04]  /*456e0*/  LDGSTS.E [R249+0x39500], desc[UR34][R40.64], P0 ;  /* 0x3950000028f97fae */ /* 0x000fe800081a1022 */
[----:B------:R-:W4:Y:S04]  /*456f0*/  LDL.LU.64 R222, [R1+0xa58] ;  /* 0x000a580001de7983 */ /* 0x000f280000300a00 */
[----:B------:R-:W-:Y:S04]  /*45700*/  LDGSTS.E [R249+0x39d00], desc[UR34][R38.64], P0 ;  /* 0x39d0000026f97fae */ /* 0x000fe800081a1022 */
[----:B------:R-:W-:Y:S04]  /*45710*/  LDGSTS.E [R249+0x3a500], desc[UR34][R30.64], P0 ;  /* 0x3a5000001ef97fae */ /* 0x000fe800081a1022 */
[----:B------:R-:W4:Y:S04]  /*45720*/  LDL.LU.64 R218, [R1+0xa20] ;  /* 0x000a200001da7983 */ /* 0x000f280000300a00 */
        /* <DEDUP_REMOVED lines=10> */
[----:B------:R2:W-:Y:S04]  /*457d0*/  LDGSTS.E [R249+0x3d500], desc[UR34][R12.64], P0 ;  /* 0x3d5000000cf97fae */ /* 0x0005e800081a1022 */
        /* <DEDUP_REMOVED lines=8> */
[----:B------:R1:W-:Y:S04]  /*45860*/  LDGSTS.E [R249+0x3fd00], desc[UR34][R2.64], P0 ;  /* 0x3fd0000002f97fae */ /* 0x0003e800081a1022 */
[----:B------:R-:W1:Y:S01]  /*45870*/  LDL.LU.64 R248, [R1+0x7f0] ;  /* 0x0007f00001f87983 */ /* 0x000e620000300a00 */
[----:B--2---:R-:W-:-:S03]  /*45880*/  IMAD.WIDE R12, R245, 0x4, R246 ;  /* 0x00000004f50c7825 */ /* 0x004fc600078e02f6 */
[----:B------:R-:W2:Y:S04]  /*45890*/  LDL.LU.64 R246, [R1+0x7b8] ;  /* 0x0007b80001f67983 */ /* 0x000ea80000300a00 */
[----:B------:R-:W-:Y:S01]  /*458a0*/  LDGSTS.E [R250+0x20600], desc[UR34][R12.64], P0 ;  /* 0x206000000cfa7fae */ /* 0x000fe200081a1022 */
        /* <DEDUP_REMOVED lines=17> */
[C---:B------:R-:W-:Y:S02]  /*459c0*/  IMAD.WIDE R148, R245.reuse, 0x4, R212 ;  /* 0x00000004f5947825 */ /* 0x040fe400078e02d4 */
[----:B------:R-:W4:Y:S02]  /*459d0*/  LDL.LU.64 R212, [R1+0x5c0] ;  /* 0x0005c00001d47983 */ /* 0x000f240000300a00 */
[C---:B------:R-:W-:Y:S02]  /*459e0*/  IMAD.WIDE R164, R245.reuse, 0x4, R210 ;  /* 0x00000004f5a47825 */ /* 0x040fe400078e02d2 */
[----:B------:R-:W4:Y:S02]  /*459f0*/  LDL.LU.64 R210, [R1+0x588] ;  /* 0x0005880001d27983 */ /* 0x000f240000300a00 */
[----:B------:R-:W-:-:S04]  /*45a00*/  IMAD.WIDE R228, R245, 0x4, R208 ;  /* 0x00000004f5e47825 */ /* 0x000fc800078e02d0 */
[----:B------:R-:W-:-:S04]  /*45a10*/  IMAD.WIDE R20, R245, 0x4, R46 ;  /* 0x00000004f5147825 */ /* 0x000fc800078e022e */
[C---:B------:R-:W-:Y:S01]  /*45a20*/  IMAD.WIDE R72, R245.reuse, 0x4, R62 ;  /* 0x00000004f5487825 */ /* 0x040fe200078e023e */
[----:B------:R-:W-:Y:S04]  /*45a30*/  LDGSTS.E [R250+0x20e00], desc[UR34][R20.64], P0 ;  /* 0x20e0000014fa7fae */ /* 0x000fe800081a1022 */
[----:B------:R-:W-:Y:S01]  /*45a40*/  LDGSTS.E [R250+0x21600], desc[UR34][R24.64], P0 ;  /* 0x2160000018fa7fae */ /* 0x000fe200081a1022 */
[----:B------:R-:W-:-:S03]  /*45a50*/  IMAD.WIDE R128, R245, 0x4, R128 ;  /* 0x00000004f5807825 */ /* 0x000fc600078e0280 */
[----:B------:R-:W-:Y:S04]  /*45a60*/  LDGSTS.E [R250+0x21e00], desc[UR34][R72.64], P0 ;  /* 0x21e0000048fa7fae */ /* 0x000fe800081a1022 */
[----:B------:R1:W-:Y:S04]  /*45a70*/  STL.64 [R1+0x1230], R128 ;  /* 0x0012308001007387 */ /* 0x0003e80000100a00 */
[----:B------:R-:W4:Y:S01]  /*45a80*/  LDL.LU.64 R208, [R1+0x550] ;  /* 0x0005500001d07983 */ /* 0x000f220000300a00 */
[----:B------:R-:W-:-:S03]  /*45a90*/  IMAD.WIDE R144, R245, 0x4, R144 ;  /* 0x00000004f5907825 */ /* 0x000fc600078e0290 */
[----:B------:R-:W-:Y:S04]  /*45aa0*/  LDGSTS.E [R250+0x22600], desc[UR34][R76.64], P0 ;  /* 0x226000004cfa7fae */ /* 0x000fe800081a1022 */
[----:B------:R1:W-:Y:S01]  /*45ab0*/  STL.64 [R1+0x1270], R144 ;  /* 0x0012709001007387 */ /* 0x0003e20000100a00 */
[----:B------:R-:W-:-:S03]  /*45ac0*/  IMAD.WIDE R160, R245, 0x4, R160 ;  /* 0x00000004f5a07825 */ /* 0x000fc600078e02a0 */
[----:B------:R-:W4:Y:S04]  /*45ad0*/  LDL.LU.64 R94, [R1+0x518] ;  /* 0x00051800015e7983 */ /* 0x000f280000300a00 */
[----:B------:R2:W-:Y:S04]  /*45ae0*/  STL.64 [R1+0x12a0], R160 ;  /* 0x0012a0a001007387 */ /* 0x0005e80000100a00 */
[----:B------:R-:W-:Y:S04]  /*45af0*/  LDGSTS.E [R250+0x22e00], desc[UR34][R84.64], P0 ;  /* 0x22e0000054fa7fae */ /* 0x000fe800081a1022 */
[----:B------:R-:W-:Y:S01]  /*45b00*/  LDGSTS.E [R250+0x23600], desc[UR34][R92.64], P0 ;  /* 0x236000005cfa7fae */ /* 0x000fe200081a1022 */
[----:B-1----:R-:W-:-:S03]  /*45b10*/  IMAD.WIDE R248, R245, 0x4, R248 ;  /* 0x00000004f5f87825 */ /* 0x002fc600078e02f8 */
[----:B------:R-:W-:Y:S04]  /*45b20*/  LDGSTS.E [R250+0x23e00], desc[UR34][R100.64], P0 ;  /* 0x23e0000064fa7fae */ /* 0x000fe800081a1022 */
[----:B------:R-:W-:Y:S04]  /*45b30*/  STL.64 [R1+0x12d0], R248 ;  /* 0x0012d0f801007387 */ /* 0x000fe80000100a00 */
[----:B------:R-:W4:Y:S01]  /*45b40*/  LDL.LU.64 R110, [R1+0x4d8] ;  /* 0x0004d800016e7983 */ /* 0x000f220000300a00 */
        /* <DEDUP_REMOVED lines=13> */
[----:B--2---:R-:W-:-:S05]  /*45c20*/  IMAD.WIDE R246, R245, 0x4, R246 ;  /* 0x00000004f5f67825 */ /* 0x004fca00078e02f6 */
[----:B------:R-:W-:Y:S04]  /*45c30*/  STL.64 [R1+0x1308], R246 ;  /* 0x001308f601007387 */ /* 0x000fe80000100a00 */
[----:B------:R-:W2:Y:S01]  /*45c40*/  LDL.LU.64 R46, [R1+0x4a0] ;  /* 0x0004a000012e7983 */ /* 0x000ea20000300a00 */
[----:B---3--:R-:W-:-:S03]  /*45c50*/  IMAD.WIDE R242, R245, 0x4, R242 ;  /* 0x00000004f5f27825 */ /* 0x008fc600078e02f2 */
[----:B------:R-:W-:Y:S01]  /*45c60*/  LDGSTS.E [R250+0x2a600], desc[UR34][R246.64], P0 ;  /* 0x2a600000f6fa7fae */ /* 0x000fe200081a1022 */
[----:B----4-:R-:W-:-:S03]  /*45c70*/  IMAD.WIDE R236, R245, 0x4, R236 ;  /* 0x00000004f5ec7825 */ /* 0x010fc600078e02ec */
[----:B------:R-:W-:Y:S01]  /*45c80*/  STL.64 [R1+0x1330], R242 ;  /* 0x001330f201007387 */ /* 0x000fe20000100a00 */
[----:B------:R-:W-:-:S03]  /*45c90*/  IMAD.WIDE R226, R245, 0x4, R226 ;  /* 0x00000004f5e27825 */ /* 0x000fc600078e02e2 */
[----:B------:R-:W-:Y:S04]  /*45ca0*/  STL.64 [R1+0x1368], R236 ;  /* 0x001368ec01007387 */ /* 0x000fe80000100a00 */
[----:B------:R-:W3:Y:S04]  /*45cb0*/  LDL.LU.64 R14, [R1+0x468] ;  /* 0x00046800010e7983 */ /* 0x000ee80000300a00 */
[----:B------:R-:W-:Y:S04]  /*45cc0*/  STL.64 [R1+0x13a0], R226 ;  /* 0x0013a0e201007387 */ /* 0x000fe80000100a00 */
[----:B------:R-:W4:Y:S01]  /*45cd0*/  LDL.LU.64 R30, [R1+0x428] ;  /* 0x00042800011e7983 */ /* 0x000f220000300a00 */
[----:B------:R-:W-:-:S03]  /*45ce0*/  IMAD.WIDE R224, R245, 0x4, R224 ;  /* 0x00000004f5e07825 */ /* 0x000fc600078e02e0 */
[----:B------:R-:W-:Y:S01]  /*45cf0*/  LDGSTS.E [R250+0x2ae00], desc[UR34][R242.64], P0 ;  /* 0x2ae00000f2fa7fae */ /* 0x000fe200081a1022 */
[----:B------:R-:W-:-:S03]  /*45d00*/  IMAD.WIDE R222, R245, 0x4, R222 ;  /* 0x00000004f5de7825 */ /* 0x000fc600078e02de */
[----:B------:R-:W-:Y:S04]  /*45d10*/  STL.64 [R1+0x13d0], R224 ;  /* 0x0013d0e001007387 */ /* 0x000fe80000100a00 */
[----:B------:R-:W-:Y:S04]  /*45d20*/  STL.64 [R1+0x13e8], R222 ;  /* 0x0013e8de01007387 */ /* 0x000fe80000100a00 */
[----:B------:R-:W4:Y:S01]  /*45d30*/  LDL.LU.64 R90, [R1+0x3e8] ;  /* 0x0003e800015a7983 */ /* 0x000f220000300a00 */
[----:B------:R-:W-:-:S03]  /*45d40*/  IMAD.WIDE R218, R245, 0x4, R218 ;  /* 0x00000004f5da7825 */ /* 0x000fc600078e02da */
[----:B------:R-:W4:Y:S04]  /*45d50*/  LDL.LU.64 R78, [R1+0x3a8] ;  /* 0x0003a800014e7983 */ /* 0x000f280000300a00 */
[----:B------:R-:W-:Y:S01]  /*45d60*/  STL.64 [R1+0x1c00], R218 ;  /* 0x001c00da01007387 */ /* 0x000fe20000100a00 */
[----:B------:R-:W-:-:S03]  /*45d70*/  IMAD.WIDE R216, R245, 0x4, R216 ;  /* 0x00000004f5d87825 */ /* 0x000fc600078e02d8 */
[----:B------:R-:W4:Y:S04]  /*45d80*/  LDL.LU.64 R74, [R1+0x368] ;  /* 0x00036800014a7983 */ /* 0x000f280000300a00 */
[----:B------:R-:W4:Y:S01]  /*45d90*/  LDL.LU.64 R40, [R1+0x328] ;  /* 0x0003280001287983 */ /* 0x000f220000300a00 */
[----:B------:R-:W-:-:S03]  /*45da0*/  IMAD.WIDE R214, R245, 0x4, R214 ;  /* 0x00000004f5d67825 */ /* 0x000fc600078e02d6 */
[----:B------:R-:W-:Y:S04]  /*45db0*/  STL.64 [R1+0x1c18], R216 ;  /* 0x001c18d801007387 */ /* 0x000fe80000100a00 */
[----:B------:R-:W4:Y:S01]  /*45dc0*/  LDL.LU.64 R56, [R1+0x2e8] ;  /* 0x0002e80001387983 */ /* 0x000f220000300a00 */
[----:B------:R-:W-:-:S03]  /*45dd0*/  IMAD.WIDE R212, R245, 0x4, R212 ;  /* 0x00000004f5d47825 */ /* 0x000fc600078e02d4 */
[----:B------:R-:W4:Y:S04]  /*45de0*/  LDL.LU.64 R62, [R1+0x2a8] ;  /* 0x0002a800013e7983 */ /* 0x000f280000300a00 */
[----:B------:R-:W-:Y:S01]  /*45df0*/  STL.64 [R1+0x1cd0], R214 ;  /* 0x001cd0d601007387 */ /* 0x000fe20000100a00 */
[----:B------:R-:W-:-:S03]  /*45e00*/  IMAD.WIDE R210, R245, 0x4, R210 ;  /* 0x00000004f5d27825 */ /* 0x000fc600078e02d2 */
[----:B------:R-:W4:Y:S04]  /*45e10*/  LDL.LU.64 R60, [R1+0x268] ;  /* 0x00026800013c7983 */ /* 0x000f280000300a00 */
[----:B------:R-:W4:Y:S04]  /*45e20*/  LDL.LU.64 R58, [R1+0x228] ;  /* 0x00022800013a7983 */ /* 0x000f280000300a00 */
[----:B------:R1:W-:Y:S04]  /*45e30*/  STL.64 [R1+0x1cf8], R212 ;  /* 0x001cf8d401007387 */ /* 0x0003e80000100a00 */
[----:B------:R-:W4:Y:S04]  /*45e40*/  LDL.LU.64 R10, [R1+0x1e8] ;  /* 0x0001e800010a7983 */ /* 0x000f280000300a00 */
[----:B------:R-:W4:Y:S04]  /*45e50*/  LDL.LU.64 R26, [R1+0x1a8] ;  /* 0x0001a800011a7983 */ /* 0x000f280000300a00 */
[----:B------:R1:W-:Y:S04]  /*45e60*/  STL.64 [R1+0x1d18], R210 ;  /* 0x001d18d201007387 */ /* 0x0003e80000100a00 */
[----:B------:R-:W4:Y:S01]  /*45e70*/  LDL.LU.64 R42, [R1+0x168] ;  /* 0x00016800012a7983 */ /* 0x000f220000300a00 */
[----:B------:R-:W-:-:S03]  /*45e80*/  IMAD.WIDE R36, R245, 0x4, R162 ;  /* 0x00000004f5247825 */ /* 0x000fc600078e02a2 */
[----:B------:R-:W-:Y:S01]  /*45e90*/  LDGSTS.E [R250+0x2b600], desc[UR34][R236.64], P0 ;  /* 0x2b600000ecfa7fae */ /* 0x000fe200081a1022 */
[----:B------:R-:W-:-:S03]  /*45ea0*/  IMAD.WIDE R208, R245, 0x4, R208 ;  /* 0x00000004f5d07825 */ /* 0x000fc600078e02d0 */
[----:B------:R-:W-:Y:S04]  /*45eb0*/  LDGSTS.E [R250+0x2be00], desc[UR34][R226.64], P0 ;  /* 0x2be00000e2fa7fae */ /* 0x000fe800081a1022 */
[----:B------:R-:W-:Y:S01]  /*45ec0*/  LDGSTS.E [R250+0x2c600], desc[UR34][R224.64], P0 ;  /* 0x2c600000e0fa7fae */ /* 0x000fe200081a1022 */
        /* <DEDUP_REMOVED lines=14> */
[----:B------:R-:W-:Y:S04]  /*45fb0*/  LDGSTS.E [R250+0x30600], desc[UR34][R170.64], P0 ;  /* 0x30600000aafa7fae */ /* 0x000fe800081a1022 */
[----:B------:R-:W-:Y:S01]  /*45fc0*/  LDGSTS.E [R250+0x30e00], desc[UR34][R138.64], P0 ;  /* 0x30e000008afa7fae */ /* 0x000fe200081a1022 */
[----:B--2---:R-:W-:-:S03]  /*45fd0*/  IMAD.WIDE R110, R245, 0x4, R46 ;  /* 0x00000004f56e7825 */ /* 0x004fc600078e022e */
[----:B------:R-:W2:Y:S04]  /*45fe0*/  LDL.LU.64 R46, [R1+0x128] ;  /* 0x00012800012e7983 */ /* 0x000ea80000300a00 */
[----:B------:R-:W-:Y:S04]  /*45ff0*/  STL.64 [R1+0x1d28], R208 ;  /* 0x001d28d001007387 */ /* 0x000fe80000100a00 */
[----:B------:R-:W2:Y:S04]  /*46000*/  LDL.LU.64 R44, [R1+0xe8] ;  /* 0x0000e800012c7983 */ /* 0x000ea80000300a00 */
[----:B------:R-:W2:Y:S04]  /*46010*/  LDL.LU.64 R28, [R1+0xa8] ;  /* 0x0000a800011c7983 */ /* 0x000ea80000300a00 */
[----:B------:R-:W-:Y:S01]  /*46020*/  STL.64 [R1+0x1d50], R170 ;  /* 0x001d50aa01007387 */ /* 0x000fe20000100a00 */
[----:B---3--:R-:W-:-:S03]  /*46030*/  IMAD.WIDE R106, R245, 0x4, R14 ;  /* 0x00000004f56a7825 */ /* 0x008fc600078e020e */
[----:B------:R-:W3:Y:S04]  /*46040*/  LDL.LU.64 R14, [R1+0x68] ;  /* 0x00006800010e7983 */ /* 0x000ee80000300a00 */
[----:B------:R-:W-:Y:S01]  /*46050*/  LDGSTS.E [R250+0x31600], desc[UR34][R110.64], P0 ;  /* 0x316000006efa7fae */ /* 0x000fe200081a1022 */
[----:B----4-:R-:W-:-:S03]  /*46060*/  IMAD.WIDE R94, R245, 0x4, R30 ;  /* 0x00000004f55e7825 */ /* 0x010fc600078e021e */
[----:B------:R-:W4:Y:S04]  /*46070*/  LDL.LU.64 R30, [R1+0x28] ;  /* 0x00002800011e7983 */ /* 0x000f280000300a00 */
[----:B------:R-:W-:Y:S04]  /*46080*/  STL.64 [R1+0x1ec0], R138 ;  /* 0x001ec08a01007387 */ /* 0x000fe80000100a00 */
        /* <DEDUP_REMOVED lines=17> */
[----:B------:R1:W-:Y:S04]  /*461a0*/  STL.64 [R1+0x2358], R60 ;  /* 0x0023583c01007387 */ /* 0x0003e80000100a00 */
[----:B------:R-:W-:Y:S01]  /*461b0*/  LDGSTS.E [R250+0x31e00], desc[UR34][R106.64], P0 ;  /* 0x31e000006afa7fae */ /* 0x000fe200081a1022 */
[----:B------:R-:W-:-:S03]  /*461c0*/  IMAD.WIDE R56, R245, 0x4, R10 ;  /* 0x00000004f5387825 */ /* 0x000fc600078e020a */
[----:B------:R-:W-:Y:S01]  /*461d0*/  STL.64 [R1+0x2380], R58 ;  /* 0x0023803a01007387 */ /* 0x000fe20000100a00 */
[----:B------:R-:W-:-:S03]  /*461e0*/  IMAD.WIDE R54, R245, 0x4, R26 ;  /* 0x00000004f5367825 */ /* 0x000fc600078e021a */
[----:B------:R-:W-:Y:S01]  /*461f0*/  STL.64 [R1+0x23d0], R56 ;  /* 0x0023d03801007387 */ /* 0x000fe20000100a00 */
[----:B------:R-:W-:-:S03]  /*46200*/  IMAD.WIDE R52, R245, 0x4, R42 ;  /* 0x00000004f5347825 */ /* 0x000fc600078e022a */
[----:B------:R-:W-:Y:S04]  /*46210*/  STL.64 [R1+0x23d8], R54 ;  /* 0x0023d83601007387 */ /* 0x000fe80000100a00 */
        /* <DEDUP_REMOVED lines=15> */
[----:B--2---:R-:W-:-:S04]  /*46310*/  IMAD.WIDE R46, R245, 0x4, R46 ;  /* 0x00000004f52e7825 */ /* 0x004fc800078e022e */
[C---:B------:R-:W-:Y:S01]  /*46320*/  IMAD.WIDE R44, R245.reuse, 0x4, R44 ;  /* 0x00000004f52c7825 */ /* 0x040fe200078e022c */
[----:B------:R-:W-:Y:S03]  /*46330*/  STL.64 [R1+0x2450], R46 ;  /* 0x0024502e01007387 */ /* 0x000fe60000100a00 */
[C---:B------:R-:W-:Y:S01]  /*46340*/  IMAD.WIDE R42, R245.reuse, 0x4, R28 ;  /* 0x00000004f52a7825 */ /* 0x040fe200078e021c */
[----:B------:R-:W-:Y:S03]  /*46350*/  STL.64 [R1+0x2590], R44 ;  /* 0x0025902c01007387 */ /* 0x000fe60000100a00 */
[----:B------:R-:W-:-:S04]  /*46360*/  IMAD.WIDE R28, R245, 0x4, R130 ;  /* 0x00000004f51c7825 */ /* 0x000fc800078e0282 */
[C---:B---3--:R-:W-:Y:S01]  /*46370*/  IMAD.WIDE R40, R245.reuse, 0x4, R14 ;  /* 0x00000004f5287825 */ /* 0x048fe200078e020e */
[----:B------:R-:W-:Y:S03]  /*46380*/  STL.64 [R1+0x25a8], R42 ;  /* 0x0025a82a01007387 */ /* 0x000fe60000100a00 */
[C---:B----4-:R-:W-:Y:S01]  /*46390*/  IMAD.WIDE R38, R245.reuse, 0x4, R30 ;  /* 0x00000004f5267825 */ /* 0x050fe200078e021e */
        /* <DEDUP_REMOVED lines=14> */
[----:B------:R3:W-:Y:S04]  /*46480*/  STL.64 [R1+0x2600], R2 ;  /* 0x0026000201007387 */ /* 0x0007e80000100a00 */
[----:B------:R-:W4:Y:S04]  /*46490*/  LDL.LU.64 R128, [R1+0x5230] ;  /* 0x0052300001807983 */ /* 0x000f280000300a00 */
[----:B------:R-:W3:Y:S04]  /*464a0*/  LDL.LU.64 R144, [R1+0x5228] ;  /* 0x0052280001907983 */ /* 0x000ee80000300a00 */
[----:B------:R-:W3:Y:S04]  /*464b0*/  LDL.LU.64 R160, [R1+0x5220] ;  /* 0x0052200001a07983 */ /* 0x000ee80000300a00 */
[----:B-1----:R-:W3:Y:S04]  /*464c0*/  LDL.LU.64 R212, [R1+0xc10] ;  /* 0x000c100001d47983 */ /* 0x002ee80000300a00 */
        /* <DEDUP_REMOVED lines=35> */
[----:B------:R3:W-:Y:S04]  /*46700*/  LDGSTS.E [R250+0x3fe00], desc[UR34][R2.64], P0 ;  /* 0x3fe0000002fa7fae */ /* 0x0007e800081a1022 */
[----:B------:R-:W2:Y:S01]  /*46710*/  LDL.LU.64 R214, [R1+0x778] ;  /* 0x0007780001d67983 */ /* 0x000ea20000300a00 */
[----:B---3--:R-:W-:-:S03]  /*46720*/  IMAD.WIDE R2, R245, 0x4, R212 ;  /* 0x00000004f5027825 */ /* 0x008fc600078e02d4 */
[----:B------:R-:W3:Y:S01]  /*46730*/  LDL.LU.64 R212, [R1+0x740] ;  /* 0x0007400001d47983 */ /* 0x000ee20000300a00 */
[----:B----4-:R-:W-:-:S03]  /*46740*/  IMAD.WIDE R4, R245, 0x4, R210 ;  /* 0x00000004f5047825 */ /* 0x010fc600078e02d2 */
[----:B------:R-:W4:Y:S01]  /*46750*/  LDL.LU.64 R210, [R1+0x708] ;  /* 0x0007080001d27983 */ /* 0x000f220000300a00 */
[----:B------:R-:W-:-:S03]  /*46760*/  IMAD.WIDE R8, R245, 0x4, R208 ;  /* 0x00000004f5087825 */ /* 0x000fc600078e02d0 */
[----:B------:R-:W-:Y:S04]  /*46770*/  LDGSTS.E [R251+0x20700], desc[UR34][R2.64], P0 ;  /* 0x2070000002fb7fae */ /* 0x000fe800081a1022 */
[----:B------:R-:W4:Y:S01]  /*46780*/  LDL.LU.64 R208, [R1+0x6d0] ;  /* 0x0006d00001d07983 */ /* 0x000f220000300a00 */
[----:B------:R-:W-:-:S03]  /*46790*/  IMAD.WIDE R18, R245, 0x4, R246 ;  /* 0x00000004f5127825 */ /* 0x000fc600078e02f6 */
[----:B------:R-:W-:Y:S04]  /*467a0*/  LDGSTS.E [R251+0x20f00], desc[UR34][R4.64], P0 ;  /* 0x20f0000004fb7fae */ /* 0x000fe800081a1022 */
        /* <DEDUP_REMOVED lines=10> */
[----:B--2---:R-:W-:-:S02]  /*46850*/  IMAD.WIDE R130, R245, 0x4, R224 ;  /* 0x00000004f5827825 */ /* 0x004fc400078e02e0 */
[----:B------:R-:W2:Y:S02]  /*46860*/  LDL.LU.64 R224, [R1+0x580] ;  /* 0x0005800001e07983 */ /* 0x000ea40000300a00 */
[C---:B------:R-:W-:Y:S02]  /*46870*/  IMAD.WIDE R162, R245.reuse, 0x4, R218 ;  /* 0x00000004f5a27825 */ /* 0x040fe400078e02da */
[----:B------:R-:W2:Y:S02]  /*46880*/  LDL.LU.64 R218, [R1+0x548] ;  /* 0x0005480001da7983 */ /* 0x000ea40000300a00 */
[C---:B------:R-:W-:Y:S02]  /*46890*/  IMAD.WIDE R170, R245.reuse, 0x4, R216 ;  /* 0x00000004f5aa7825 */ /* 0x040fe400078e02d8 */
[----:B------:R-:W2:Y:S02]  /*468a0*/  LDL.LU.64 R216, [R1+0x510] ;  /* 0x0005100001d87983 */ /* 0x000ea40000300a00 */
[----:B------:R-:W-:-:S04]  /*468b0*/  IMAD.WIDE R26, R245, 0x4, R94 ;  /* 0x00000004f51a7825 */ /* 0x000fc800078e025e */
[----:B------:R-:W-:-:S04]  /*468c0*/  IMAD.WIDE R82, R245, 0x4, R78 ;  /* 0x00000004f5527825 */ /* 0x000fc800078e024e */
[----:B------:R-:W-:-:S04]  /*468d0*/  IMAD.WIDE R106, R245, 0x4, R14 ;  /* 0x00000004f56a7825 */ /* 0x000fc800078e020e */
[----:B------:R-:W-:-:S04]  /*468e0*/  IMAD.WIDE R114, R245, 0x4, R110 ;  /* 0x00000004f5727825 */ /* 0x000fc800078e026e */
[C---:B------:R-:W-:Y:S02]  /*468f0*/  IMAD.WIDE R94, R245.reuse, 0x4, R214 ;  /* 0x00000004f55e7825 */ /* 0x040fe400078e02d6 */
[----:B------:R-:W2:Y:S04]  /*46900*/  LDL.LU.64 R214, [R1+0x4d0] ;  /* 0x0004d00001d67983 */ /* 0x000ea80000300a00 */
[----:B------:R1:W-:Y:S01]  /*46910*/  STL.64 [R1+0x1228], R170 ;  /* 0x001228aa01007387 */ /* 0x0003e20000100a00 */
[----:B------:R-:W-:-:S04]  /*46920*/  IMAD.WIDE R6, R245, 0x4, R60 ;  /* 0x00000004f5067825 */ /* 0x000fc800078e023c */
[C---:B------:R-:W-:Y:S01]  /*46930*/  IMAD.WIDE R146, R245.reuse, 0x4, R46 ;  /* 0x00000004f5927825 */ /* 0x040fe200078e022e */
[----:B------:R-:W-:Y:S03]  /*46940*/  LDGSTS.E [R251+0x21700], desc[UR34][R6.64], P0 ;  /* 0x2170000006fb7fae */ /* 0x000fe600081a1022 */
[C---:B------:R-:W-:Y:S01]  /*46950*/  IMAD.WIDE R138, R245.reuse, 0x4, R30 ;  /* 0x00000004f58a7825 */ /* 0x040fe200078e021e */
        /* <DEDUP_REMOVED lines=23> */
[----:B------:R-:W3:Y:S01]  /*46ad0*/  LDL.LU.64 R212, [R1+0x498] ;  /* 0x0004980001d47983 */ /* 0x000ee20000300a00 */
[----:B----4-:R-:W-:-:S03]  /*46ae0*/  IMAD.WIDE R14, R245, 0x4, R210 ;  /* 0x00000004f50e7825 */ /* 0x010fc600078e02d2 */
[----:B------:R4:W-:Y:S04]  /*46af0*/  STL.64 [R1+0x1260], R94 ;  /* 0x0012605e01007387 */ /* 0x0009e80000100a00 */
[----:B------:R1:W-:Y:S04]  /*46b00*/  STL.64 [R1+0x1290], R78 ;  /* 0x0012904e01007387 */ /* 0x0003e80000100a00 */
[----:B------:R-:W4:Y:S01]  /*46b10*/  LDL.LU.64 R210, [R1+0x460] ;  /* 0x0004600001d27983 */ /* 0x000f220000300a00 */
[----:B------:R-:W-:-:S03]  /*46b20*/  IMAD.WIDE R110, R245, 0x4, R208 ;  /* 0x00000004f56e7825 */ /* 0x000fc600078e02d0 */
[----:B------:R1:W-:Y:S04]  /*46b30*/  STL.64 [R1+0x12c8], R14 ;  /* 0x0012c80e01007387 */ /* 0x0003e80000100a00 */
[----:B------:R-:W4:Y:S01]  /*46b40*/  LDL.LU.64 R208, [R1+0x420] ;  /* 0x0004200001d07983 */ /* 0x000f220000300a00 */
[----:B------:R-:W-:-:S03]  /*46b50*/  IMAD.WIDE R246, R245, 0x4, R246 ;  /* 0x00000004f5f67825 */ /* 0x000fc600078e02f6 */
[----:B------:R1:W-:Y:S04]  /*46b60*/  STL.64 [R1+0x12e8], R110 ;  /* 0x0012e86e01007387 */ /* 0x0003e80000100a00 */
[----:B------:R1:W-:Y:S01]  /*46b70*/  STL.64 [R1+0x1300], R246 ;  /* 0x001300f601007387 */ /* 0x0003e20000100a00 */
[----:B------:R-:W-:-:S03]  /*46b80*/  IMAD.WIDE R248, R245, 0x4, R248 ;  /* 0x00000004f5f87825 */ /* 0x000fc600078e02f8 */
[----:B------:R-:W4:Y:S04]  /*46b90*/  LDL.LU.64 R70, [R1+0x3e0] ;  /* 0x0003e00001467983 */ /* 0x000f280000300a00 */
[----:B------:R-:W4:Y:S04]  /*46ba0*/  LDL.LU.64 R68, [R1+0x3a0] ;  /* 0x0003a00001447983 */ /* 0x000f280000300a00 */
[----:B------:R1:W-:Y:S04]  /*46bb0*/  STL.64 [R1+0x1398], R248 ;  /* 0x001398f801007387 */ /* 0x0003e80000100a00 */
[----:B------:R-:W4:Y:S04]  /*46bc0*/  LDL.LU.64 R36, [R1+0x360] ;  /* 0x0003600001247983 */ /* 0x000f280000300a00 */
[----:B------:R-:W-:Y:S01]  /*46bd0*/  LDGSTS.E [R251+0x2b700], desc[UR34][R78.64], P0 ;  /* 0x2b7000004efb7fae */ /* 0x000fe200081a1022 */
[----:B------:R-:W-:-:S03]  /*46be0*/  IMAD.WIDE R242, R245, 0x4, R242 ;  /* 0x00000004f5f27825 */ /* 0x000fc600078e02f2 */
[----:B------:R-:W-:Y:S04]  /*46bf0*/  LDGSTS.E [R251+0x2bf00], desc[UR34][R14.64], P0 ;  /* 0x2bf000000efb7fae */ /* 0x000fe800081a1022 */
[----:B------:R-:W-:Y:S04]  /*46c00*/  LDGSTS.E [R251+0x2c700], desc[UR34][R110.64], P0 ;  /* 0x2c7000006efb7fae */ /* 0x000fe800081a1022 */
[----:B------:R-:W-:Y:S04]  /*46c10*/  LDGSTS.E [R251+0x2cf00], desc[UR34][R246.64], P0 ;  /* 0x2cf00000f6fb7fae */ /* 0x000fe800081a1022 */
[----:B------:R1:W-:Y:S04]  /*46c20*/  LDGSTS.E [R251+0x2d700], desc[UR34][R248.64], P0 ;  /* 0x2d700000f8fb7fae */ /* 0x0003e800081a1022 */
[----:B------:R-:W-:Y:S01]  /*46c30*/  LDGSTS.E [R251+0x2df00], desc[UR34][R242.64], P0 ;  /* 0x2df00000f2fb7fae */ /* 0x000fe200081a1022 */
[----:B------:R-:W-:-:S03]  /*46c40*/  IMAD.WIDE R240, R245, 0x4, R62 ;  /* 0x00000004f5f07825 */ /* 0x000fc600078e023e */
[----:B------:R-:W4:Y:S04]  /*46c50*/  LDL.LU.64 R62, [R1+0x320] ;  /* 0x00032000013e7983 */ /* 0x000f280000300a00 */
[----:B------:R-:W-:Y:S04]  /*46c60*/  STL.64 [R1+0x13b8], R242 ;  /* 0x0013b8f201007387 */ /* 0x000fe80000100a00 */
[----:B------:R-:W4:Y:S04]  /*46c70*/  LDL.LU.64 R60, [R1+0x2e0] ;  /* 0x0002e000013c7983 */ /* 0x000f280000300a00 */
[----:B------:R-:W4:Y:S01]  /*46c80*/  LDL.LU.64 R58, [R1+0x2a0] ;  /* 0x0002a000013a7983 */ /* 0x000f220000300a00 */
[----:B------:R-:W-:-:S03]  /*46c90*/  IMAD.WIDE R226, R245, 0x4, R226 ;  /* 0x00000004f5e27825 */ /* 0x000fc600078e02e2 */
[----:B------:R1:W-:Y:S04]  /*46ca0*/  STL.64 [R1+0x1428], R240 ;  /* 0x001428f001007387 */ /* 0x0003e80000100a00 */
[----:B------:R-:W4:Y:S04]  /*46cb0*/  LDL.LU.64 R56, [R1+0x260] ;  /* 0x0002600001387983 */ /* 0x000f280000300a00 */
[----:B------:R-:W4:Y:S04]  /*46cc0*/  LDL.LU.64 R54, [R1+0x220] ;  /* 0x0002200001367983 */ /* 0x000f280000300a00 */
[----:B------:R-:W-:Y:S01]  /*46cd0*/  STL.64 [R1+0x1b00], R226 ;  /* 0x001b00e201007387 */ /* 0x000fe20000100a00 */
[----:B--2---:R-:W-:-:S03]  /*46ce0*/  IMAD.WIDE R224, R245, 0x4, R224 ;  /* 0x00000004f5e07825 */ /* 0x004fc600078e02e0 */
[----:B------:R-:W2:Y:S04]  /*46cf0*/  LDL.LU.64 R52, [R1+0x1e0] ;  /* 0x0001e00001347983 */ /* 0x000ea80000300a00 */
[----:B------:R-:W2:Y:S04]  /*46d00*/  LDL.LU.64 R38, [R1+0x1a0] ;  /* 0x0001a00001267983 */ /* 0x000ea80000300a00 */
[----:B------:R-:W-:Y:S01]  /*46d10*/  STL.64 [R1+0x1b18], R224 ;  /* 0x001b18e001007387 */ /* 0x000fe20000100a00 */
[----:B------:R-:W-:-:S03]  /*46d20*/  IMAD.WIDE R218, R245, 0x4, R218 ;  /* 0x00000004f5da7825 */ /* 0x000fc600078e02da */
[----:B------:R-:W2:Y:S04]  /*46d30*/  LDL.LU.64 R46, [R1+0x160] ;  /* 0x00016000012e7983 */ /* 0x000ea80000300a00 */
[----:B------:R-:W2:Y:S04]  /*46d40*/  LDL.LU.64 R44, [R1+0x120] ;  /* 0x00012000012c7983 */ /* 0x000ea80000300a00 */
[----:B------:R-:W-:Y:S01]  /*46d50*/  STL.64 [R1+0x1b30], R218 ;  /* 0x001b30da01007387 */ /* 0x000fe20000100a00 */
[----:B------:R-:W-:-:S03]  /*46d60*/  IMAD.WIDE R216, R245, 0x4, R216 ;  /* 0x00000004f5d87825 */ /* 0x000fc600078e02d8 */
[----:B------:R-:W2:Y:S04]  /*46d70*/  LDL.LU.64 R42, [R1+0xe0] ;  /* 0x0000e000012a7983 */ /* 0x000ea80000300a00 */
[----:B------:R-:W2:Y:S04]  /*46d80*/  LDL.LU.64 R40, [R1+0xa0] ;  /* 0x0000a00001287983 */ /* 0x000ea80000300a00 */
[----:B------:R-:W-:Y:S04]  /*46d90*/  STL.64 [R1+0x1c78], R216 ;  /* 0x001c78d801007387 */ /* 0x000fe80000100a00 */
[----:B------:R-:W2:Y:S04]  /*46da0*/  LDL.LU.64 R28, [R1+0x60] ;  /* 0x00006000011c7983 */ /* 0x000ea80000300a00 */
[----:B------:R-:W2:Y:S01]  /*46db0*/  LDL.LU.64 R30, [R1+0x20] ;  /* 0x00002000011e7983 */ /* 0x000ea20000300a00 */
[----:B------:R-:W-:-:S03]  /*46dc0*/  IMAD.WIDE R214, R245, 0x4, R214 ;  /* 0x00000004f5d67825 */ /* 0x000fc600078e02d6 */
[----:B------:R1:W-:Y:S04]  /*46dd0*/  LDGSTS.E [R251+0x2e700], desc[UR34][R240.64], P0 ;  /* 0x2e700000f0fb7fae */ /* 0x0003e800081a1022 */
[----:B------:R-:W-:Y:S04]  /*46de0*/  STL.64 [R1+0x1ca0], R214 ;  /* 0x001ca0d601007387 */ /* 0x000fe80000100a00 */
        /* <DEDUP_REMOVED lines=8> */
[----:B----4-:R-:W-:-:S04]  /*46e70*/  IMAD.WIDE R210, R245, 0x4, R210 ;  /* 0x00000004f5d27825 */ /* 0x010fc800078e02d2 */
[C---:B------:R-:W-:Y:S01]  /*46e80*/  IMAD.WIDE R208, R245.reuse, 0x4, R208 ;  /* 0x00000004f5d07825 */ /* 0x040fe200078e02d0 */
[----:B------:R-:W-:Y:S04]  /*46e90*/  STL.64 [R1+0x1cc8], R210 ;  /* 0x001cc8d201007387 */ /* 0x000fe80000100a00 */
[----:B------:R-:W-:Y:S04]  /*46ea0*/  STL.64 [R1+0x1cf0], R208 ;  /* 0x001cf0d001007387 */ /* 0x000fe80000100a00 */
[----:B------:R-:W-:Y:S01]  /*46eb0*/  LDGSTS.E [R251+0x31f00], desc[UR34][R210.64], P0 ;  /* 0x31f00000d2fb7fae */ /* 0x000fe200081a1022 */
[----:B------:R-:W-:-:S03]  /*46ec0*/  IMAD.WIDE R70, R245, 0x4, R70 ;  /* 0x00000004f5467825 */ /* 0x000fc600078e0246 */
[----:B------:R-:W-:Y:S01]  /*46ed0*/  LDGSTS.E [R251+0x32700], desc[UR34][R208.64], P0 ;  /* 0x32700000d0fb7fae */ /* 0x000fe200081a1022 */
[----:B------:R-:W-:-:S03]  /*46ee0*/  IMAD.WIDE R68, R245, 0x4, R68 ;  /* 0x00000004f5447825 */ /* 0x000fc600078e0244 */
[----:B------:R-:W-:Y:S01]  /*46ef0*/  STL.64 [R1+0x1dc0], R70 ;  /* 0x001dc04601007387 */ /* 0x000fe20000100a00 */
[----:B------:R-:W-:-:S03]  /*46f00*/  IMAD.WIDE R66, R245, 0x4, R36 ;  /* 0x00000004f5427825 */ /* 0x000fc600078e0224 */
[----:B------:R-:W-:Y:S04]  /*46f10*/  STL.64 [R1+0x1df0], R68 ;  /* 0x001df04401007387 */ /* 0x000fe80000100a00 */
[----:B------:R-:W-:Y:S04]  /*46f20*/  STL.64 [R1+0x1e30], R66 ;  /* 0x001e304201007387 */ /* 0x000fe80000100a00 */
[----:B------:R-:W-:Y:S04]  /*46f30*/  LDGSTS.E [R251+0x32f00], desc[UR34][R70.64], P0 ;  /* 0x32f0000046fb7fae */ /* 0x000fe800081a1022 */
[----:B------:R-:W-:Y:S04]  /*46f40*/  LDGSTS.E [R251+0x33700], desc[UR34][R68.64], P0 ;  /* 0x3370000044fb7fae */ /* 0x000fe800081a1022 */
[----:B------:R-:W-:Y:S01]  /*46f50*/  LDGSTS.E [R251+0x33f00], desc[UR34][R66.64], P0 ;  /* 0x33f0000042fb7fae */ /* 0x000fe200081a1022 */
[----:B------:R-:W-:-:S04]  /*46f60*/  IMAD.WIDE R62, R245, 0x4, R62 ;  /* 0x00000004f53e7825 */ /* 0x000fc800078e023e */
        /* <DEDUP_REMOVED lines=8> */
[C---:B--2---:R-:W-:Y:S01]  /*46ff0*/  IMAD.WIDE R52, R245.reuse, 0x4, R52 ;  /* 0x00000004f5347825 */ /* 0x044fe200078e0234 */
[----:B------:R-:W-:Y:S03]  /*47000*/  STL.64 [R1+0x1f18], R54 ;  /* 0x001f183601007387 */ /* 0x000fe60000100a00 */
        /* <DEDUP_REMOVED lines=20> */
[----:B------:R3:W-:Y:S04]  /*47150*/  STL.64 [R1+0x2130], R28 ;  /* 0x0021301c01007387 */ /* 0x0007e80000100a00 */
[----:B-1----:R-:W5:Y:S04]  /*47160*/  LDL.LU.64 R170, [R1+0x5218] ;  /* 0x0052180001aa7983 */ /* 0x002f680000300a00 */
[----:B------:R-:W5:Y:S04]  /*47170*/  LDL.LU.64 R94, [R1+0x5210] ;  /* 0x00521000015e7983 */ /* 0x000f680000300a00 */
[----:B------:R-:W5:Y:S04]  /*47180*/  LDL.LU.64 R78, [R1+0x5208] ;  /* 0x00520800014e7983 */ /* 0x000f680000300a00 */
[----:B------:R-:W5:Y:S04]  /*47190*/  LDL.LU.64 R14, [R1+0x5200] ;  /* 0x00520000010e7983 */ /* 0x000f680000300a00 */
[----:B------:R-:W5:Y:S04]  /*471a0*/  LDL.LU.64 R110, [R1+0x51f8] ;  /* 0x0051f800016e7983 */ /* 0x000f680000300a00 */
[----:B------:R-:W5:Y:S04]  /*471b0*/  LDL.LU.64 R246, [R1+0x51f0] ;  /* 0x0051f00001f67983 */ /* 0x000f680000300a00 */
[----:B------:R1:W-:Y:S04]  /*471c0*/  STL [R1+0xe14], RZ ;  /* 0x000e14ff01007387 */ /* 0x0003e80000100800 */
        /* <DEDUP_REMOVED lines=1150> */
[----:B------:R1:W-:Y:S04]  /*4b9b0*/  STL [R1], RZ ;  /* 0x000000ff01007387 */ /* 0x0003e80000100800 */
        /* <DEDUP_REMOVED lines=588> */
[----:B------:R-:W-:Y:S04]  /*4de80*/  LDGSTS.E [R251+0x34f00], desc[UR34][R60.64], P0 ;  /* 0x34f000003cfb7fae */ /* 0x000fe800081a1022 */
[----:B------:R1:W-:Y:S04]  /*4de90*/  STL [R1+0x2bb4], RZ ;  /* 0x002bb4ff01007387 */ /* 0x0003e80000100800 */
[----:B------:R-:W-:Y:S04]  /*4dea0*/  LDGSTS.E [R251+0x35700], desc[UR34][R58.64], P0 ;  /* 0x357000003afb7fae */ /* 0x000fe800081a1022 */
[----:B------:R1:W-:Y:S04]  /*4deb0*/  STL [R1+0x2bb8], RZ ;  /* 0x002bb8ff01007387 */ /* 0x0003e80000100800 */
[----:B------:R-:W-:Y:S04]  /*4dec0*/  LDGSTS.E [R251+0x35f00], desc[UR34][R56.64], P0 ;  /* 0x35f0000038fb7fae */ /* 0x000fe800081a1022 */
[----:B------:R1:W-:Y:S04]  /*4ded0*/  STL [R1+0x2bbc], RZ ;  /* 0x002bbcff01007387 */ /* 0x0003e80000100800 */
[----:B------:R-:W-:Y:S04]  /*4dee0*/  LDGSTS.E [R251+0x36700], desc[UR34][R54.64], P0 ;  /* 0x3670000036fb7fae */ /* 0x000fe800081a1022 */
[----:B------:R1:W-:Y:S01]  /*4def0*/  STL [R1+0x2c90], RZ ;  /* 0x002c90ff01007387 */ /* 0x0003e20000100800 */
[----:B------:R-:W-:-:S03]  /*4df00*/  IMAD.WIDE R160, R245, 0x4, R160 ;  /* 0x00000004f5a07825 */ /* 0x000fc600078e02a0 */
[----:B------:R2:W-:Y:S01]  /*4df10*/  LDGSTS.E [R251+0x36f00], desc[UR34][R52.64], P0 ;  /* 0x36f0000034fb7fae */ /* 0x0005e200081a1022 */
[----:B------:R-:W-:-:S03]  /*4df20*/  IMAD.WIDE R144, R245, 0x4, R144 ;  /* 0x00000004f5907825 */ /* 0x000fc600078e0290 */
[----:B------:R-:W-:Y:S01]  /*4df30*/  LDGSTS.E [R251+0x37700], desc[UR34][R50.64], P0 ;  /* 0x3770000032fb7fae */ /* 0x000fe200081a1022 */
[----:B------:R-:W-:-:S03]  /*4df40*/  IMAD.WIDE R128, R245, 0x4, R128 ;  /* 0x00000004f5807825 */ /* 0x000fc600078e0280 */
        /* <DEDUP_REMOVED lines=14> */
[----:B------:R-:W-:-:S03]  /*4e030*/  VIADD R244, R244, 0x3f ;  /* 0x0000003ff4f47836 */ /* 0x000fc60000000000 */
[----:B------:R-:W-:Y:S04]  /*4e040*/  LDGSTS.E [R251+0x3c700], desc[UR34][R34.64], P0 ;  /* 0x3c70000022fb7fae */ /* 0x000fe800081a1022 */
[----:B------:R-:W-:Y:S04]  /*4e050*/  LDGSTS.E [R251+0x3cf00], desc[UR34][R30.64], P0 ;  /* 0x3cf000001efb7fae */ /* 0x000fe800081a1022 */
[----:B------:R3:W-:Y:S04]  /*4e060*/  LDGSTS.E [R251+0x3d700], desc[UR34][R28.64], P0 ;  /* 0x3d7000001cfb7fae */ /* 0x0007e800081a1022 */
[----:B------:R-:W-:Y:S04]  /*4e070*/  LDGSTS.E [R251+0x3df00], desc[UR34][R112.64], P0 ;  /* 0x3df0000070fb7fae */ /* 0x000fe800081a1022 */
[----:B------:R-:W-:Y:S01]  /*4e080*/  LDGSTS.E [R251+0x3e700], desc[UR34][R96.64], P0 ;  /* 0x3e70000060fb7fae */ /* 0x000fe200081a1022 */
[----:B------:R-:W-:-:S03]  /*4e090*/  CS2R R248, SRZ ;  /* 0x0000000000f87805 */ /* 0x000fc6000001ff00 */
[----:B------:R-:W-:Y:S01]  /*4e0a0*/  LDGSTS.E [R251+0x3ef00], desc[UR34][R80.64], P0 ;  /* 0x3ef0000050fb7fae */ /* 0x000fe200081a1022 */
[----:B------:R-:W-:Y:S02]  /*4e0b0*/  CS2R R240, SRZ ;  /* 0x0000000000f07805 */ /* 0x000fe4000001ff00 */
[----:B------:R-:W-:Y:S01]  /*4e0c0*/  CS2R R242, SRZ ;  /* 0x0000000000f27805 */ /* 0x000fe2000001ff00 */
[----:B------:R-:W-:Y:S01]  /*4e0d0*/  LDGSTS.E [R251+0x3f700], desc[UR34][R16.64], P0 ;  /* 0x3f70000010fb7fae */ /* 0x000fe200081a1022 */
[----:B--2---:R-:W-:Y:S02]  /*4e0e0*/  CS2R R52, SRZ ;  /* 0x0000000000347805 */ /* 0x004fe4000001ff00 */
[----:B------:R-:W-:Y:S02]  /*4e0f0*/  CS2R R54, SRZ ;  /* 0x0000000000367805 */ /* 0x000fe4000001ff00 */
[----:B------:R-:W-:Y:S01]  /*4e100*/  CS2R R56, SRZ ;  /* 0x0000000000387805 */ /* 0x000fe2000001ff00 */
[----:B------:R2:W-:Y:S01]  /*4e110*/  LDGSTS.E [R251+0x3ff00], desc[UR34][R168.64], P0 ;  /* 0x3ff00000a8fb7fae */ /* 0x0005e200081a1022 */
[----:B------:R-:W-:-:S02]  /*4e120*/  CS2R R58, SRZ ;  /* 0x00000000003a7805 */ /* 0x000fc4000001ff00 */
[----:B------:R-:W-:Y:S02]  /*4e130*/  CS2R R60, SRZ ;  /* 0x00000000003c7805 */ /* 0x000fe4000001ff00 */
[----:B------:R-:W-:Y:S02]  /*4e140*/  CS2R R62, SRZ ;  /* 0x00000000003e7805 */ /* 0x000fe4000001ff00 */
[----:B------:R-:W-:Y:S02]  /*4e150*/  CS2R R64, SRZ ;  /* 0x0000000000407805 */ /* 0x000fe4000001ff00 */
[----:B------:R-:W-:Y:S02]  /*4e160*/  CS2R R66, SRZ ;  /* 0x0000000000427805 */ /* 0x000fe4000001ff00 */
[----:B------:R-:W-:Y:S02]  /*4e170*/  CS2R R68, SRZ ;  /* 0x0000000000447805 */ /* 0x000fe4000001ff00 */
[----:B------:R-:W-:-:S02]  /*4e180*/  CS2R R70, SRZ ;  /* 0x0000000000467805 */ /* 0x000fc4000001ff00 */
[----:B---3--:R-:W-:Y:S02]  /*4e190*/  CS2R R28, SRZ ;  /* 0x00000000001c7805 */ /* 0x008fe4000001ff00 */
[----:B------:R-:W-:Y:S02]  /*4e1a0*/  CS2R R30, SRZ ;  /* 0x00000000001e7805 */ /* 0x000fe4000001ff00 */
[----:B------:R-:W-:Y:S02]  /*4e1b0*/  CS2R R32, SRZ ;  /* 0x0000000000207805 */ /* 0x000fe4000001ff00 */
[----:B------:R-:W-:Y:S02]  /*4e1c0*/  CS2R R34, SRZ ;  /* 0x0000000000227805 */ /* 0x000fe4000001ff00 */
[----:B--2---:R-:W-:Y:S02]  /*4e1d0*/  CS2R R250, SRZ ;  /* 0x0000000000fa7805 */ /* 0x004fe4000001ff00 */
[----:B------:R-:W-:-:S02]  /*4e1e0*/  CS2R R36, SRZ ;  /* 0x0000000000247805 */ /* 0x000fc4000001ff00 */
[----:B------:R-:W-:Y:S02]  /*4e1f0*/  CS2R R38, SRZ ;  /* 0x0000000000267805 */ /* 0x000fe4000001ff00 */
[----:B------:R-:W-:Y:S02]  /*4e200*/  CS2R R40, SRZ ;  /* 0x0000000000287805 */ /* 0x000fe4000001ff00 */
[----:B------:R-:W-:Y:S02]  /*4e210*/  CS2R R42, SRZ ;  /* 0x00000000002a7805 */ /* 0x000fe4000001ff00 */
[----:B------:R-:W-:Y:S02]  /*4e220*/  CS2R R44, SRZ ;  /* 0x00000000002c7805 */ /* 0x000fe4000001ff00 */
[----:B------:R-:W-:Y:S02]  /*4e230*/  CS2R R46, SRZ ;  /* 0x00000000002e7805 */ /* 0x000fe4000001ff00 */
[----:B------:R-:W-:-:S02]  /*4e240*/  CS2R R48, SRZ ;  /* 0x0000000000307805 */ /* 0x000fc4000001ff00 */
[----:B------:R-:W-:Y:S02]  /*4e250*/  CS2R R50, SRZ ;  /* 0x0000000000327805 */ /* 0x000fe4000001ff00 */
[----:B------:R-:W-:Y:S01]  /*4e260*/  ISETP.GE.AND P0, PT, R244, 0x40, PT ;  /* 0x00000040f400780c */ /* 0x000fe20003f06270 */
[----:B------:R1:W-:Y:S01]  /*4e270*/  STL [R1+0x2c94], RZ ;  /* 0x002c94ff01007387 */ /* 0x0003e20000100800 */
[----:B------:R-:W-:Y:S02]  /*4e280*/  CS2R R224, SRZ ;  /* 0x0000000000e07805 */ /* 0x000fe4000001ff00 */
[----:B------:R-:W-:Y:S02]  /*4e290*/  CS2R R226, SRZ ;  /* 0x0000000000e27805 */ /* 0x000fe4000001ff00 */
[----:B------:R-:W-:Y:S01]  /*4e2a0*/  CS2R R216, SRZ ;  /* 0x0000000000d87805 */ /* 0x000fe2000001ff00 */
[----:B------:R1:W-:Y:S01]  /*4e2b0*/  STL [R1+0x2c98], RZ ;  /* 0x002c98ff01007387 */ /* 0x0003e20000100800 */
[----:B------:R-:W-:-:S02]  /*4e2c0*/  CS2R R218, SRZ ;  /* 0x0000000000da7805 */ /* 0x000fc4000001ff00 */
[----:B------:R-:W-:Y:S02]  /*4e2d0*/  CS2R R208, SRZ ;  /* 0x0000000000d07805 */ /* 0x000fe4000001ff00 */
[----:B------:R-:W-:Y:S01]  /*4e2e0*/  CS2R R210, SRZ ;  /* 0x0000000000d27805 */ /* 0x000fe2000001ff00 */
[----:B------:R1:W-:Y:S01]  /*4e2f0*/  STL [R1+0x2c9c], RZ ;  /* 0x002c9cff01007387 */ /* 0x0003e20000100800 */
[----:B------:R-:W-:Y:S02]  /*4e300*/  CS2R R212, SRZ ;  /* 0x0000000000d47805 */ /* 0x000fe4000001ff00 */
[----:B------:R-:W-:Y:S01]  /*4e310*/  CS2R R214, SRZ ;  /* 0x0000000000d67805 */ /* 0x000fe2000001ff00 */
        /* <DEDUP_REMOVED lines=232> */
[----:B------:R-:W0:Y:S01]  /*4f1a0*/  LDGDEPBAR ;  /* 0x00000000000079af */ /* 0x000e220000000000 */
[----:B------:R-:W-:Y:S05]  /*4f1b0*/  @!P0 BRA `(.L_x_0) ;  /* 0x00000a20009c8947 */ /* 0x000fea0003800000 */
[----:B------:R-:W2:Y:S04]  /*4f1c0*/  LDL.LU.64 R210, [R1+0x1aa8] ;  /* 0x001aa80001d27983 */ /* 0x000ea80000300a00 */
        /* <DEDUP_REMOVED lines=10> */
[----:B--2---:R2:W-:Y:S04]  /*4f270*/  STL [R1+0x4968], R210 ;  /* 0x004968d201007387 */ /* 0x0045e80000100800 */
[----:B------:R-:W4:Y:S01]  /*4f280*/  LDL.LU.64 R208, [R1+0xe30] ;  /* 0x000e300001d07983 */ /* 0x000f220000300a00 */
[----:B------:R-:W-:-:S03]  /*4f290*/  IMAD.MOV.U32 R0, RZ, RZ, R211 ;  /* 0x000000ffff007224 */ /* 0x000fc600078e00d3 */
[----:B---3--:R-:W-:Y:S04]  /*4f2a0*/  STL [R1+0x4970], R212 ;  /* 0x004970d401007387 */ /* 0x008fe80000100800 */
[----:B------:R3:W-:Y:S04]  /*4f2b0*/  STL [R1+0x4964], R0 ;  /* 0x0049640001007387 */ /* 0x0007e80000100800 */
[----:B--2---:R-:W2:Y:S04]  /*4f2c0*/  LDL.LU.64 R210, [R1+0xce0] ;  /* 0x000ce00001d27983 */ /* 0x004ea80000300a00 */
[----:B----4-:R-:W-:Y:S01]  /*4f2d0*/  STL [R1+0x4978], R214 ;  /* 0x004978d601007387 */ /* 0x010fe20000100800 */
[----:B---3--:R-:W-:-:S05]  /*4f2e0*/  IMAD.MOV.U32 R0, RZ, RZ, R213 ;  /* 0x000000ffff007224 */ /* 0x008fca00078e00d5 */
[----:B------:R3:W-:Y:S04]  /*4f2f0*/  STL [R1+0x496c], R0 ;  /* 0x00496c0001007387 */ /* 0x0007e80000100800 */
[----:B------:R-:W4:Y:S04]  /*4f300*/  LDL.LU.64 R212, [R1+0xc78] ;  /* 0x000c780001d47983 */ /* 0x000f280000300a00 */
[----:B------:R-:W-:Y:S01]  /*4f310*/  STL [R1+0x4980], R44 ;  /* 0x0049802c01007387 */ /* 0x000fe20000100800 */
[----:B---3--:R-:W-:-:S05]  /*4f320*/  IMAD.MOV.U32 R0, RZ, RZ, R215 ;  /* 0x000000ffff007224 */ /* 0x008fca00078e00d7 */
[----:B------:R3:W-:Y:S04]  /*4f330*/  STL [R1+0x4974], R0 ;  /* 0x0049740001007387 */ /* 0x0007e80000100800 */
[----:B------:R-:W4:Y:S04]  /*4f340*/  LDL.LU.64 R214, [R1+0xc70] ;  /* 0x000c700001d67983 */ /* 0x000f280000300a00 */
[----:B------:R-:W-:Y:S01]  /*4f350*/  STL [R1+0x4988], R46 ;  /* 0x0049882e01007387 */ /* 0x000fe20000100800 */
[----:B---3--:R-:W-:-:S05]  /*4f360*/  IMAD.MOV.U32 R0, RZ, RZ, R45 ;  /* 0x000000ffff007224 */ /* 0x008fca00078e002d */
[----:B------:R3:W-:Y:S04]  /*4f370*/  STL [R1+0x497c], R0 ;  /* 0x00497c0001007387 */ /* 0x0007e80000100800 */
[----:B------:R-:W-:Y:S01]  /*4f380*/  STL [R1+0x4990], R50 ;  /* 0x0049903201007387 */ /* 0x000fe20000100800 */
[----:B---3--:R-:W-:-:S05]  /*4f390*/  IMAD.MOV.U32 R0, RZ, RZ, R47 ;  /* 0x000000ffff007224 */ /* 0x008fca00078e002f */
[----:B------:R3:W-:Y:S02]  /*4f3a0*/  STL [R1+0x4984], R0 ;  /* 0x0049840001007387 */ /* 0x0007e40000100800 */
[----:B---3--:R-:W-:Y:S02]  /*4f3b0*/  IMAD.MOV.U32 R0, RZ, RZ, R51 ;  /* 0x000000ffff007224 */ /* 0x008fe400078e0033 */
[----:B------:R-:W3:Y:S04]  /*4f3c0*/  LDL.LU.64 R50, [R1+0x14c0] ;  /* 0x0014c00001327983 */ /* 0x000ee80000300a00 */
[----:B------:R1:W-:Y:S04]  /*4f3d0*/  STL [R1+0x498c], R0 ;  /* 0x00498c0001007387 */ /* 0x0003e80000100800 */
[----:B------:R1:W-:Y:S02]  /*4f3e0*/  STL [R1+0x4998], R224 ;  /* 0x004998e001007387 */ /* 0x0003e40000100800 */
[----:B-1----:R-:W-:-:S02]  /*4f3f0*/  IMAD.MOV.U32 R0, RZ, RZ, R225 ;  /* 0x000000ffff007224 */ /* 0x002fc400078e00e1 */
[----:B------:R-:W3:Y:S04]  /*4f400*/  LDL.LU.64 R224, [R1+0x14d8] ;  /* 0x0014d80001e07983 */ /* 0x000ee80000300a00 */
[----:B------:R1:W-:Y:S04]  /*4f410*/  STL [R1+0x4994], R0 ;  /* 0x0049940001007387 */ /* 0x0003e80000100800 */
[----:B------:R-:W-:Y:S04]  /*4f420*/  STL [R1+0x49a0], R48 ;  /* 0x0049a03001007387 */ /* 0x000fe80000100800 */
[----:B------:R-:W3:Y:S01]  /*4f430*/  LDL.LU.64 R46, [R1+0x14f0] ;  /* 0x0014f000012e7983 */ /* 0x000ee20000300a00 */
[----:B-1----:R-:W-:-:S05]  /*4f440*/  IMAD.MOV.U32 R0, RZ, RZ, R49 ;  /* 0x000000ffff007224 */ /* 0x002fca00078e0031 */
[----:B------:R1:W-:Y:S04]  /*4f450*/  STL [R1+0x499c], R0 ;  /* 0x00499c0001007387 */ /* 0x0003e80000100800 */
[----:B------:R1:W-:Y:S02]  /*4f460*/  STL [R1+0x49a8], R226 ;  /* 0x0049a8e201007387 */ /* 0x0003e40000100800 */
[----:B-1----:R-:W-:Y:S02]  /*4f470*/  IMAD.MOV.U32 R0, RZ, RZ, R227 ;  /* 0x000000ffff007224 */ /* 0x002fe400078e00e3 */
        /* <DEDUP_REMOVED lines=10> */
[----:B------:R2:W-:Y:S01]  /*4f520*/  STL [R1+0x49c0], R208 ;  /* 0x0049c0d001007387 */ /* 0x0005e20000100800 */
[----:B-1----:R-:W-:-:S03]  /*4f530*/  IMAD.MOV.U32 R0, RZ, RZ, R209 ;  /* 0x000000ffff007224 */ /* 0x002fc600078e00d1 */
[----:B------:R-:W3:Y:S04]  /*4f540*/  LDL.LU.64 R218, [R1+0x1460] ;  /* 0x0014600001da7983 */ /* 0x000ee80000300a00 */
[----:B------:R1:W-:Y:S04]  /*4f550*/  STL [R1+0x49bc], R0 ;  /* 0x0049bc0001007387 */ /* 0x0003e80000100800 */
[----:B--2---:R2:W-:Y:S04]  /*4f560*/  STL [R1+0x49c4], R210 ;  /* 0x0049c4d201007387 */ /* 0x0045e80000100800 */
[----:B------:R-:W3:Y:S01]  /*4f570*/  LDL.LU.64 R208, [R1+0x1468] ;  /* 0x0014680001d07983 */ /* 0x000ee20000300a00 */
[----:B-1----:R-:W-:-:S05]  /*4f580*/  IMAD.MOV.U32 R0, RZ, RZ, R211 ;  /* 0x000000ffff007224 */ /* 0x002fca00078e00d3 */
[----:B------:R1:W-:Y:S04]  /*4f590*/  STL [R1+0x495c], R0 ;  /* 0x00495c0001007387 */ /* 0x0003e80000100800 */
[----:B----4-:R4:W-:Y:S04]  /*4f5a0*/  STL [R1+0x4960], R212 ;  /* 0x004960d401007387 */ /* 0x0109e80000100800 */
[----:B--2---:R-:W2:Y:S01]  /*4f5b0*/  LDL.LU.64 R210, [R1+0xe40] ;  /* 0x000e400001d27983 */ /* 0x004ea20000300a00 */
[----:B-1----:R-:W-:-:S05]  /*4f5c0*/  IMAD.MOV.U32 R0, RZ, RZ, R213 ;  /* 0x000000ffff007224 */ /* 0x002fca00078e00d5 */
[----:B------:R1:W-:Y:S04]  /*4f5d0*/  STL [R1+0x4954], R0 ;  /* 0x0049540001007387 */ /* 0x0003e80000100800 */
[----:B------:R1:W-:Y:S04]  /*4f5e0*/  STL [R1+0x4958], R214 ;  /* 0x004958d601007387 */ /* 0x0003e80000100800 */
[----:B----4-:R-:W4:Y:S01]  /*4f5f0*/  LDL.LU.64 R212, [R1+0xe60] ;  /* 0x000e600001d47983 */ /* 0x010f220000300a00 */
[----:B-1----:R-:W-:-:S05]  /*4f600*/  IMAD.MOV.U32 R0, RZ, RZ, R215 ;  /* 0x000000ffff007224 */ /* 0x002fca00078e00d7 */
[----:B------:R1:W-:Y:S04]  /*4f610*/  STL [R1+0x494c], R0 ;  /* 0x00494c0001007387 */ /* 0x0003e80000100800 */
[----:B-----5:R-:W-:Y:S04]  /*4f620*/  STL [R1+0x4950], R246 ;  /* 0x004950f601007387 */ /* 0x020fe80000100800 */
[----:B------:R-:W-:Y:S04]  /*4f630*/  STL [R1+0x3bc8], R247 ;  /* 0x003bc8f701007387 */ /* 0x000fe80000100800 */
[----:B------:R-:W4:Y:S04]  /*4f640*/  LDL.LU.64 R214, [R1+0xe70] ;  /* 0x000e700001d67983 */ /* 0x000f280000300a00 */
[----:B---3--:R3:W-:Y:S01]  /*4f650*/  STL [R1+0x3bd0], R50 ;  /* 0x003bd03201007387 */ /* 0x0087e20000100800 */
[----:B-1----:R-:W-:-:S03]  /*4f660*/  IMAD.MOV.U32 R0, RZ, RZ, R51 ;  /* 0x000000ffff007224 */ /* 0x002fc600078e0033 */
[----:B---3--:R-:W3:Y:S04]  /*4f670*/  LDL.LU.64 R50, [R1+0xe90] ;  /* 0x000e900001327983 */ /* 0x008ee80000300a00 */
[----:B------:R1:W-:Y:S04]  /*4f680*/  STL [R1+0x3bcc], R0 ;  /* 0x003bcc0001007387 */ /* 0x0003e80000100800 */
[----:B------:R1:W-:Y:S02]  /*4f690*/  STL [R1+0x3bd8], R224 ;  /* 0x003bd8e001007387 */ /* 0x0003e40000100800 */
[----:B-1----:R-:W-:-:S02]  /*4f6a0*/  IMAD.MOV.U32 R0, RZ, RZ, R225 ;  /* 0x000000ffff007224 */ /* 0x002fc400078e00e1 */
[----:B------:R-:W3:Y:S04]  /*4f6b0*/  LDL.LU.64 R224, [R1+0xce8] ;  /* 0x000ce80001e07983 */ /* 0x000ee80000300a00 */
        /* <DEDUP_REMOVED lines=21> */
[----:B------:R2:W-:Y:S01]  /*4f810*/  STL [R1+0x3c08], R208 ;  /* 0x003c08d001007387 */ /* 0x0005e20000100800 */
[----:B-1----:R-:W-:-:S03]  /*4f820*/  IMAD.MOV.U32 R0, RZ, RZ, R209 ;  /* 0x000000ffff007224 */ /* 0x002fc600078e00d1 */
[----:B--2---:R-:W2:Y:S04]  /*4f830*/  LDL.LU.64 R208, [R1+0x1560] ;  /* 0x0015600001d07983 */ /* 0x004ea80000300a00 */
[----:B------:R1:W-:Y:S04]  /*4f840*/  STL [R1+0x3c04], R0 ;  /* 0x003c040001007387 */ /* 0x0003e80000100800 */
[----:B------:R1:W-:Y:S02]  /*4f850*/  STL [R1+0x3c10], R210 ;  /* 0x003c10d201007387 */ /* 0x0003e40000100800 */
[----:B-1----:R-:W-:-:S02]  /*4f860*/  IMAD.MOV.U32 R0, RZ, RZ, R211 ;  /* 0x000000ffff007224 */ /* 0x002fc400078e00d3 */
[----:B------:R-:W2:Y:S04]  /*4f870*/  LDL.LU.64 R210, [R1+0x1578] ;  /* 0x0015780001d27983 */ /* 0x000ea80000300a00 */
[----:B------:R1:W-:Y:S04]  /*4f880*/  STL [R1+0x3c0c], R0 ;  /* 0x003c0c0001007387 */ /* 0x0003e80000100800 */
[----:B----4-:R4:W-:Y:S01]  /*4f890*/  STL [R1+0x3c18], R212 ;  /* 0x003c18d401007387 */ /* 0x0109e20000100800 */
[----:B-1----:R-:W-:-:S03]  /*4f8a0*/  IMAD.MOV.U32 R0, RZ, RZ, R213 ;  /* 0x000000ffff007224 */ /* 0x002fc600078e00d5 */
[----:B----4-:R-:W4:Y:S04]  /*4f8b0*/  LDL.LU.64 R212, [R1+0x1478] ;  /* 0x0014780001d47983 */ /* 0x010f280000300a00 */
[----:B------:R1:W-:Y:S04]  /*4f8c0*/  STL [R1+0x3c14], R0 ;  /* 0x003c140001007387 */ /* 0x0003e80000100800 */
[----:B------:R1:W-:Y:S02]  /*4f8d0*/  STL [R1+0x3c20], R214 ;  /* 0x003c20d601007387 */ /* 0x0003e40000100800 */
[----:B-1----:R-:W-:-:S02]  /*4f8e0*/  IMAD.MOV.U32 R0, RZ, RZ, R215 ;  /* 0x000000ffff007224 */ /* 0x002fc400078e00d7 */
[----:B------:R-:W4:Y:S04]  /*4f8f0*/  LDL.LU.64 R214, [R1+0x1488] ;  /* 0x0014880001d67983 */ /* 0x000f280000300a00 */
[----:B------:R1:W-:Y:S04]  /*4f900*/  STL [R1+0x3c1c], R0 ;  /* 0x003c1c0001007387 */ /* 0x0003e80000100800 */
        /* <DEDUP_REMOVED lines=68> */
[----:B--2---:R2:W-:Y:S01]  /*4fd50*/  STL [R1+0x3cb0], R218 ;  /* 0x003cb0da01007387 */ /* 0x0045e20000100800 */
        /* <DEDUP_REMOVED lines=347> */
[----:B------:R2:W-:Y:S04]  /*51310*/  STL [R1+0x3f68], R48 ;  /* 0x003f683001007387 */ /* 0x0005e80000100800 */
[----:B------:R-:W3:Y:S01]  /*51320*/  LDL.LU.64 R46, [R1+0x1118] ;  /* 0x00111800012e7983 */ /* 0x000ee20000300a00 */
[----:B-1----:R-:W-:-:S03]  /*51330*/  IMAD.MOV.U32 R0, RZ, RZ, R49 ;  /* 0x000000ffff007224 */ /* 0x002fc600078e0031 */
[----:B--2---:R-:W-:Y:S04]  /*51340*/  STL [R1+0x3f70], R218 ;  /* 0x003f70da01007387 */ /* 0x004fe80000100800 */
[----:B------:R1:W-:Y:S04]  /*51350*/  STL [R1+0x3f64], R0 ;  /* 0x003f640001007387 */ /* 0x0003e80000100800 */
[----:B------:R-:W2:Y:S01]  /*51360*/  LDL.LU.64 R48, [R1+0x1120] ;  /* 0x0011200001307983 */ /* 0x000ea20000300a00 */
[----:B-1----:R-:W-:-:S03]  /*51370*/  IMAD.MOV.U32 R0, RZ, RZ, R219 ;  /* 0x000000ffff007224 */ /* 0x002fc600078e00db */
[----:B------:R-:W-:Y:S04]  /*51380*/  STL [R1+0x3f78], R208 ;  /* 0x003f78d001007387 */ /* 0x000fe80000100800 */
[----:B------:R1:W-:Y:S04]  /*51390*/  STL [R1+0x3f6c], R0 ;  /* 0x003f6c0001007387 */ /* 0x0003e80000100800 */
[----:B------:R-:W2:Y:S01]  /*513a0*/  LDL.LU.64 R218, [R1+0x1900] ;  /* 0x0019000001da7983 */ /* 0x000ea20000300a00 */
[----:B-1----:R-:W-:-:S03]  /*513b0*/  IMAD.MOV.U32 R0, RZ, RZ, R209 ;  /* 0x000000ffff007224 */ /* 0x002fc600078e00d1 */
[----:B------:R-:W-:Y:S04]  /*513c0*/  STL [R1+0x3f80], R210 ;  /* 0x003f80d201007387 */ /* 0x000fe80000100800 */
[----:B------:R1:W-:Y:S04]  /*513d0*/  STL [R1+0x3f74], R0 ;  /* 0x003f740001007387 */ /* 0x0003e80000100800 */
[----:B------:R-:W2:Y:S01]  /*513e0*/  LDL.LU.64 R208, [R1+0x1910] ;  /* 0x0019100001d07983 */ /* 0x000ea20000300a00 */
[----:B-1----:R-:W-:-:S03]  /*513f0*/  IMAD.MOV.U32 R0, RZ, RZ, R211 ;  /* 0x000000ffff007224 */ /* 0x002fc600078e00d3 */
[----:B----4-:R-:W-:Y:S04]  /*51400*/  STL [R1+0x3f88], R212 ;  /* 0x003f88d401007387 */ /* 0x010fe80000100800 */
[----:B------:R1:W-:Y:S04]  /*51410*/  STL [R1+0x3f7c], R0 ;  /* 0x003f7c0001007387 */ /* 0x0003e80000100800 */
[----:B------:R-:W4:Y:S01]  /*51420*/  LDL.LU.64 R210, [R1+0x1920] ;  /* 0x0019200001d27983 */ /* 0x000f220000300a00 */
[----:B-1----:R-:W-:-:S03]  /*51430*/  IMAD.MOV.U32 R0, RZ, RZ, R213 ;  /* 0x000000ffff007224 */ /* 0x002fc600078e00d5 */
[----:B------:R-:W-:Y:S04]  /*51440*/  STL [R1+0x3f90], R214 ;  /* 0x003f90d601007387 */ /* 0x000fe80000100800 */
[----:B------:R1:W-:Y:S04]  /*51450*/  STL [R1+0x3f84], R0 ;  /* 0x003f840001007387 */ /* 0x0003e80000100800 */
[----:B------:R-:W4:Y:S01]  /*51460*/  LDL.LU.64 R212, [R1+0x1930] ;  /* 0x0019300001d47983 */ /* 0x000f220000300a00 */
[----:B-1----:R-:W-:-:S03]  /*51470*/  IMAD.MOV.U32 R0, RZ, RZ, R215 ;  /* 0x000000ffff007224 */ /* 0x002fc600078e00d7 */
[----:B---3--:R-:W-:Y:S04]  /*51480*/  STL [R1+0x3f98], R50 ;  /* 0x003f983201007387 */ /* 0x008fe80000100800 */
[----:B------:R1:W-:Y:S04]  /*51490*/  STL [R1+0x3f8c], R0 ;  /* 0x003f8c0001007387 */ /* 0x0003e80000100800 */
[----:B------:R-:W3:Y:S01]  /*514a0*/  LDL.LU.64 R214, [R1+0x1818] ;  /* 0x0018180001d67983 */ /* 0x000ee20000300a00 */
[----:B-1----:R-:W-:-:S03]  /*514b0*/  IMAD.MOV.U32 R0, RZ, RZ, R51 ;  /* 0x000000ffff007224 */ /* 0x002fc600078e0033 */
[----:B------:R-:W-:Y:S04]  /*514c0*/  STL [R1+0x3fa0], R224 ;  /* 0x003fa0e001007387 */ /* 0x000fe80000100800 */
        /* <DEDUP_REMOVED lines=8> */
[----:B------:R1:W-:Y:S02]  /*51550*/  STL [R1+0x3fa4], R0 ;  /* 0x003fa40001007387 */ /* 0x0003e40000100800 */
[----:B-1----:R-:W-:Y:S02]  /*51560*/  IMAD.MOV.U32 R0, RZ, RZ, R227 ;  /* 0x000000ffff007224 */ /* 0x002fe400078e00e3 */
[----:B------:R-:W3:Y:S04]  /*51570*/  LDL.LU.64 R226, [R1+0x1888] ;  /* 0x0018880001e27983 */ /* 0x000ee80000300a00 */
[----:B------:R1:W-:Y:S04]  /*51580*/  STL [R1+0x3fac], R0 ;  /* 0x003fac0001007387 */ /* 0x0003e80000100800 */
[----:B------:R1:W-:Y:S02]  /*51590*/  STL [R1+0x3fb8], R216 ;  /* 0x003fb8d801007387 */ /* 0x0003e40000100800 */
[----:B-1----:R-:W-:-:S02]  /*515a0*/  IMAD.MOV.U32 R0, RZ, RZ, R217 ;  /* 0x000000ffff007224 */ /* 0x002fc400078e00d9 */
[----:B------:R-:W-:Y:S04]  /*515b0*/  STL [R1+0x3fc0], R46 ;  /* 0x003fc02e01007387 */ /* 0x000fe80000100800 */
[----:B------:R1:W-:Y:S04]  /*515c0*/  STL [R1+0x3fb4], R0 ;  /* 0x003fb40001007387 */ /* 0x0003e80000100800 */
[----:B------:R-:W3:Y:S01]  /*515d0*/  LDL.LU.64 R216, [R1+0x1700] ;  /* 0x0017000001d87983 */ /* 0x000ee20000300a00 */
[----:B-1----:R-:W-:-:S03]  /*515e0*/  IMAD.MOV.U32 R0, RZ, RZ, R47 ;  /* 0x000000ffff007224 */ /* 0x002fc600078e002f */
[----:B--2---:R-:W-:Y:S04]  /*515f0*/  STL [R1+0x3fc8], R48 ;  /* 0x003fc83001007387 */ /* 0x004fe80000100800 */
[----:B------:R1:W-:Y:S04]  /*51600*/  STL [R1+0x3fbc], R0 ;  /* 0x003fbc0001007387 */ /* 0x0003e80000100800 */
[----:B------:R-:W2:Y:S01]  /*51610*/  LDL.LU.64 R40, [R1+0x1148] ;  /* 0x0011480001287983 */ /* 0x000ea20000300a00 */
[----:B-1----:R-:W-:-:S05]  /*51620*/  IMAD.MOV.U32 R0, RZ, RZ, R49 ;  /* 0x000000ffff007224 */ /* 0x002fca00078e0031 */
[----:B------:R1:W-:Y:S04]  /*51630*/  STL [R1+0x3fc4], R0 ;  /* 0x003fc40001007387 */ /* 0x0003e80000100800 */
[----:B------:R1:W-:Y:S02]  /*51640*/  STL [R1+0x3fd0], R218 ;  /* 0x003fd0da01007387 */ /* 0x0003e40000100800 */
[----:B-1----:R-:W-:Y:S02]  /*51650*/  IMAD.MOV.U32 R0, RZ, RZ, R219 ;  /* 0x000000ffff007224 */ /* 0x002fe400078e00db */
[----:B------:R-:W2:Y:S04]  /*51660*/  LDL.LU.64 R218, [R1+0x1150] ;  /* 0x0011500001da7983 */ /* 0x000ea80000300a00 */
[----:B------:R1:W-:Y:S04]  /*51670*/  STL [R1+0x3fcc], R0 ;  /* 0x003fcc0001007387 */ /* 0x0003e80000100800 */
[----:B------:R1:W-:Y:S02]  /*51680*/  STL [R1+0x3fd8], R208 ;  /* 0x003fd8d001007387 */ /* 0x0003e40000100800 */
[----:B-1----:R-:W-:-:S02]  /*51690*/  IMAD.MOV.U32 R0, RZ, RZ, R209 ;  /* 0x000000ffff007224 */ /* 0x002fc400078e00d1 */
[----:B------:R-:W2:Y:S04]  /*516a0*/  LDL.LU.64 R208, [R1+0x1158] ;  /* 0x0011580001d07983 */ /* 0x000ea80000300a00 */
[----:B------:R1:W-:Y:S04]  /*516b0*/  STL [R1+0x3fd4], R0 ;  /* 0x003fd40001007387 */ /* 0x0003e80000100800 */
[----:B----4-:R4:W-:Y:S04]  /*516c0*/  STL [R1+0x3fe0], R210 ;  /* 0x003fe0d201007387 */ /* 0x0109e80000100800 */
[----:B------:R-:W2:Y:S01]  /*516d0*/  LDL.LU.64 R42, [R1+0x1128] ;  /* 0x00112800012a7983 */ /* 0x000ea20000300a00 */
[----:B-1----:R-:W-:-:S03]  /*516e0*/  IMAD.MOV.U32 R0, RZ, RZ, R211 ;  /* 0x000000ffff007224 */ /* 0x002fc600078e00d3 */
[----:B------:R-:W-:Y:S04]  /*516f0*/  STL [R1+0x3fe8], R212 ;  /* 0x003fe8d401007387 */ /* 0x000fe80000100800 */
[----:B------:R1:W-:Y:S04]  /*51700*/  STL [R1+0x3fdc], R0 ;  /* 0x003fdc0001007387 */ /* 0x0003e80000100800 */
[----:B----4-:R-:W4:Y:S01]  /*51710*/  LDL.LU.64 R210, [R1+0x1130] ;  /* 0x0011300001d27983 */ /* 0x010f220000300a00 */
        /* <DEDUP_REMOVED lines=11> */
[----:B------:R-:W3:Y:S04]  /*517d0*/  LDL.LU.64 R44, [R1+0x1940] ;  /* 0x00194000012c7983 */ /* 0x000ee80000300a00 */
[----:B------:R-:W3:Y:S01]  /*517e0*/  LDL.LU.64 R46, [R1+0x1970] ;  /* 0x00197000012e7983 */ /* 0x000ee20000300a00 */
[----:B-1----:R-:W-:-:S05]  /*517f0*/  IMAD.MOV.U32 R0, RZ, RZ, R225 ;  /* 0x000000ffff007224 */ /* 0x002fca00078e00e1 */
[----:B------:R1:W-:Y:S04]  /*51800*/  STL [R1+0x3ffc], R0 ;  /* 0x003ffc0001007387 */ /* 0x0003e80000100800 */
[----:B------:R-:W-:Y:S04]  /*51810*/  STL [R1+0x4008], R226 ;  /* 0x004008e201007387 */ /* 0x000fe80000100800 */
[----:B------:R-:W3:Y:S01]  /*51820*/  LDL.LU.64 R48, [R1+0x1980] ;  /* 0x0019800001307983 */ /* 0x000ee20000300a00 */
[----:B-1----:R-:W-:-:S03]  /*51830*/  IMAD.MOV.U32 R0, RZ, RZ, R227 ;  /* 0x000000ffff007224 */ /* 0x002fc600078e00e3 */
[----:B------:R-:W3:Y:S04]  /*51840*/  LDL.LU.64 R50, [R1+0x1990] ;  /* 0x0019900001327983 */ /* 0x000ee80000300a00 */
[----:B------:R1:W-:Y:S04]  /*51850*/  STL [R1+0x4004], R0 ;  /* 0x0040040001007387 */ /* 0x0003e80000100800 */
[----:B------:R2:W-:Y:S04]  /*51860*/  STL [R1+0x4010], R216 ;  /* 0x004010d801007387 */ /* 0x0005e80000100800 */
[----:B------:R-:W3:Y:S01]  /*51870*/  LDL.LU.64 R224, [R1+0x1898] ;  /* 0x0018980001e07983 */ /* 0x000ee20000300a00 */
[----:B-1----:R-:W-:-:S03]  /*51880*/  IMAD.MOV.U32 R0, RZ, RZ, R217 ;  /* 0x000000ffff007224 */ /* 0x002fc600078e00d9 */
[----:B------:R-:W3:Y:S04]  /*51890*/  LDL.LU.64 R226, [R1+0x18b8] ;  /* 0x0018b80001e27983 */ /* 0x000ee80000300a00 */
[----:B------:R1:W-:Y:S04]  /*518a0*/  STL [R1+0x400c], R0 ;  /* 0x00400c0001007387 */ /* 0x0003e80000100800 */
[----:B--2---:R-:W-:Y:S04]  /*518b0*/  STL [R1+0x4018], R40 ;  /* 0x0040182801007387 */ /* 0x004fe80000100800 */
[----:B------:R-:W2:Y:S01]  /*518c0*/  LDL.LU.64 R216, [R1+0x18c8] ;  /* 0x0018c80001d87983 */ /* 0x000ea20000300a00 */
[----:B-1----:R-:W-:-:S03]  /*518d0*/  IMAD.MOV.U32 R0, RZ, RZ, R41 ;  /* 0x000000ffff007224 */ /* 0x002fc600078e0029 */
[----:B------:R-:W-:Y:S04]  /*518e0*/  STL [R1+0x4020], R218 ;  /* 0x004020da01007387 */ /* 0x000fe80000100800 */
[----:B------:R1:W-:Y:S02]  /*518f0*/  STL [R1+0x4014], R0 ;  /* 0x0040140001007387 */ /* 0x0003e40000100800 */
[----:B-1----:R-:W-:Y:S02]  /*51900*/  IMAD.MOV.U32 R0, RZ, RZ, R219 ;  /* 0x000000ffff007224 */ /* 0x002fe400078e00db */
[----:B------:R-:W2:Y:S04]  /*51910*/  LDL.LU.64 R218, [R1+0x18e8] ;  /* 0x0018e80001da7983 */ /* 0x000ea80000300a00 */
[----:B------:R1:W-:Y:S04]  /*51920*/  STL [R1+0x401c], R0 ;  /* 0x00401c0001007387 */ /* 0x0003e80000100800 */
[----:B------:R1:W-:Y:S02]  /*51930*/  STL [R1+0x4028], R208 ;  /* 0x004028d001007387 */ /* 0x0003e40000100800 */
[----:B-1----:R-:W-:-:S02]  /*51940*/  IMAD.MOV.U32 R0, RZ, RZ, R209 ;  /* 0x000000ffff007224 */ /* 0x002fc400078e00d1 */
[----:B------:R-:W-:Y:S04]  /*51950*/  STL [R1+0x4030], R42 ;  /* 0x0040302a01007387 */ /* 0x000fe80000100800 */
[----:B------:R1:W-:Y:S04]  /*51960*/  STL [R1+0x4024], R0 ;  /* 0x0040240001007387 */ /* 0x0003e80000100800 */
[----:B------:R-:W2:Y:S01]  /*51970*/  LDL.LU.64 R208, [R1+0x1160] ;  /* 0x0011600001d07983 */ /* 0x000ea20000300a00 */
[----:B-1----:R-:W-:-:S03]  /*51980*/  IMAD.MOV.U32 R0, RZ, RZ, R43 ;  /* 0x000000ffff007224 */ /* 0x002fc600078e002b */
[----:B----4-:R-:W-:Y:S04]  /*51990*/  STL [R1+0x4038], R210 ;  /* 0x004038d201007387 */ /* 0x010fe80000100800 */
[----:B------:R1:W-:Y:S02]  /*519a0*/  STL [R1+0x402c], R0 ;  /* 0x00402c0001007387 */ /* 0x0003e40000100800 */
[----:B-1----:R-:W-:Y:S02]  /*519b0*/  IMAD.MOV.U32 R0, RZ, RZ, R211 ;  /* 0x000000ffff007224 */ /* 0x002fe400078e00d3 */
        /* <DEDUP_REMOVED lines=10> */
[----:B------:R-:W-:Y:S01]  /*51a60*/  STL [R1+0x4050], R44 ;  /* 0x0040502c01007387 */ /* 0x000fe20000100800 */
[----:B-1----:R-:W-:-:S03]  /*51a70*/  IMAD.MOV.U32 R0, RZ, RZ, R45 ;  /* 0x000000ffff007224 */ /* 0x002fc600078e002d */
[----:B------:R-:W-:Y:S04]  /*51a80*/  STL [R1+0x4058], R46 ;  /* 0x0040582e01007387 */ /* 0x000fe80000100800 */
[----:B------:R1:W-:Y:S02]  /*51a90*/  STL [R1+0x404c], R0 ;  /* 0x00404c0001007387 */ /* 0x0003e40000100800 */
[----:B-1----:R-:W-:Y:S02]  /*51aa0*/  IMAD.MOV.U32 R0, RZ, RZ, R47 ;  /* 0x000000ffff007224 */ /* 0x002fe400078e002f */
[----:B------:R-:W-:Y:S04]  /*51ab0*/  STL [R1+0x4060], R48 ;  /* 0x0040603001007387 */ /* 0x000fe80000100800 */
[----:B------:R1:W-:Y:S04]  /*51ac0*/  STL [R1+0x4054], R0 ;  /* 0x0040540001007387 */ /* 0x0003e80000100800 */
[----:B------:R-:W-:Y:S01]  /*51ad0*/  STL [R1+0x4068], R50 ;  /* 0x0040683201007387 */ /* 0x000fe20000100800 */
[----:B-1----:R-:W-:-:S05]  /*51ae0*/  IMAD.MOV.U32 R0, RZ, RZ, R49 ;  /* 0x000000ffff007224 */ /* 0x002fca00078e0031 */
[----:B------:R1:W-:Y:S04]  /*51af0*/  STL [R1+0x405c], R0 ;  /* 0x00405c0001007387 */ /* 0x0003e80000100800 */
[----:B------:R-:W-:Y:S01]  /*51b00*/  STL [R1+0x4070], R224 ;  /* 0x004070e001007387 */ /* 0x000fe20000100800 */
[----:B-1----:R-:W-:-:S05]  /*51b10*/  IMAD.MOV.U32 R0, RZ, RZ, R51 ;  /* 0x000000ffff007224 */ /* 0x002fca00078e0033 */
[----:B------:R1:W-:Y:S04]  /*51b20*/  STL [R1+0x4064], R0 ;  /* 0x0040640001007387 */ /* 0x0003e80000100800 */
[----:B------:R-:W-:Y:S01]  /*51b30*/  STL [R1+0x4078], R226 ;  /* 0x004078e201007387 */ /* 0x000fe20000100800 */
[----:B-1----:R-:W-:-:S05]  /*51b40*/  IMAD.MOV.U32 R0, RZ, RZ, R225 ;  /* 0x000000ffff007224 */ /* 0x002fca00078e00e1 */
[----:B------:R1:W-:Y:S02]  /*51b50*/  STL [R1+0x406c], R0 ;  /* 0x00406c0001007387 */ /* 0x0003e40000100800 */
[----:B-1----:R-:W-:Y:S02]  /*51b60*/  IMAD.MOV.U32 R0, RZ, RZ, R227 ;  /* 0x000000ffff007224 */ /* 0x002fe400078e00e3 */
[----:B--2---:R-:W-:Y:S04]  /*51b70*/  STL [R1+0x4080], R216 ;  /* 0x004080d801007387 */ /* 0x004fe80000100800 */
[----:B------:R1:W-:Y:S04]  /*51b80*/  STL [R1+0x4074], R0 ;  /* 0x0040740001007387 */ /* 0x0003e80000100800 */
[----:B------:R-:W2:Y:S04]  /*51b90*/  LDL.LU.64 R44, [R1+0x19a0] ;  /* 0x0019a000012c7983 */ /* 0x000ea80000300a00 */
[----:B------:R-:W2:Y:S01]  /*51ba0*/  LDL.LU.64 R46, [R1+0x19b0] ;  /* 0x0019b000012e7983 */ /* 0x000ea20000300a00 */
[----:B-1----:R-:W-:-:S05]  /*51bb0*/  IMAD.MOV.U32 R0, RZ, RZ, R217 ;  /* 0x000000ffff007224 */ /* 0x002fca00078e00d9 */
[----:B------:R1:W-:Y:S04]  /*51bc0*/  STL [R1+0x407c], R0 ;  /* 0x00407c0001007387 */ /* 0x0003e80000100800 */
[----:B------:R-:W-:Y:S04]  /*51bd0*/  STL [R1+0x4088], R218 ;  /* 0x004088da01007387 */ /* 0x000fe80000100800 */
[----:B------:R-:W2:Y:S01]  /*51be0*/  LDL.LU.64 R48, [R1+0x19c0] ;  /* 0x0019c00001307983 */ /* 0x000ea20000300a00 */
[----:B-1----:R-:W-:-:S03]  /*51bf0*/  IMAD.MOV.U32 R0, RZ, RZ, R219 ;  /* 0x000000ffff007224 */ /* 0x002fc600078e00db */
[----:B------:R-:W2:Y:S04]  /*51c00*/  LDL.LU.64 R50, [R1+0x19d0] ;  /* 0x0019d00001327983 */ /* 0x000ea80000300a00 */
[----:B------:R1:W-:Y:S04]  /*51c10*/  STL [R1+0x4084], R0 ;  /* 0x0040840001007387 */ /* 0x0003e80000100800 */
[----:B------:R-:W-:Y:S04]  /*51c20*/  STL [R1+0x4090], R208 ;  /* 0x004090d001007387 */ /* 0x000fe80000100800 */
[----:B------:R-:W2:Y:S01]  /*51c30*/  LDL.LU.64 R224, [R1+0x18f8] ;  /* 0x0018f80001e07983 */ /* 0x000ea20000300a00 */
[----:B-1----:R-:W-:-:S03]  /*51c40*/  IMAD.MOV.U32 R0, RZ, RZ, R209 ;  /* 0x000000ffff007224 */ /* 0x002fc600078e00d1 */
[----:B------:R-:W2:Y:S04]  /*51c50*/  LDL.LU.64 R226, [R1+0x1908] ;  /* 0x0019080001e27983 */ /* 0x000ea80000300a00 */
[----:B------:R1:W-:Y:S04]  /*51c60*/  STL [R1+0x408c], R0 ;  /* 0x00408c0001007387 */ /* 0x0003e80000100800 */
[----:B----4-:R-:W-:Y:S04]  /*51c70*/  STL [R1+0x4098], R210 ;  /* 0x004098d201007387 */ /* 0x010fe80000100800 */
[----:B------:R-:W4:Y:S01]  /*51c80*/  LDL.LU.64 R216, [R1+0x1918] ;  /* 0x0019180001d87983 */ /* 0x000f220000300a00 */
[----:B-1----:R-:W-:-:S03]  /*51c90*/  IMAD.MOV.U32 R0, RZ, RZ, R211 ;  /* 0x000000ffff007224 */ /* 0x002fc600078e00d3 */
[----:B---3--:R-:W-:Y:S04]  /*51ca0*/  STL [R1+0x40a0], R212 ;  /* 0x0040a0d401007387 */ /* 0x008fe80000100800 */
[----:B------:R1:W-:Y:S04]  /*51cb0*/  STL [R1+0x4094], R0 ;  /* 0x0040940001007387 */ /* 0x0003e80000100800 */
[----:B------:R-:W3:Y:S01]  /*51cc0*/  LDL.LU.64 R218, [R1+0x1928] ;  /* 0x0019280001da7983 */ /* 0x000ee20000300a00 */
[----:B-1----:R-:W-:-:S05]  /*51cd0*/  IMAD.MOV.U32 R0, RZ, RZ, R213 ;  /* 0x000000ffff007224 */ /* 0x002fca00078e00d5 */
[----:B------:R1:W-:Y:S04]  /*51ce0*/  STL [R1+0x409c], R0 ;  /* 0x00409c0001007387 */ /* 0x0003e80000100800 */
[----:B------:R1:W-:Y:S02]  /*51cf0*/  STL [R1+0x40a8], R214 ;  /* 0x0040a8d601007387 */ /* 0x0003e40000100800 */
[----:B-1----:R-:W-:Y:S02]  /*51d00*/  IMAD.MOV.U32 R0, RZ, RZ, R215 ;  /* 0x000000ffff007224 */ /* 0x002fe400078e00d7 */
[----:B------:R-:W-:Y:S04]  /*51d10*/  STL [R1+0x40b0], R110 ;  /* 0x0040b06e01007387 */ /* 0x000fe80000100800 */
[----:B------:R2:W-:Y:S04]  /*51d20*/  STL [R1+0x40a4], R0 ;  /* 0x0040a40001007387 */ /* 0x0005e80000100800 */
[----:B------:R-:W3:Y:S04]  /*51d30*/  LDL.LU.64 R208, [R1+0x1180] ;  /* 0x0011800001d07983 */ /* 0x000ee80000300a00 */
[----:B------:R-:W-:Y:S04]  /*51d40*/  STL [R1+0x40ac], R111 ;  /* 0x0040ac6f01007387 */ /* 0x000fe80000100800 */
[----:B------:R-:W-:Y:S04]  /*51d50*/  STL [R1+0x40b8], R14 ;  /* 0x0040b80e01007387 */ /* 0x000fe80000100800 */
[----:B------:R-:W-:Y:S04]  /*51d60*/  STL [R1+0x40b4], R15 ;  /* 0x0040b40f01007387 */ /* 0x000fe80000100800 */
[----:B------:R-:W3:Y:S04]  /*51d70*/  LDL.LU.64 R210, [R1+0x1188] ;  /* 0x0011880001d27983 */ /* 0x000ee80000300a00 */
[----:B------:R-:W-:Y:S04]  /*51d80*/  STL [R1+0x40c0], R78 ;  /* 0x0040c04e01007387 */ /* 0x000fe80000100800 */
[----:B------:R-:W-:Y:S04]  /*51d90*/  STL [R1+0x40bc], R79 ;  /* 0x0040bc4f01007387 */ /* 0x000fe80000100800 */
[----:B------:R-:W3:Y:S04]  /*51da0*/  LDL.LU.64 R212, [R1+0x1190] ;  /* 0x0011900001d47983 */ /* 0x000ee80000300a00 */
[----:B------:R-:W-:Y:S04]  /*51db0*/  STL [R1+0x40c8], R94 ;  /* 0x0040c85e01007387 */ /* 0x000fe80000100800 */
[----:B------:R-:W-:Y:S04]  /*51dc0*/  STL [R1+0x40c4], R95 ;  /* 0x0040c45f01007387 */ /* 0x000fe80000100800 */
[----:B------:R-:W3:Y:S01]  /*51dd0*/  LDL.LU.64 R214, [R1+0x1198] ;  /* 0x0011980001d67983 */ /* 0x000ee20000300a00 */
[----:B--2---:R-:W-:-:S03]  /*51de0*/  IMAD.MOV.U32 R0, RZ, RZ, R45 ;  /* 0x000000ffff007224 */ /* 0x004fc600078e002d */
[----:B------:R-:W-:Y:S04]  /*51df0*/  STL [R1+0x40d0], R44 ;  /* 0x0040d02c01007387 */ /* 0x000fe80000100800 */
[----:B------:R-:W-:Y:S04]  /*51e00*/  STL [R1+0x40d8], R46 ;  /* 0x0040d82e01007387 */ /* 0x000fe80000100800 */
[----:B------:R1:W-:Y:S02]  /*51e10*/  STL [R1+0x40cc], R0 ;  /* 0x0040cc0001007387 */ /* 0x0003e40000100800 */
[----:B-1----:R-:W-:-:S02]  /*51e20*/  IMAD.MOV.U32 R0, RZ, RZ, R47 ;  /* 0x000000ffff007224 */ /* 0x002fc400078e002f */
        /* <DEDUP_REMOVED lines=10> */
[----:B------:R1:W-:Y:S04]  /*51ed0*/  STL [R1+0x40ec], R0 ;  /* 0x0040ec0001007387 */ /* 0x0003e80000100800 */
[----:B----4-:R-:W-:Y:S01]  /*51ee0*/  STL [R1+0x4100], R216 ;  /* 0x004100d801007387 */ /* 0x010fe20000100800 */
[----:B-1----:R-:W-:-:S05]  /*51ef0*/  IMAD.MOV.U32 R0, RZ, RZ, R227 ;  /* 0x000000ffff007224 */ /* 0x002fca00078e00e3 */
[----:B------:R1:W-:Y:S04]  /*51f00*/  STL [R1+0x40f4], R0 ;  /* 0x0040f40001007387 */ /* 0x0003e80000100800 */
[----:B------:R-:W2:Y:S04]  /*51f10*/  LDL.LU.64 R44, [R1+0x19e0] ;  /* 0x0019e000012c7983 */ /* 0x000ea80000300a00 */
[----:B------:R-:W4:Y:S01]  /*51f20*/  LDL.LU.64 R46, [R1+0x19f0] ;  /* 0x0019f000012e7983 */ /* 0x000f220000300a00 */
[----:B-1----:R-:W-:-:S05]  /*51f30*/  IMAD.MOV.U32 R0, RZ, RZ, R217 ;  /* 0x000000ffff007224 */ /* 0x002fca00078e00d9 */
[----:B------:R1:W-:Y:S04]  /*51f40*/  STL [R1+0x40fc], R0 ;  /* 0x0040fc0001007387 */ /* 0x0003e80000100800 */
[----:B---3--:R-:W-:Y:S04]  /*51f50*/  STL [R1+0x4108], R218 ;  /* 0x004108da01007387 */ /* 0x008fe80000100800 */
[----:B------:R-:W3:Y:S01]  /*51f60*/  LDL.LU.64 R48, [R1+0x1a00] ;  /* 0x001a000001307983 */ /* 0x000ee20000300a00 */
[----:B-1----:R-:W-:-:S03]  /*51f70*/  IMAD.MOV.U32 R0, RZ, RZ, R219 ;  /* 0x000000ffff007224 */ /* 0x002fc600078e00db */
[----:B------:R-:W3:Y:S04]  /*51f80*/  LDL.LU.64 R50, [R1+0x1a10] ;  /* 0x001a100001327983 */ /* 0x000ee80000300a00 */
[----:B------:R1:W-:Y:S04]  /*51f90*/  STL [R1+0x4104], R0 ;  /* 0x0041040001007387 */ /* 0x0003e80000100800 */
[----:B------:R-:W-:Y:S04]  /*51fa0*/  STL [R1+0x4110], R208 ;  /* 0x004110d001007387 */ /* 0x000fe80000100800 */
[----:B------:R-:W3:Y:S01]  /*51fb0*/  LDL.LU.64 R224, [R1+0x1938] ;  /* 0x0019380001e07983 */ /* 0x000ee20000300a00 */
[----:B-1----:R-:W-:-:S03]  /*51fc0*/  IMAD.MOV.U32 R0, RZ, RZ, R209 ;  /* 0x000000ffff007224 */ /* 0x002fc600078e00d1 */
[----:B------:R-:W3:Y:S04]  /*51fd0*/  LDL.LU.64 R226, [R1+0x1948] ;  /* 0x0019480001e27983 */ /* 0x000ee80000300a00 */
[----:B------:R1:W-:Y:S04]  /*51fe0*/  STL [R1+0x410c], R0 ;  /* 0x00410c0001007387 */ /* 0x0003e80000100800 */
[----:B------:R-:W-:Y:S04]  /*51ff0*/  STL [R1+0x4118], R210 ;  /* 0x004118d201007387 */ /* 0x000fe80000100800 */
[----:B------:R-:W3:Y:S01]  /*52000*/  LDL.LU.64 R216, [R1+0x1978] ;  /* 0x0019780001d87983 */ /* 0x000ee20000300a00 */
[----:B-1----:R-:W-:-:S03]  /*52010*/  IMAD.MOV.U32 R0, RZ, RZ, R211 ;  /* 0x000000ffff007224 */ /* 0x002fc600078e00d3 */
[----:B------:R-:W-:Y:S04]  /*52020*/  STL [R1+0x4120], R212 ;  /* 0x004120d401007387 */ /* 0x000fe80000100800 */
        /* <DEDUP_REMOVED lines=21> */
[----:B----4-:R-:W-:Y:S04]  /*52180*/  STL [R1+0x4158], R46 ;  /* 0x0041582e01007387 */ /* 0x010fe80000100800 */
[----:B------:R1:W-:Y:S02]  /*52190*/  STL [R1+0x414c], R0 ;  /* 0x00414c0001007387 */ /* 0x0003e40000100800 */
[----:B-1----:R-:W-:-:S02]  /*521a0*/  IMAD.MOV.U32 R0, RZ, RZ, R47 ;  /* 0x000000ffff007224 */ /* 0x002fc400078e002f */
[----:B---3--:R-:W-:Y:S04]  /*521b0*/  STL [R1+0x4160], R48 ;  /* 0x0041603001007387 */ /* 0x008fe80000100800 */
        /* <DEDUP_REMOVED lines=13> */
[----:B------:R-:W2:Y:S04]  /*52290*/  LDL.LU.64 R44, [R1+0x1a20] ;  /* 0x001a2000012c7983 */ /* 0x000ea80000300a00 */
[----:B------:R-:W3:Y:S01]  /*522a0*/  LDL.LU.64 R46, [R1+0x1a30] ;  /* 0x001a3000012e7983 */ /* 0x000ee20000300a00 */
[----:B-1----:R-:W-:-:S05]  /*522b0*/  IMAD.MOV.U32 R0, RZ, RZ, R217 ;  /* 0x000000ffff007224 */ /* 0x002fca00078e00d9 */
[----:B------:R1:W-:Y:S04]  /*522c0*/  STL [R1+0x417c], R0 ;  /* 0x00417c0001007387 */ /* 0x0003e80000100800 */
[----:B------:R-:W-:Y:S04]  /*522d0*/  STL [R1+0x4188], R218 ;  /* 0x004188da01007387 */ /* 0x000fe80000100800 */
[----:B------:R-:W4:Y:S01]  /*522e0*/  LDL.LU.64 R48, [R1+0x1a50] ;  /* 0x001a500001307983 */ /* 0x000f220000300a00 */
[----:B-1----:R-:W-:-:S03]  /*522f0*/  IMAD.MOV.U32 R0, RZ, RZ, R219 ;  /* 0x000000ffff007224 */ /* 0x002fc600078e00db */
[----:B------:R-:W4:Y:S04]  /*52300*/  LDL.LU.64 R50, [R1+0x1a60] ;  /* 0x001a600001327983 */ /* 0x000f280000300a00 */
        /* <DEDUP_REMOVED lines=9> */
[----:B------:R-:W-:Y:S04]  /*523a0*/  STL [R1+0x41a0], R212 ;  /* 0x0041a0d401007387 */ /* 0x000fe80000100800 */
[----:B------:R1:W-:Y:S04]  /*523b0*/  STL [R1+0x4194], R0 ;  /* 0x0041940001007387 */ /* 0x0003e80000100800 */
[----:B------:R-:W4:Y:S01]  /*523c0*/  LDL.LU.64 R218, [R1+0x19c8] ;  /* 0x0019c80001da7983 */ /* 0x000f220000300a00 */
[----:B-1----:R-:W-:-:S05]  /*523d0*/  IMAD.MOV.U32 R0, RZ, RZ, R213 ;  /* 0x000000ffff007224 */ /* 0x002fca00078e00d5 */
[----:B------:R1:W-:Y:S04]  /*523e0*/  STL [R1+0x419c], R0 ;  /* 0x00419c0001007387 */ /* 0x0003e80000100800 */
[----:B------:R1:W-:Y:S02]  /*523f0*/  STL [R1+0x41a8], R214 ;  /* 0x0041a8d601007387 */ /* 0x0003e40000100800 */
[----:B-1----:R-:W-:Y:S02]  /*52400*/  IMAD.MOV.U32 R0, RZ, RZ, R215 ;  /* 0x000000ffff007224 */ /* 0x002fe400078e00d7 */
[----:B------:R-:W-:Y:S04]  /*52410*/  STL [R1+0x41b0], R178 ;  /* 0x0041b0b201007387 */ /* 0x000fe80000100800 */
[----:B------:R2:W-:Y:S04]  /*52420*/  STL [R1+0x41a4], R0 ;  /* 0x0041a40001007387 */ /* 0x0005e80000100800 */
[----:B------:R-:W4:Y:S04]  /*52430*/  LDL.LU.64 R212, [R1+0x11c0] ;  /* 0x0011c00001d47983 */ /* 0x000f280000300a00 */
[----:B------:R-:W-:Y:S04]  /*52440*/  STL [R1+0x41ac], R179 ;  /* 0x0041acb301007387 */ /* 0x000fe80000100800 */
[----:B------:R-:W-:Y:S04]  /*52450*/  STL [R1+0x41b8], R172 ;  /* 0x0041b8ac01007387 */ /* 0x000fe80000100800 */
[----:B------:R-:W-:Y:S04]  /*52460*/  STL [R1+0x41b4], R173 ;  /* 0x0041b4ad01007387 */ /* 0x000fe80000100800 */
[----:B------:R-:W4:Y:S04]  /*52470*/  LDL.LU.64 R208, [R1+0x11c8] ;  /* 0x0011c80001d07983 */ /* 0x000f280000300a00 */
[----:B------:R-:W-:Y:S04]  /*52480*/  STL [R1+0x41c0], R174 ;  /* 0x0041c0ae01007387 */ /* 0x000fe80000100800 */
[----:B------:R-:W-:Y:S04]  /*52490*/  STL [R1+0x41bc], R175 ;  /* 0x0041bcaf01007387 */ /* 0x000fe80000100800 */
[----:B------:R-:W4:Y:S04]  /*524a0*/  LDL.LU.64 R214, [R1+0x11d0] ;  /* 0x0011d00001d67983 */ /* 0x000f280000300a00 */
[----:B------:R-:W-:Y:S04]  /*524b0*/  STL [R1+0x41c8], R176 ;  /* 0x0041c8b001007387 */ /* 0x000fe80000100800 */
[----:B------:R-:W-:Y:S04]  /*524c0*/  STL [R1+0x41c4], R177 ;  /* 0x0041c4b101007387 */ /* 0x000fe80000100800 */
[----:B------:R-:W4:Y:S01]  /*524d0*/  LDL.LU.64 R210, [R1+0x11d8] ;  /* 0x0011d80001d27983 */ /* 0x000f220000300a00 */
[----:B--2---:R-:W-:-:S03]  /*524e0*/  IMAD.MOV.U32 R0, RZ, RZ, R45 ;  /* 0x000000ffff007224 */ /* 0x004fc600078e002d */
[----:B------:R-:W-:Y:S04]  /*524f0*/  STL [R1+0x41d0], R44 ;  /* 0x0041d02c01007387 */ /* 0x000fe80000100800 */
[----:B---3--:R-:W-:Y:S04]  /*52500*/  STL [R1+0x41d8], R46 ;  /* 0x0041d82e01007387 */ /* 0x008fe80000100800 */
[----:B------:R1:W-:Y:S02]  /*52510*/  STL [R1+0x41cc], R0 ;  /* 0x0041cc0001007387 */ /* 0x0003e40000100800 */
[----:B-1----:R-:W-:-:S02]  /*52520*/  IMAD.MOV.U32 R0, RZ, RZ, R47 ;  /* 0x000000ffff007224 */ /* 0x002fc400078e002f */
[----:B----4-:R-:W-:Y:S04]  /*52530*/  STL [R1+0x41e0], R48 ;  /* 0x0041e03001007387 */ /* 0x010fe80000100800 */
        /* <DEDUP_REMOVED lines=22> */
[----:B------:R1:W-:Y:S04]  /*526a0*/  STL [R1+0x4210], R212 ;  /* 0x004210d401007387 */ /* 0x0003e80000100800 */
        /* <DEDUP_REMOVED lines=8> */
[----:B------:R1:W-:Y:S02]  /*52730*/  STL [R1+0x4214], R0 ;  /* 0x0042140001007387 */ /* 0x0003e40000100800 */
[----:B-1----:R-:W-:Y:S02]  /*52740*/  IMAD.MOV.U32 R0, RZ, RZ, R215 ;  /* 0x000000ffff007224 */ /* 0x002fe400078e00d7 */
[----:B------:R-:W4:Y:S04]  /*52750*/  LDL.LU.64 R214, [R1+0x1a08] ;  /* 0x001a080001d67983 */ /* 0x000f280000300a00 */
[----:B------:R1:W-:Y:S04]  /*52760*/  STL [R1+0x421c], R0 ;  /* 0x00421c0001007387 */ /* 0x0003e80000100800 */
[----:B------:R1:W-:Y:S02]  /*52770*/  STL [R1+0x4228], R210 ;  /* 0x004228d201007387 */ /* 0x0003e40000100800 */
[----:B-1----:R-:W-:-:S02]  /*52780*/  IMAD.MOV.U32 R0, RZ, RZ, R211 ;  /* 0x000000ffff007224 */ /* 0x002fc400078e00d3 */
[----:B------:R-:W-:Y:S04]  /*52790*/  STL [R1+0x4230], R186 ;  /* 0x004230ba01007387 */ /* 0x000fe80000100800 */
[----:B------:R2:W-:Y:S04]  /*527a0*/  STL [R1+0x4224], R0 ;  /* 0x0042240001007387 */ /* 0x0005e80000100800 */
[----:B------:R-:W4:Y:S04]  /*527b0*/  LDL.LU.64 R226, [R1+0x11e0] ;  /* 0x0011e00001e27983 */ /* 0x000f280000300a00 */
[----:B------:R-:W-:Y:S04]  /*527c0*/  STL [R1+0x422c], R187 ;  /* 0x00422cbb01007387 */ /* 0x000fe80000100800 */
[----:B------:R-:W4:Y:S04]  /*527d0*/  LDL.LU.64 R216, [R1+0x11e8] ;  /* 0x0011e80001d87983 */ /* 0x000f280000300a00 */
[----:B------:R-:W-:Y:S04]  /*527e0*/  STL [R1+0x4238], R180 ;  /* 0x004238b401007387 */ /* 0x000fe80000100800 */
[----:B------:R-:W-:Y:S04]  /*527f0*/  STL [R1+0x4234], R181 ;  /* 0x004234b501007387 */ /* 0x000fe80000100800 */
[----:B------:R-:W4:Y:S04]  /*52800*/  LDL.LU.64 R208, [R1+0x11f0] ;  /* 0x0011f00001d07983 */ /* 0x000f280000300a00 */
[----:B------:R-:W-:Y:S04]  /*52810*/  STL [R1+0x4240], R182 ;  /* 0x004240b601007387 */ /* 0x000fe80000100800 */
[----:B------:R-:W-:Y:S04]  /*52820*/  STL [R1+0x423c], R183 ;  /* 0x00423cb701007387 */ /* 0x000fe80000100800 */
[----:B------:R-:W-:Y:S04]  /*52830*/  STL [R1+0x4248], R184 ;  /* 0x004248b801007387 */ /* 0x000fe80000100800 */
[----:B------:R-:W4:Y:S04]  /*52840*/  LDL.LU.64 R210, [R1+0x11f8] ;  /* 0x0011f80001d27983 */ /* 0x000f280000300a00 */
[----:B------:R-:W-:Y:S01]  /*52850*/  STL [R1+0x4244], R185 ;  /* 0x004244b901007387 */ /* 0x000fe20000100800 */
        /* <DEDUP_REMOVED lines=23> */
[----:B------:R4:W-:Y:S04]  /*529d0*/  STL [R1+0x4288], R214 ;  /* 0x004288d601007387 */ /* 0x0009e80000100800 */
[----:B------:R-:W3:Y:S01]  /*529e0*/  LDL.LU.64 R212, [R1+0x1a98] ;  /* 0x001a980001d47983 */ /* 0x000ee20000300a00 */
[----:B-1----:R-:W-:-:S03]  /*529f0*/  IMAD.MOV.U32 R0, RZ, RZ, R215 ;  /* 0x000000ffff007224 */ /* 0x002fc600078e00d7 */
[----:B----4-:R-:W4:Y:S04]  /*52a00*/  LDL.LU.64 R214, [R1+0x1aa0] ;  /* 0x001aa00001d67983 */ /* 0x010f280000300a00 */
[----:B------:R1:W-:Y:S04]  /*52a10*/  STL [R1+0x4284], R0 ;  /* 0x0042840001007387 */ /* 0x0003e80000100800 */
[----:B------:R-:W-:Y:S01]  /*52a20*/  STL [R1+0x4290], R226 ;  /* 0x004290e201007387 */ /* 0x000fe20000100800 */
[----:B-1----:R-:W-:-:S03]  /*52a30*/  IMAD.MOV.U32 R0, RZ, RZ, R227 ;  /* 0x000000ffff007224 */ /* 0x002fc600078e00e3 */
[----:B------:R-:W-:Y:S04]  /*52a40*/  STL [R1+0x4298], R216 ;  /* 0x004298d801007387 */ /* 0x000fe80000100800 */
[----:B------:R1:W-:Y:S04]  /*52a50*/  STL [R1+0x428c], R0 ;  /* 0x00428c0001007387 */ /* 0x0003e80000100800 */
[----:B------:R-:W4:Y:S01]  /*52a60*/  LDL.LU.64 R46, [R1+0x1a18] ;  /* 0x001a1800012e7983 */ /* 0x000f220000300a00 */
[----:B-1----:R-:W-:-:S03]  /*52a70*/  IMAD.MOV.U32 R0, RZ, RZ, R217 ;  /* 0x000000ffff007224 */ /* 0x002fc600078e00d9 */
[----:B------:R-:W-:Y:S04]  /*52a80*/  STL [R1+0x42a0], R208 ;  /* 0x0042a0d001007387 */ /* 0x000fe80000100800 */
[----:B------:R1:W-:Y:S04]  /*52a90*/  STL [R1+0x4294], R0 ;  /* 0x0042940001007387 */ /* 0x0003e80000100800 */
[----:B------:R-:W4:Y:S04]  /*52aa0*/  LDL.LU.64 R48, [R1+0x1a28] ;  /* 0x001a280001307983 */ /* 0x000f280000300a00 */
[----:B------:R-:W4:Y:S01]  /*52ab0*/  LDL.LU.64 R50, [R1+0x1a38] ;  /* 0x001a380001327983 */ /* 0x000f220000300a00 */
[----:B-1----:R-:W-:-:S05]  /*52ac0*/  IMAD.MOV.U32 R0, RZ, RZ, R209 ;  /* 0x000000ffff007224 */ /* 0x002fca00078e00d1 */
[----:B------:R1:W-:Y:S04]  /*52ad0*/  STL [R1+0x429c], R0 ;  /* 0x00429c0001007387 */ /* 0x0003e80000100800 */
[----:B------:R1:W-:Y:S04]  /*52ae0*/  STL [R1+0x42a8], R210 ;  /* 0x0042a8d201007387 */ /* 0x0003e80000100800 */
[----:B------:R-:W4:Y:S01]  /*52af0*/  LDL.LU.64 R224, [R1+0x1a58] ;  /* 0x001a580001e07983 */ /* 0x000f220000300a00 */
[----:B-1----:R-:W-:-:S03]  /*52b00*/  IMAD.MOV.U32 R0, RZ, RZ, R211 ;  /* 0x000000ffff007224 */ /* 0x002fc600078e00d3 */
[----:B------:R-:W4:Y:S04]  /*52b10*/  LDL.LU.64 R226, [R1+0x1200] ;  /* 0x0012000001e27983 */ /* 0x000f280000300a00 */
[----:B------:R2:W-:Y:S04]  /*52b20*/  STL [R1+0x42a4], R0 ;  /* 0x0042a40001007387 */ /* 0x0005e80000100800 */
[----:B------:R-:W-:Y:S04]  /*52b30*/  STL [R1+0x42b0], R194 ;  /* 0x0042b0c201007387 */ /* 0x000fe80000100800 */
[----:B------:R-:W4:Y:S04]  /*52b40*/  LDL.LU.64 R216, [R1+0x1208] ;  /* 0x0012080001d87983 */ /* 0x000f280000300a00 */
[----:B------:R-:W-:Y:S04]  /*52b50*/  STL [R1+0x42ac], R195 ;  /* 0x0042acc301007387 */ /* 0x000fe80000100800 */
[----:B------:R-:W4:Y:S04]  /*52b60*/  LDL.LU.64 R208, [R1+0x1210] ;  /* 0x0012100001d07983 */ /* 0x000f280000300a00 */
[----:B------:R-:W-:Y:S04]  /*52b70*/  STL [R1+0x42b8], R188 ;  /* 0x0042b8bc01007387 */ /* 0x000fe80000100800 */
[----:B------:R-:W4:Y:S04]  /*52b80*/  LDL.LU.64 R210, [R1+0x1218] ;  /* 0x0012180001d27983 */ /* 0x000f280000300a00 */
[----:B------:R-:W-:Y:S04]  /*52b90*/  STL [R1+0x42b4], R189 ;  /* 0x0042b4bd01007387 */ /* 0x000fe80000100800 */
[----:B------:R-:W-:Y:S04]  /*52ba0*/  STL [R1+0x42c0], R190 ;  /* 0x0042c0be01007387 */ /* 0x000fe80000100800 */
[----:B------:R-:W-:Y:S04]  /*52bb0*/  STL [R1+0x42bc], R191 ;  /* 0x0042bcbf01007387 */ /* 0x000fe80000100800 */
[----:B------:R-:W-:Y:S04]  /*52bc0*/  STL [R1+0x42c8], R192 ;  /* 0x0042c8c001007387 */ /* 0x000fe80000100800 */
[----:B------:R-:W-:Y:S01]  /*52bd0*/  STL [R1+0x42c4], R193 ;  /* 0x0042c4c101007387 */ /* 0x000fe20000100800 */
[----:B--2---:R-:W-:-:S03]  /*52be0*/  IMAD.MOV.U32 R0, RZ, RZ, R45 ;  /* 0x000000ffff007224 */ /* 0x004fc600078e002d */
[----:B------:R-:W-:Y:S04]  /*52bf0*/  STL [R1+0x42d0], R44 ;  /* 0x0042d02c01007387 */ /* 0x000fe80000100800 */
[----:B---3--:R-:W-:Y:S04]  /*52c00*/  STL [R1+0x42d8], R218 ;  /* 0x0042d8da01007387 */ /* 0x008fe80000100800 */
[----:B------:R1:W-:Y:S02]  /*52c10*/  STL [R1+0x42cc], R0 ;  /* 0x0042cc0001007387 */ /* 0x0003e40000100800 */
[----:B-1----:R-:W-:-:S02]  /*52c20*/  IMAD.MOV.U32 R0, RZ, RZ, R219 ;  /* 0x000000ffff007224 */ /* 0x002fc400078e00db */
[----:B------:R-:W-:Y:S04]  /*52c30*/  STL [R1+0x42e0], R212 ;  /* 0x0042e0d401007387 */ /* 0x000fe80000100800 */
[----:B------:R1:W-:Y:S04]  /*52c40*/  STL [R1+0x42d4], R0 ;  /* 0x0042d40001007387 */ /* 0x0003e80000100800 */
[----:B----4-:R-:W-:Y:S01]  /*52c50*/  STL [R1+0x42e8], R214 ;  /* 0x0042e8d601007387 */ /* 0x010fe20000100800 */
        /* <DEDUP_REMOVED lines=29> */
[----:B------:R-:W4:Y:S04]  /*52e30*/  LDL.LU.64 R216, [R1+0x1c30] ;  /* 0x001c300001d87983 */ /* 0x000f280000300a00 */
[----:B------:R-:W4:Y:S01]  /*52e40*/  LDL.LU.64 R208, [R1+0x1370] ;  /* 0x0013700001d07983 */ /* 0x000f220000300a00 */
[----:B-1----:R-:W-:-:S05]  /*52e50*/  IMAD.MOV.U32 R0, RZ, RZ, R211 ;  /* 0x000000ffff007224 */ /* 0x002fca00078e00d3 */
[----:B------:R2:W-:Y:S04]  /*52e60*/  STL [R1+0x4324], R0 ;  /* 0x0043240001007387 */ /* 0x0005e80000100800 */
[----:B------:R-:W-:Y:S04]  /*52e70*/  STL [R1+0x4330], R202 ;  /* 0x004330ca01007387 */ /* 0x000fe80000100800 */
[----:B------:R-:W4:Y:S04]  /*52e80*/  LDL.LU.64 R210, [R1+0x1298] ;  /* 0x0012980001d27983 */ /* 0x000f280000300a00 */
[----:B------:R-:W-:Y:S04]  /*52e90*/  STL [R1+0x432c], R203 ;  /* 0x00432ccb01007387 */ /* 0x000fe80000100800 */
[----:B------:R-:W-:Y:S04]  /*52ea0*/  STL [R1+0x4338], R196 ;  /* 0x004338c401007387 */ /* 0x000fe80000100800 */
        /* <DEDUP_REMOVED lines=15> */
[----:B------:R-:W-:Y:S04]  /*52fa0*/  STL [R1+0x4364], R205 ;  /* 0x004364cd01007387 */ /* 0x000fe80000100800 */
[----:B------:R-:W2:Y:S04]  /*52fb0*/  LDL.LU.64 R218, [R1+0x1c68] ;  /* 0x001c680001da7983 */ /* 0x000ea80000300a00 */
[----:B------:R-:W-:Y:S04]  /*52fc0*/  STL [R1+0x4370], R120 ;  /* 0x0043707801007387 */ /* 0x000fe80000100800 */
[----:B------:R-:W3:Y:S04]  /*52fd0*/  LDL.LU.64 R212, [R1+0x13a8] ;  /* 0x0013a80001d47983 */ /* 0x000ee80000300a00 */
[----:B------:R-:W-:Y:S04]  /*52fe0*/  STL [R1+0x436c], R121 ;  /* 0x00436c7901007387 */ /* 0x000fe80000100800 */
[----:B------:R-:W4:Y:S04]  /*52ff0*/  LDL.LU.64 R214, [R1+0x12c0] ;  /* 0x0012c00001d67983 */ /* 0x000f280000300a00 */
[----:B------:R-:W-:Y:S04]  /*53000*/  STL [R1+0x4378], R86 ;  /* 0x0043785601007387 */ /* 0x000fe80000100800 */
[----:B------:R-:W-:Y:S04]  /*53010*/  STL [R1+0x4374], R87 ;  /* 0x0043745701007387 */ /* 0x000fe80000100800 */
[----:B------:R-:W-:Y:S04]  /*53020*/  STL [R1+0x4380], R12 ;  /* 0x0043800c01007387 */ /* 0x000fe80000100800 */
[----:B------:R-:W-:Y:S04]  /*53030*/  STL [R1+0x437c], R13 ;  /* 0x00437c0d01007387 */ /* 0x000fe80000100800 */
[----:B------:R-:W-:Y:S04]  /*53040*/  STL [R1+0x4388], R2 ;  /* 0x0043880201007387 */ /* 0x000fe80000100800 */
[----:B------:R-:W-:Y:S01]  /*53050*/  STL [R1+0x4384], R3 ;  /* 0x0043840301007387 */ /* 0x000fe20000100800 */
[----:B-1----:R-:W-:-:S03]  /*53060*/  IMAD.MOV.U32 R0, RZ, RZ, R217 ;  /* 0x000000ffff007224 */ /* 0x002fc600078e00d9 */
        /* <DEDUP_REMOVED lines=9> */
[----:B------:R-:W-:Y:S04]  /*53100*/  STL [R1+0x43a4], R221 ;  /* 0x0043a4dd01007387 */ /* 0x000fe80000100800 */
[----:B------:R-:W-:Y:S04]  /*53110*/  STL [R1+0x43b0], R124 ;  /* 0x0043b07c01007387 */ /* 0x000fe80000100800 */
[----:B------:R-:W4:Y:S04]  /*53120*/  LDL.LU.64 R224, [R1+0x1cb0] ;  /* 0x001cb00001e07983 */ /* 0x000f280000300a00 */
        /* <DEDUP_REMOVED lines=9> */
[----:B------:R-:W-:Y:S01]  /*531c0*/  STL [R1+0x43c4], R5 ;  /* 0x0043c40501007387 */ /* 0x000fe20000100800 */
[----:B--2---:R-:W-:-:S03]  /*531d0*/  IMAD.MOV.U32 R0, RZ, RZ, R219 ;  /* 0x000000ffff007224 */ /* 0x004fc600078e00db */
[----:B------:R-:W-:Y:S04]  /*531e0*/  STL [R1+0x43d0], R218 ;  /* 0x0043d0da01007387 */ /* 0x000fe80000100800 */
[----:B---3--:R-:W-:Y:S04]  /*531f0*/  STL [R1+0x43d8], R212 ;  /* 0x0043d8d401007387 */ /* 0x008fe80000100800 */
[----:B------:R1:W-:Y:S04]  /*53200*/  STL [R1+0x43cc], R0 ;  /* 0x0043cc0001007387 */ /* 0x0003e80000100800 */
[----:B----4-:R-:W-:Y:S01]  /*53210*/  STL [R1+0x43e0], R214 ;  /* 0x0043e0d601007387 */ /* 0x010fe20000100800 */
[----:B-1----:R-:W-:-:S05]  /*53220*/  IMAD.MOV.U32 R0, RZ, RZ, R213 ;  /* 0x000000ffff007224 */ /* 0x002fca00078e00d5 */
[----:B------:R1:W-:Y:S04]  /*53230*/  STL [R1+0x43d4], R0 ;  /* 0x0043d40001007387 */ /* 0x0003e80000100800 */
[----:B------:R-:W-:Y:S01]  /*53240*/  STL [R1+0x43e8], R234 ;  /* 0x0043e8ea01007387 */ /* 0x000fe20000100800 */
[----:B-1----:R-:W-:-:S05]  /*53250*/  IMAD.MOV.U32 R0, RZ, RZ, R215 ;  /* 0x000000ffff007224 */ /* 0x002fca00078e00d7 */
[----:B------:R1:W-:Y:S04]  /*53260*/  STL [R1+0x43dc], R0 ;  /* 0x0043dc0001007387 */ /* 0x0003e80000100800 */
[----:B------:R-:W-:Y:S04]  /*53270*/  STL [R1+0x43e4], R235 ;  /* 0x0043e4eb01007387 */ /* 0x000fe80000100800 */
[----:B------:R-:W-:Y:S04]  /*53280*/  STL [R1+0x43f0], R136 ;  /* 0x0043f08801007387 */ /* 0x000fe80000100800 */
[----:B------:R-:W2:Y:S04]  /*53290*/  LDL.LU.64 R216, [R1+0x1d10] ;  /* 0x001d100001d87983 */ /* 0x000ea80000300a00 */
[----:B------:R-:W-:Y:S04]  /*532a0*/  STL [R1+0x43ec], R137 ;  /* 0x0043ec8901007387 */ /* 0x000fe80000100800 */
[----:B------:R-:W3:Y:S04]  /*532b0*/  LDL.LU.64 R218, [R1+0x1420] ;  /* 0x0014200001da7983 */ /* 0x000ee80000300a00 */
        /* <DEDUP_REMOVED lines=8> */
[----:B-1----:R-:W-:-:S03]  /*53340*/  IMAD.MOV.U32 R0, RZ, RZ, R225 ;  /* 0x000000ffff007224 */ /* 0x002fc600078e00e1 */
[----:B------:R-:W-:Y:S04]  /*53350*/  STL [R1+0x4410], R224 ;  /* 0x004410e001007387 */ /* 0x000fe80000100800 */
        /* <DEDUP_REMOVED lines=94> */
[----:B------:R-:W4:Y:S04]  /*53940*/  LDL.LU.64 R214, [R1+0x1240] ;  /* 0x0012400001d67983 */ /* 0x000f280000300a00 */
        /* <DEDUP_REMOVED lines=40> */
[----:B------:R-:W2:Y:S01]  /*53bd0*/  LDL.LU.64 R216, [R1+0x20b8] ;  /* 0x0020b80001d87983 */ /* 0x000ea20000300a00 */
[----:B-1----:R-:W-:-:S05]  /*53be0*/  IMAD.MOV.U32 R0, RZ, RZ, R215 ;  /* 0x000000ffff007224 */ /* 0x002fca00078e00d7 */
[----:B------:R1:W-:Y:S04]  /*53bf0*/  STL [R1+0x456c], R0 ;  /* 0x00456c0001007387 */ /* 0x0003e80000100800 */
[----:B------:R-:W-:Y:S04]  /*53c00*/  STL [R1+0x4578], R154 ;  /* 0x0045789a01007387 */ /* 0x000fe80000100800 */
[----:B------:R-:W-:Y:S04]  /*53c10*/  STL [R1+0x4574], R155 ;  /* 0x0045749b01007387 */ /* 0x000fe80000100800 */
[----:B------:R-:W-:Y:S04]  /*53c20*/  STL [R1+0x4580], R108 ;  /* 0x0045806c01007387 */ /* 0x000fe80000100800 */
[----:B------:R-:W3:Y:S04]  /*53c30*/  LDL.LU.64 R48, [R1+0x1d20] ;  /* 0x001d200001307983 */ /* 0x000ee80000300a00 */
[----:B------:R-:W-:Y:S04]  /*53c40*/  STL [R1+0x457c], R109 ;  /* 0x00457c6d01007387 */ /* 0x000fe80000100800 */
[----:B------:R-:W4:Y:S04]  /*53c50*/  LDL.LU.64 R218, [R1+0x1b20] ;  /* 0x001b200001da7983 */ /* 0x000f280000300a00 */
[----:B------:R-:W-:Y:S04]  /*53c60*/  STL [R1+0x4588], R74 ;  /* 0x0045884a01007387 */ /* 0x000fe80000100800 */
[----:B------:R-:W4:Y:S04]  /*53c70*/  LDL.LU.64 R212, [R1+0x1388] ;  /* 0x0013880001d47983 */ /* 0x000f280000300a00 */
[----:B------:R-:W-:Y:S04]  /*53c80*/  STL [R1+0x4584], R75 ;  /* 0x0045844b01007387 */ /* 0x000fe80000100800 */
[----:B------:R-:W4:Y:S01]  /*53c90*/  LDL.LU.64 R214, [R1+0x12b0] ;  /* 0x0012b00001d67983 */ /* 0x000f220000300a00 */
        /* <DEDUP_REMOVED lines=18> */
[----:B------:R-:W-:Y:S04]  /*53dc0*/  STL [R1+0x45c0], R116 ;  /* 0x0045c07401007387 */ /* 0x000fe80000100800 */
[----:B------:R-:W4:Y:S04]  /*53dd0*/  LDL.LU.64 R50, [R1+0x1d88] ;  /* 0x001d880001327983 */ /* 0x000f280000300a00 */
[----:B------:R-:W-:Y:S04]  /*53de0*/  STL [R1+0x45bc], R117 ;  /* 0x0045bc7501007387 */ /* 0x000fe80000100800 */
[----:B------:R-:W-:Y:S04]  /*53df0*/  STL [R1+0x45c8], R82 ;  /* 0x0045c85201007387 */ /* 0x000fe80000100800 */
[----:B------:R-:W4:Y:S04]  /*53e00*/  LDL.LU.64 R224, [R1+0x1c28] ;  /* 0x001c280001e07983 */ /* 0x000f280000300a00 */
[----:B------:R-:W-:Y:S04]  /*53e10*/  STL [R1+0x45c4], R83 ;  /* 0x0045c45301007387 */ /* 0x000fe80000100800 */
[----:B------:R-:W4:Y:S04]  /*53e20*/  LDL.LU.64 R226, [R1+0x13c8] ;  /* 0x0013c80001e27983 */ /* 0x000f280000300a00 */
[----:B--2---:R2:W-:Y:S01]  /*53e30*/  STL [R1+0x45d0], R216 ;  /* 0x0045d0d801007387 */ /* 0x0045e20000100800 */
[----:B-1----:R-:W-:-:S03]  /*53e40*/  IMAD.MOV.U32 R0, RZ, RZ, R217 ;  /* 0x000000ffff007224 */ /* 0x002fc600078e00d9 */
[----:B------:R-:W4:Y:S04]  /*53e50*/  LDL.LU.64 R210, [R1+0x12e0] ;  /* 0x0012e00001d27983 */ /* 0x000f280000300a00 */
[----:B--2---:R-:W2:Y:S04]  /*53e60*/  LDL.LU.64 R216, [R1+0xc20] ;  /* 0x000c200001d87983 */ /* 0x004ea80000300a00 */
[----:B------:R3:W-:Y:S02]  /*53e70*/  STL [R1+0x45cc], R0 ;  /* 0x0045cc0001007387 */ /* 0x0007e40000100800 */
[----:B---3--:R-:W-:-:S02]  /*53e80*/  IMAD.MOV.U32 R0, RZ, RZ, R49 ;  /* 0x000000ffff007224 */ /* 0x008fc400078e0031 */
[----:B------:R-:W-:Y:S04]  /*53e90*/  STL [R1+0x45d8], R48 ;  /* 0x0045d83001007387 */ /* 0x000fe80000100800 */
        /* <DEDUP_REMOVED lines=11> */
[----:B------:R-:W3:Y:S04]  /*53f50*/  LDL.LU.64 R214, [R1+0x22a8] ;  /* 0x0022a80001d67983 */ /* 0x000ee80000300a00 */
        /* <DEDUP_REMOVED lines=8> */
[----:B------:R1:W-:Y:S02]  /*53fe0*/  STL [R1+0x4610], R208 ;  /* 0x004610d001007387 */ /* 0x0003e40000100800 */
[----:B-1----:R-:W-:-:S02]  /*53ff0*/  IMAD.MOV.U32 R0, RZ, RZ, R209 ;  /* 0x000000ffff007224 */ /* 0x002fc400078e00d1 */
[----:B------:R-:W4:Y:S04]  /*54000*/  LDL.LU.64 R212, [R1+0x1318] ;  /* 0x0013180001d47983 */ /* 0x000f280000300a00 */
[----:B------:R-:W-:Y:S04]  /*54010*/  STL [R1+0x4618], R50 ;  /* 0x0046183201007387 */ /* 0x000fe80000100800 */
[----:B------:R1:W-:Y:S04]  /*54020*/  STL [R1+0x460c], R0 ;  /* 0x00460c0001007387 */ /* 0x0003e80000100800 */
[----:B------:R-:W4:Y:S01]  /*54030*/  LDL.LU.64 R208, [R1+0x1238] ;  /* 0x0012380001d07983 */ /* 0x000f220000300a00 */
[----:B-1----:R-:W-:-:S03]  /*54040*/  IMAD.MOV.U32 R0, RZ, RZ, R51 ;  /* 0x000000ffff007224 */ /* 0x002fc600078e0033 */
[----:B------:R-:W-:Y:S04]  /*54050*/  STL [R1+0x4620], R224 ;  /* 0x004620e001007387 */ /* 0x000fe80000100800 */
[----:B------:R1:W-:Y:S04]  /*54060*/  STL [R1+0x4614], R0 ;  /* 0x0046140001007387 */ /* 0x0003e80000100800 */
[----:B------:R-:W-:Y:S01]  /*54070*/  STL [R1+0x4628], R226 ;  /* 0x004628e201007387 */ /* 0x000fe20000100800 */
[----:B-1----:R-:W-:-:S05]  /*54080*/  IMAD.MOV.U32 R0, RZ, RZ, R225 ;  /* 0x000000ffff007224 */ /* 0x002fca00078e00e1 */
[----:B------:R1:W-:Y:S02]  /*54090*/  STL [R1+0x461c], R0 ;  /* 0x00461c0001007387 */ /* 0x0003e40000100800 */
[----:B-1----:R-:W-:Y:S02]  /*540a0*/  IMAD.MOV.U32 R0, RZ, RZ, R227 ;  /* 0x000000ffff007224 */ /* 0x002fe400078e00e3 */
[----:B------:R-:W-:Y:S04]  /*540b0*/  STL [R1+0x4630], R210 ;  /* 0x004630d201007387 */ /* 0x000fe80000100800 */
[----:B------:R1:W-:Y:S04]  /*540c0*/  STL [R1+0x4624], R0 ;  /* 0x0046240001007387 */ /* 0x0003e80000100800 */
[----:B--2---:R-:W-:Y:S01]  /*540d0*/  STL [R1+0x4638], R216 ;  /* 0x004638d801007387 */ /* 0x004fe20000100800 */
[----:B-1----:R-:W-:-:S05]  /*540e0*/  IMAD.MOV.U32 R0, RZ, RZ, R211 ;  /* 0x000000ffff007224 */ /* 0x002fca00078e00d3 */
[----:B------:R1:W-:Y:S04]  /*540f0*/  STL [R1+0x462c], R0 ;  /* 0x00462c0001007387 */ /* 0x0003e80000100800 */
[----:B------:R-:W2:Y:S01]  /*54100*/  LDL.LU.64 R210, [R1+0x2448] ;  /* 0x0024480001d27983 */ /* 0x000ea20000300a00 */
[----:B-1----:R-:W-:-:S03]  /*54110*/  IMAD.MOV.U32 R0, RZ, RZ, R217 ;  /* 0x000000ffff007224 */ /* 0x002fc600078e00d9 */
[----:B------:R-:W-:Y:S04]  /*54120*/  STL [R1+0x4640], R140 ;  /* 0x0046408c01007387 */ /* 0x000fe80000100800 */
[----:B------:R3:W-:Y:S04]  /*54130*/  STL [R1+0x4634], R0 ;  /* 0x0046340001007387 */ /* 0x0007e80000100800 */
[----:B------:R-:W-:Y:S04]  /*54140*/  STL [R1+0x463c], R141 ;  /* 0x00463c8d01007387 */ /* 0x000fe80000100800 */
[----:B------:R-:W2:Y:S04]  /*54150*/  LDL.LU.64 R50, [R1+0x1ec8] ;  /* 0x001ec80001327983 */ /* 0x000ea80000300a00 */
[----:B------:R-:W-:Y:S04]  /*54160*/  STL [R1+0x4648], R98 ;  /* 0x0046486201007387 */ /* 0x000fe80000100800 */
[----:B------:R-:W2:Y:S04]  /*54170*/  LDL.LU.64 R224, [R1+0x1ca8] ;  /* 0x001ca80001e07983 */ /* 0x000ea80000300a00 */
[----:B------:R-:W-:Y:S04]  /*54180*/  STL [R1+0x4644], R99 ;  /* 0x0046446301007387 */ /* 0x000fe80000100800 */
[----:B------:R-:W2:Y:S01]  /*54190*/  LDL.LU.64 R226, [R1+0x1ad0] ;  /* 0x001ad00001e27983 */ /* 0x000ea20000300a00 */
[----:B---3--:R-:W-:-:S03]  /*541a0*/  IMAD.MOV.U32 R0, RZ, RZ, R215 ;  /* 0x000000ffff007224 */ /* 0x008fc600078e00d7 */
[----:B------:R1:W-:Y:S04]  /*541b0*/  STL [R1+0x4650], R214 ;  /* 0x004650d601007387 */ /* 0x0003e80000100800 */
[----:B------:R-:W3:Y:S04]  /*541c0*/  LDL.LU.64 R216, [R1+0x1350] ;  /* 0x0013500001d87983 */ /* 0x000ee80000300a00 */
[----:B----4-:R-:W-:Y:S04]  /*541d0*/  STL [R1+0x4658], R46 ;  /* 0x0046582e01007387 */ /* 0x010fe80000100800 */
[----:B------:R4:W-:Y:S04]  /*541e0*/  STL [R1+0x464c], R0 ;  /* 0x00464c0001007387 */ /* 0x0009e80000100800 */
[----:B-1----:R-:W3:Y:S01]  /*541f0*/  LDL.LU.64 R214, [R1+0x1278] ;  /* 0x0012780001d67983 */ /* 0x002ee20000300a00 */
[----:B----4-:R-:W-:-:S03]  /*54200*/  IMAD.MOV.U32 R0, RZ, RZ, R47 ;  /* 0x000000ffff007224 */ /* 0x010fc600078e002f */
[----:B------:R-:W-:Y:S04]  /*54210*/  STL [R1+0x4660], R48 ;  /* 0x0046603001007387 */ /* 0x000fe80000100800 */
[----:B------:R1:W-:Y:S04]  /*54220*/  STL [R1+0x4654], R0 ;  /* 0x0046540001007387 */ /* 0x0003e80000100800 */
[----:B------:R-:W-:Y:S01]  /*54230*/  STL [R1+0x4668], R218 ;  /* 0x004668da01007387 */ /* 0x000fe20000100800 */
[----:B-1----:R-:W-:-:S05]  /*54240*/  IMAD.MOV.U32 R0, RZ, RZ, R49 ;  /* 0x000000ffff007224 */ /* 0x002fca00078e0031 */
[----:B------:R1:W-:Y:S02]  /*54250*/  STL [R1+0x465c], R0 ;  /* 0x00465c0001007387 */ /* 0x0003e40000100800 */
[----:B-1----:R-:W-:Y:S02]  /*54260*/  IMAD.MOV.U32 R0, RZ, RZ, R219 ;  /* 0x000000ffff007224 */ /* 0x002fe400078e00db */
[----:B------:R-:W-:Y:S04]  /*54270*/  STL [R1+0x4670], R212 ;  /* 0x004670d401007387 */ /* 0x000fe80000100800 */
[----:B------:R1:W-:Y:S02]  /*54280*/  STL [R1+0x4664], R0 ;  /* 0x0046640001007387 */ /* 0x0003e40000100800 */
[----:B-1----:R-:W-:-:S02]  /*54290*/  IMAD.MOV.U32 R0, RZ, RZ, R213 ;  /* 0x000000ffff007224 */ /* 0x002fc400078e00d5 */
[----:B------:R-:W4:Y:S04]  /*542a0*/  LDL.LU.64 R212, [R1+0x2588] ;  /* 0x0025880001d47983 */ /* 0x000f280000300a00 */
[----:B------:R1:W-:Y:S04]  /*542b0*/  STL [R1+0x466c], R0 ;  /* 0x00466c0001007387 */ /* 0x0003e80000100800 */
[----:B------:R-:W-:Y:S01]  /*542c0*/  STL [R1+0x4678], R208 ;  /* 0x004678d001007387 */ /* 0x000fe20000100800 */
[----:B-1----:R-:W-:-:S03]  /*542d0*/  IMAD.MOV.U32 R0, RZ, RZ, R209 ;  /* 0x000000ffff007224 */ /* 0x002fc600078e00d1 */
[----:B------:R-:W-:Y:S04]  /*542e0*/  STL [R1+0x4680], R148 ;  /* 0x0046809401007387 */ /* 0x000fe80000100800 */
[----:B------:R1:W-:Y:S04]  /*542f0*/  STL [R1+0x4674], R0 ;  /* 0x0046740001007387 */ /* 0x0003e80000100800 */
        /* <DEDUP_REMOVED lines=10> */
[----:B------:R1:W-:Y:S04]  /*543a0*/  STL [R1+0x468c], R0 ;  /* 0x00468c0001007387 */ /* 0x0003e80000100800 */
[----:B------:R-:W-:Y:S01]  /*543b0*/  STL [R1+0x4698], R50 ;  /* 0x0046983201007387 */ /* 0x000fe20000100800 */
[----:B-1----:R-:W-:-:S03]  /*543c0*/  IMAD.MOV.U32 R0, RZ, RZ, R51 ;  /* 0x000000ffff007224 */ /* 0x002fc600078e0033 */
[----:B------:R-:W-:Y:S04]  /*543d0*/  STL [R1+0x46a0], R224 ;  /* 0x0046a0e001007387 */ /* 0x000fe80000100800 */
[----:B------:R1:W-:Y:S04]  /*543e0*/  STL [R1+0x4694], R0 ;  /* 0x0046940001007387 */ /* 0x0003e80000100800 */
[----:B------:R-:W-:Y:S01]  /*543f0*/  STL [R1+0x46a8], R226 ;  /* 0x0046a8e201007387 */ /* 0x000fe20000100800 */
[----:B-1----:R-:W-:-:S05]  /*54400*/  IMAD.MOV.U32 R0, RZ, RZ, R225 ;  /* 0x000000ffff007224 */ /* 0x002fca00078e00e1 */
[----:B------:R1:W-:Y:S02]  /*54410*/  STL [R1+0x469c], R0 ;  /* 0x00469c0001007387 */ /* 0x0003e40000100800 */
[----:B-1----:R-:W-:Y:S02]  /*54420*/  IMAD.MOV.U32 R0, RZ, RZ, R227 ;  /* 0x000000ffff007224 */ /* 0x002fe400078e00e3 */
[----:B---3--:R-:W-:Y:S04]  /*54430*/  STL [R1+0x46b0], R216 ;  /* 0x0046b0d801007387 */ /* 0x008fe80000100800 */
[----:B------:R1:W-:Y:S04]  /*54440*/  STL [R1+0x46a4], R0 ;  /* 0x0046a40001007387 */ /* 0x0003e80000100800 */
[----:B------:R-:W3:Y:S01]  /*54450*/  LDL.LU.64 R50, [R1+0x2940] ;  /* 0x0029400001327983 */ /* 0x000ee20000300a00 */
[----:B-1----:R-:W-:-:S05]  /*54460*/  IMAD.MOV.U32 R0, RZ, RZ, R217 ;  /* 0x000000ffff007224 */ /* 0x002fca00078e00d9 */
[----:B------:R1:W-:Y:S04]  /*54470*/  STL [R1+0x46ac], R0 ;  /* 0x0046ac0001007387 */ /* 0x0003e80000100800 */
[----:B------:R1:W-:Y:S02]  /*54480*/  STL [R1+0x46b8], R214 ;  /* 0x0046b8d601007387 */ /* 0x0003e40000100800 */
[----:B-1----:R-:W-:Y:S02]  /*54490*/  IMAD.MOV.U32 R0, RZ, RZ, R215 ;  /* 0x000000ffff007224 */ /* 0x002fe400078e00d7 */
[----:B------:R-:W3:Y:S04]  /*544a0*/  LDL.LU.64 R214, [R1+0x2068] ;  /* 0x0020680001d67983 */ /* 0x000ee80000300a00 */
[----:B------:R1:W-:Y:S04]  /*544b0*/  STL [R1+0x46b4], R0 ;  /* 0x0046b40001007387 */ /* 0x0003e80000100800 */
[----:B------:R-:W-:Y:S04]  /*544c0*/  STL [R1+0x46c0], R164 ;  /* 0x0046c0a401007387 */ /* 0x000fe80000100800 */
[----:B------:R-:W-:Y:S04]  /*544d0*/  STL [R1+0x46bc], R165 ;  /* 0x0046bca501007387 */ /* 0x000fe80000100800 */
[----:B------:R-:W-:Y:S04]  /*544e0*/  STL [R1+0x46c8], R114 ;  /* 0x0046c87201007387 */ /* 0x000fe80000100800 */
[----:B------:R-:W3:Y:S04]  /*544f0*/  LDL.LU.64 R224, [R1+0x1d68] ;  /* 0x001d680001e07983 */ /* 0x000ee80000300a00 */
[----:B------:R-:W-:Y:S04]  /*54500*/  STL [R1+0x46c4], R115 ;  /* 0x0046c47301007387 */ /* 0x000fe80000100800 */
[----:B----4-:R4:W-:Y:S01]  /*54510*/  STL [R1+0x46d0], R212 ;  /* 0x0046d0d401007387 */ /* 0x0109e20000100800 */
[----:B-1----:R-:W-:-:S03]  /*54520*/  IMAD.MOV.U32 R0, RZ, RZ, R213 ;  /* 0x000000ffff007224 */ /* 0x002fc600078e00d5 */
[----:B------:R-:W3:Y:S04]  /*54530*/  LDL.LU.64 R226, [R1+0x1c20] ;  /* 0x001c200001e27983 */ /* 0x000ee80000300a00 */
[----:B------:R-:W3:Y:S04]  /*54540*/  LDL.LU.64 R216, [R1+0x13c0] ;  /* 0x0013c00001d87983 */ /* 0x000ee80000300a00 */
[----:B------:R1:W-:Y:S04]  /*54550*/  STL [R1+0x46cc], R0 ;  /* 0x0046cc0001007387 */ /* 0x0003e80000100800 */
[----:B------:R-:W-:Y:S04]  /*54560*/  STL [R1+0x46d8], R46 ;  /* 0x0046d82e01007387 */ /* 0x000fe80000100800 */
[----:B----4-:R-:W4:Y:S01]  /*54570*/  LDL.LU.64 R212, [R1+0x12d8] ;  /* 0x0012d80001d47983 */ /* 0x010f220000300a00 */
        /* <DEDUP_REMOVED lines=16> */
[----:B------:R-:W2:Y:S04]  /*54680*/  LDL.LU.64 R208, [R1+0x2100] ;  /* 0x0021000001d07983 */ /* 0x000ea80000300a00 */
[----:B------:R-:W-:Y:S04]  /*54690*/  STL [R1+0x46fc], R229 ;  /* 0x0046fce501007387 */ /* 0x000fe80000100800 */
[----:B------:R-:W-:Y:S04]  /*546a0*/  STL [R1+0x4708], R130 ;  /* 0x0047088201007387 */ /* 0x000fe80000100800 */
[----:B------:R-:W-:Y:S04]  /*546b0*/  STL [R1+0x4704], R131 ;  /* 0x0047048301007387 */ /* 0x000fe80000100800 */
[----:B------:R-:W2:Y:S01]  /*546c0*/  LDL.LU.64 R210, [R1+0x1e00] ;  /* 0x001e000001d27983 */ /* 0x000ea20000300a00 */
[----:B---3--:R-:W-:-:S03]  /*546d0*/  IMAD.MOV.U32 R0, RZ, RZ, R51 ;  /* 0x000000ffff007224 */ /* 0x008fc600078e0033 */
[----:B------:R-:W-:Y:S04]  /*546e0*/  STL [R1+0x4710], R50 ;  /* 0x0047103201007387 */ /* 0x000fe80000100800 */
[----:B------:R-:W3:Y:S04]  /*546f0*/  LDL.LU.64 R46, [R1+0x1c58] ;  /* 0x001c5800012e7983 */ /* 0x000ee80000300a00 */
[----:B------:R1:W-:Y:S04]  /*54700*/  STL [R1+0x470c], R0 ;  /* 0x00470c0001007387 */ /* 0x0003e80000100800 */
[----:B------:R1:W-:Y:S02]  /*54710*/  STL [R1+0x4718], R214 ;  /* 0x004718d601007387 */ /* 0x0003e40000100800 */
[----:B-1----:R-:W-:-:S02]  /*54720*/  IMAD.MOV.U32 R0, RZ, RZ, R215 ;  /* 0x000000ffff007224 */ /* 0x002fc400078e00d7 */
[----:B------:R-:W3:Y:S04]  /*54730*/  LDL.LU.64 R50, [R1+0x13f8] ;  /* 0x0013f80001327983 */ /* 0x000ee80000300a00 */
[----:B------:R-:W3:Y:S04]  /*54740*/  LDL.LU.64 R214, [R1+0x1310] ;  /* 0x0013100001d67983 */ /* 0x000ee80000300a00 */
[----:B------:R1:W-:Y:S04]  /*54750*/  STL [R1+0x4714], R0 ;  /* 0x0047140001007387 */ /* 0x0003e80000100800 */
[----:B------:R1:W-:Y:S02]  /*54760*/  STL [R1+0x4720], R224 ;  /* 0x004720e001007387 */ /* 0x0003e40000100800 */
[----:B-1----:R-:W-:-:S02]  /*54770*/  IMAD.MOV.U32 R0, RZ, RZ, R225 ;  /* 0x000000ffff007224 */ /* 0x002fc400078e00e1 */
[----:B------:R-:W3:Y:S04]  /*54780*/  LDL.LU.64 R224, [R1+0x1230] ;  /* 0x0012300001e07983 */ /* 0x000ee80000300a00 */
[----:B------:R1:W-:Y:S02]  /*54790*/  STL [R1+0x471c], R0 ;  /* 0x00471c0001007387 */ /* 0x0003e40000100800 */
[----:B-1----:R-:W-:Y:S02]  /*547a0*/  IMAD.MOV.U32 R0, RZ, RZ, R227 ;  /* 0x000000ffff007224 */ /* 0x002fe400078e00e3 */
[----:B------:R-:W-:Y:S04]  /*547b0*/  STL [R1+0x4728], R226 ;  /* 0x004728e201007387 */ /* 0x000fe80000100800 */
[----:B------:R-:W-:Y:S04]  /*547c0*/  STL [R1+0x4730], R216 ;  /* 0x004730d801007387 */ /* 0x000fe80000100800 */
[----:B------:R1:W-:Y:S02]  /*547d0*/  STL [R1+0x4724], R0 ;  /* 0x0047240001007387 */ /* 0x0003e40000100800 */
[----:B-1----:R-:W-:-:S02]  /*547e0*/  IMAD.MOV.U32 R0, RZ, RZ, R217 ;  /* 0x000000ffff007224 */ /* 0x002fc400078e00d9 */
[----:B----4-:R-:W-:Y:S04]  /*547f0*/  STL [R1+0x4738], R212 ;  /* 0x004738d401007387 */ /* 0x010fe80000100800 */
[----:B------:R1:W-:Y:S04]  /*54800*/  STL [R1+0x472c], R0 ;  /* 0x00472c0001007387 */ /* 0x0003e80000100800 */
[----:B------:R-:W4:Y:S01]  /*54810*/  LDL.LU.64 R226, [R1+0x2bc8] ;  /* 0x002bc80001e27983 */ /* 0x000f220000300a00 */
[----:B-1----:R-:W-:-:S03]  /*54820*/  IMAD.MOV.U32 R0, RZ, RZ, R213 ;  /* 0x000000ffff007224 */ /* 0x002fc600078e00d5 */
[----:B------:R-:W-:Y:S04]  /*54830*/  STL [R1+0x4740], R238 ;  /* 0x004740ee01007387 */ /* 0x000fe80000100800 */
[----:B------:R2:W-:Y:S04]  /*54840*/  STL [R1+0x4734], R0 ;  /* 0x0047340001007387 */ /* 0x0005e80000100800 */
[----:B------:R-:W4:Y:S04]  /*54850*/  LDL.LU.64 R216, [R1+0x2170] ;  /* 0x0021700001d87983 */ /* 0x000f280000300a00 */
[----:B------:R-:W-:Y:S04]  /*54860*/  STL [R1+0x473c], R239 ;  /* 0x00473cef01007387 */ /* 0x000fe80000100800 */
[----:B------:R-:W-:Y:S04]  /*54870*/  STL [R1+0x4748], R138 ;  /* 0x0047488a01007387 */ /* 0x000fe80000100800 */
[----:B------:R-:W-:Y:S04]  /*54880*/  STL [R1+0x4744], R139 ;  /* 0x0047448b01007387 */ /* 0x000fe80000100800 */
[----:B------:R-:W4:Y:S01]  /*54890*/  LDL.LU.64 R212, [R1+0x1eb0] ;  /* 0x001eb00001d47983 */ /* 0x000f220000300a00 */
[----:B--2---:R-:W-:-:S03]  /*548a0*/  IMAD.MOV.U32 R0, RZ, RZ, R219 ;  /* 0x000000ffff007224 */ /* 0x004fc600078e00db */
[----:B------:R1:W-:Y:S04]  /*548b0*/  STL [R1+0x4750], R218 ;  /* 0x004750da01007387 */ /* 0x0003e80000100800 */
[----:B------:R-:W2:Y:S04]  /*548c0*/  LDL.LU.64 R48, [R1+0x1c88] ;  /* 0x001c880001307983 */ /* 0x000ea80000300a00 */
[----:B------:R1:W-:Y:S04]  /*548d0*/  STL [R1+0x474c], R0 ;  /* 0x00474c0001007387 */ /* 0x0003e80000100800 */
[----:B------:R1:W-:Y:S04]  /*548e0*/  STL [R1+0x4758], R208 ;  /* 0x004758d001007387 */ /* 0x0003e80000100800 */
[----:B-1----:R-:W2:Y:S01]  /*548f0*/  LDL.LU.64 R218, [R1+0x1ac8] ;  /* 0x001ac80001da7983 */ /* 0x002ea20000300a00 */
[----:B------:R-:W-:-:S03]  /*54900*/  IMAD.MOV.U32 R0, RZ, RZ, R209 ;  /* 0x000000ffff007224 */ /* 0x000fc600078e00d1 */
[----:B------:R-:W2:Y:S04]  /*54910*/  LDL.LU.64 R208, [R1+0x1348] ;  /* 0x0013480001d07983 */ /* 0x000ea80000300a00 */
[----:B------:R1:W-:Y:S04]  /*54920*/  STL [R1+0x4754], R0 ;  /* 0x0047540001007387 */ /* 0x0003e80000100800 */
[----:B------:R1:W-:Y:S02]  /*54930*/  STL [R1+0x4760], R210 ;  /* 0x004760d201007387 */ /* 0x0003e40000100800 */
[----:B-1----:R-:W-:-:S02]  /*54940*/  IMAD.MOV.U32 R0, RZ, RZ, R211 ;  /* 0x000000ffff007224 */ /* 0x002fc400078e00d3 */
[----:B------:R-:W2:Y:S04]  /*54950*/  LDL.LU.64 R210, [R1+0x1270] ;  /* 0x0012700001d27983 */ /* 0x000ea80000300a00 */
[----:B------:R1:W-:Y:S04]  /*54960*/  STL [R1+0x475c], R0 ;  /* 0x00475c0001007387 */ /* 0x0003e80000100800 */
[----:B---3--:R-:W-:Y:S01]  /*54970*/  STL [R1+0x4768], R46 ;  /* 0x0047682e01007387 */ /* 0x008fe20000100800 */
[----:B-1----:R-:W-:-:S03]  /*54980*/  IMAD.MOV.U32 R0, RZ, RZ, R47 ;  /* 0x000000ffff007224 */ /* 0x002fc600078e002f */
[----:B------:R-:W-:Y:S04]  /*54990*/  STL [R1+0x4770], R50 ;  /* 0x0047703201007387 */ /* 0x000fe80000100800 */
[----:B------:R1:W-:Y:S04]  /*549a0*/  STL [R1+0x4764], R0 ;  /* 0x0047640001007387 */ /* 0x0003e80000100800 */
[----:B------:R-:W-:Y:S01]  /*549b0*/  STL [R1+0x4778], R214 ;  /* 0x004778d601007387 */ /* 0x000fe20000100800 */
[----:B-1----:R-:W-:-:S05]  /*549c0*/  IMAD.MOV.U32 R0, RZ, RZ, R51 ;  /* 0x000000ffff007224 */ /* 0x002fca00078e0033 */
        /* <DEDUP_REMOVED lines=10> */
[----:B------:R-:W-:Y:S04]  /*54a70*/  STL [R1+0x4784], R147 ;  /* 0x0047849301007387 */ /* 0x000fe80000100800 */
[----:B----4-:R4:W-:Y:S04]  /*54a80*/  STL [R1+0x4790], R226 ;  /* 0x004790e201007387 */ /* 0x0109e80000100800 */
[----:B------:R-:W3:Y:S01]  /*54a90*/  LDL.LU.64 R46, [R1+0x1d00] ;  /* 0x001d0000012e7983 */ /* 0x000ee20000300a00 */
[----:B-1----:R-:W-:-:S03]  /*54aa0*/  IMAD.MOV.U32 R0, RZ, RZ, R227 ;  /* 0x000000ffff007224 */ /* 0x002fc600078e00e3 */
[----:B------:R-:W-:Y:S04]  /*54ab0*/  STL [R1+0x4798], R216 ;  /* 0x004798d801007387 */ /* 0x000fe80000100800 */
[----:B------:R1:W-:Y:S04]  /*54ac0*/  STL [R1+0x478c], R0 ;  /* 0x00478c0001007387 */ /* 0x0003e80000100800 */
[----:B----4-:R-:W4:Y:S01]  /*54ad0*/  LDL.LU.64 R226, [R1+0x1b08] ;  /* 0x001b080001e27983 */ /* 0x010f220000300a00 */
[----:B-1----:R-:W-:-:S03]  /*54ae0*/  IMAD.MOV.U32 R0, RZ, RZ, R217 ;  /* 0x000000ffff007224 */ /* 0x002fc600078e00d9 */
[----:B------:R-:W4:Y:S04]  /*54af0*/  LDL.LU.64 R216, [R1+0x1378] ;  /* 0x0013780001d87983 */ /* 0x000f280000300a00 */
[----:B------:R1:W-:Y:S04]  /*54b00*/  STL [R1+0x4794], R0 ;  /* 0x0047940001007387 */ /* 0x0003e80000100800 */
[----:B------:R1:W-:Y:S02]  /*54b10*/  STL [R1+0x47a0], R212 ;  /* 0x0047a0d401007387 */ /* 0x0003e40000100800 */
[----:B-1----:R-:W-:-:S02]  /*54b20*/  IMAD.MOV.U32 R0, RZ, RZ, R213 ;  /* 0x000000ffff007224 */ /* 0x002fc400078e00d5 */
[----:B------:R-:W4:Y:S04]  /*54b30*/  LDL.LU.64 R212, [R1+0x12a0] ;  /* 0x0012a00001d47983 */ /* 0x000f280000300a00 */
[----:B------:R2:W-:Y:S02]  /*54b40*/  STL [R1+0x479c], R0 ;  /* 0x00479c0001007387 */ /* 0x0005e40000100800 */
[----:B--2---:R-:W-:Y:S02]  /*54b50*/  IMAD.MOV.U32 R0, RZ, RZ, R49 ;  /* 0x000000ffff007224 */ /* 0x004fe400078e0031 */
[----:B------:R-:W-:Y:S04]  /*54b60*/  STL [R1+0x47a8], R48 ;  /* 0x0047a83001007387 */ /* 0x000fe80000100800 */
[----:B------:R-:W-:Y:S04]  /*54b70*/  STL [R1+0x47b0], R218 ;  /* 0x0047b0da01007387 */ /* 0x000fe80000100800 */
[----:B------:R1:W-:Y:S04]  /*54b80*/  STL [R1+0x47a4], R0 ;  /* 0x0047a40001007387 */ /* 0x0003e80000100800 */
[----:B------:R-:W-:Y:S01]  /*54b90*/  STL [R1+0x47b8], R208 ;  /* 0x0047b8d001007387 */ /* 0x000fe20000100800 */
[----:B-1----:R-:W-:-:S05]  /*54ba0*/  IMAD.MOV.U32 R0, RZ, RZ, R219 ;  /* 0x000000ffff007224 */ /* 0x002fca00078e00db */
        /* <DEDUP_REMOVED lines=9> */
[----:B------:R-:W2:Y:S04]  /*54c40*/  LDL.LU.64 R210, [R1+0x2050] ;  /* 0x0020500001d27983 */ /* 0x000ea80000300a00 */
[----:B------:R-:W-:Y:S04]  /*54c50*/  STL [R1+0x47c4], R163 ;  /* 0x0047c4a301007387 */ /* 0x000fe80000100800 */
[----:B---3--:R-:W-:Y:S01]  /*54c60*/  STL [R1+0x47d0], R50 ;  /* 0x0047d03201007387 */ /* 0x008fe20000100800 */
[----:B-1----:R-:W-:-:S03]  /*54c70*/  IMAD.MOV.U32 R0, RZ, RZ, R51 ;  /* 0x000000ffff007224 */ /* 0x002fc600078e0033 */
[----:B------:R-:W3:Y:S04]  /*54c80*/  LDL.LU.64 R48, [R1+0x1d58] ;  /* 0x001d580001307983 */ /* 0x000ee80000300a00 */
[----:B------:R-:W-:Y:S04]  /*54c90*/  STL [R1+0x47d8], R214 ;  /* 0x0047d8d601007387 */ /* 0x000fe80000100800 */
[----:B------:R1:W-:Y:S02]  /*54ca0*/  STL [R1+0x47cc], R0 ;  /* 0x0047cc0001007387 */ /* 0x0003e40000100800 */
[----:B-1----:R-:W-:-:S02]  /*54cb0*/  IMAD.MOV.U32 R0, RZ, RZ, R215 ;  /* 0x000000ffff007224 */ /* 0x002fc400078e00d7 */
[----:B------:R-:W3:Y:S04]  /*54cc0*/  LDL.LU.64 R214, [R1+0x1c10] ;  /* 0x001c100001d67983 */ /* 0x000ee80000300a00 */
[----:B------:R1:W-:Y:S04]  /*54cd0*/  STL [R1+0x47d4], R0 ;  /* 0x0047d40001007387 */ /* 0x0003e80000100800 */
[----:B------:R1:W-:Y:S04]  /*54ce0*/  STL [R1+0x47e0], R224 ;  /* 0x0047e0e001007387 */ /* 0x0003e80000100800 */
[----:B------:R-:W3:Y:S01]  /*54cf0*/  LDL.LU.64 R50, [R1+0x13b0] ;  /* 0x0013b00001327983 */ /* 0x000ee20000300a00 */
[----:B-1----:R-:W-:-:S03]  /*54d00*/  IMAD.MOV.U32 R0, RZ, RZ, R225 ;  /* 0x000000ffff007224 */ /* 0x002fc600078e00e1 */
[----:B------:R-:W-:Y:S04]  /*54d10*/  STL [R1+0x47e8], R46 ;  /* 0x0047e82e01007387 */ /* 0x000fe80000100800 */
[----:B------:R1:W-:Y:S04]  /*54d20*/  STL [R1+0x47dc], R0 ;  /* 0x0047dc0001007387 */ /* 0x0003e80000100800 */
[----:B------:R-:W3:Y:S01]  /*54d30*/  LDL.LU.64 R224, [R1+0x12d0] ;  /* 0x0012d00001e07983 */ /* 0x000ee20000300a00 */
[----:B-1----:R-:W-:-:S03]  /*54d40*/  IMAD.MOV.U32 R0, RZ, RZ, R47 ;  /* 0x000000ffff007224 */ /* 0x002fc600078e002f */
[----:B----4-:R-:W-:Y:S04]  /*54d50*/  STL [R1+0x47f0], R226 ;  /* 0x0047f0e201007387 */ /* 0x010fe80000100800 */
[----:B------:R1:W-:Y:S04]  /*54d60*/  STL [R1+0x47e4], R0 ;  /* 0x0047e40001007387 */ /* 0x0003e80000100800 */
[----:B------:R-:W-:Y:S01]  /*54d70*/  STL [R1+0x47f8], R216 ;  /* 0x0047f8d801007387 */ /* 0x000fe20000100800 */
[----:B-1----:R-:W-:-:S05]  /*54d80*/  IMAD.MOV.U32 R0, RZ, RZ, R227 ;  /* 0x000000ffff007224 */ /* 0x002fca00078e00e3 */
[----:B------:R1:W-:Y:S04]  /*54d90*/  STL [R1+0x47ec], R0 ;  /* 0x0047ec0001007387 */ /* 0x0003e80000100800 */
[----:B------:R-:W4:Y:S01]  /*54da0*/  LDL.LU.64 R226, [R1+0x2e68] ;  /* 0x002e680001e27983 */ /* 0x000f220000300a00 */
[----:B-1----:R-:W-:-:S05]  /*54db0*/  IMAD.MOV.U32 R0, RZ, RZ, R217 ;  /* 0x000000ffff007224 */ /* 0x002fca00078e00d9 */
[----:B------:R1:W-:Y:S04]  /*54dc0*/  STL [R1+0x47f4], R0 ;  /* 0x0047f40001007387 */ /* 0x0003e80000100800 */
[----:B------:R1:W-:Y:S02]  /*54dd0*/  STL [R1+0x4800], R212 ;  /* 0x004800d401007387 */ /* 0x0003e40000100800 */
[----:B-1----:R-:W-:Y:S02]  /*54de0*/  IMAD.MOV.U32 R0, RZ, RZ, R213 ;  /* 0x000000ffff007224 */ /* 0x002fe400078e00d5 */
[----:B------:R-:W4:Y:S04]  /*54df0*/  LDL.LU.64 R212, [R1+0x25a0] ;  /* 0x0025a00001d47983 */ /* 0x000f280000300a00 */
[----:B------:R1:W-:Y:S04]  /*54e00*/  STL [R1+0x47fc], R0 ;  /* 0x0047fc0001007387 */ /* 0x0003e80000100800 */
[----:B------:R-:W-:Y:S04]  /*54e10*/  STL [R1+0x4808], R222 ;  /* 0x004808de01007387 */ /* 0x000fe80000100800 */
[----:B------:R-:W4:Y:S04]  /*54e20*/  LDL.LU.64 R46, [R1+0x20b0] ;  /* 0x0020b000012e7983 */ /* 0x000f280000300a00 */
[----:B------:R-:W-:Y:S04]  /*54e30*/  STL [R1+0x4804], R223 ;  /* 0x004804df01007387 */ /* 0x000fe80000100800 */
[----:B--2---:R2:W-:Y:S01]  /*54e40*/  STL [R1+0x4810], R218 ;  /* 0x004810da01007387 */ /* 0x0045e20000100800 */
[----:B-1----:R-:W-:-:S03]  /*54e50*/  IMAD.MOV.U32 R0, RZ, RZ, R219 ;  /* 0x000000ffff007224 */ /* 0x002fc600078e00db */
[----:B------:R-:W4:Y:S04]  /*54e60*/  LDL.LU.64 R216, [R1+0x1dc8] ;  /* 0x001dc80001d87983 */ /* 0x000f280000300a00 */
[----:B------:R-:W-:Y:S04]  /*54e70*/  STL [R1+0x4818], R208 ;  /* 0x004818d001007387 */ /* 0x000fe80000100800 */
[----:B------:R1:W-:Y:S04]  /*54e80*/  STL [R1+0x480c], R0 ;  /* 0x00480c0001007387 */ /* 0x0003e80000100800 */
[----:B--2---:R-:W2:Y:S01]  /*54e90*/  LDL.LU.64 R218, [R1+0x1c48] ;  /* 0x001c480001da7983 */ /* 0x004ea20000300a00 */
[----:B-1----:R-:W-:-:S03]  /*54ea0*/  IMAD.MOV.U32 R0, RZ, RZ, R209 ;  /* 0x000000ffff007224 */ /* 0x002fc600078e00d1 */
[----:B------:R-:W-:Y:S04]  /*54eb0*/  STL [R1+0x4820], R210 ;  /* 0x004820d201007387 */ /* 0x000fe80000100800 */
[----:B------:R1:W-:Y:S04]  /*54ec0*/  STL [R1+0x4814], R0 ;  /* 0x0048140001007387 */ /* 0x0003e80000100800 */
[----:B------:R-:W2:Y:S01]  /*54ed0*/  LDL.LU.64 R208, [R1+0x13f0] ;  /* 0x0013f00001d07983 */ /* 0x000ea20000300a00 */
[----:B-1----:R-:W-:-:S03]  /*54ee0*/  IMAD.MOV.U32 R0, RZ, RZ, R211 ;  /* 0x000000ffff007224 */ /* 0x002fc600078e00d3 */
[----:B---3--:R-:W-:Y:S04]  /*54ef0*/  STL [R1+0x4828], R48 ;  /* 0x0048283001007387 */ /* 0x008fe80000100800 */
[----:B------:R1:W-:Y:S04]  /*54f00*/  STL [R1+0x481c], R0 ;  /* 0x00481c0001007387 */ /* 0x0003e80000100800 */
[----:B------:R-:W3:Y:S01]  /*54f10*/  LDL.LU.64 R210, [R1+0x1308] ;  /* 0x0013080001d27983 */ /* 0x000ee20000300a00 */
[----:B-1----:R-:W-:-:S03]  /*54f20*/  IMAD.MOV.U32 R0, RZ, RZ, R49 ;  /* 0x000000ffff007224 */ /* 0x002fc600078e0031 */
        /* <DEDUP_REMOVED lines=15> */
[----:B------:R-:W-:Y:S01]  /*55020*/  STL [R1+0x4844], R237 ;  /* 0x004844ed01007387 */ /* 0x000fe20000100800 */
[----:B----4-:R-:W-:-:S03]  /*55030*/  IMAD.MOV.U32 R0, RZ, RZ, R227 ;  /* 0x000000ffff007224 */ /* 0x010fc600078e00e3 */
[----:B------:R1:W-:Y:S04]  /*55040*/  STL [R1+0x4850], R226 ;  /* 0x004850e201007387 */ /* 0x0003e80000100800 */
[----:B-1----:R-:W4:Y:S04]  /*55050*/  LDL.LU.64 R226, [R1+0x1e98] ;  /* 0x001e980001e27983 */ /* 0x002f280000300a00 */
[----:B------:R1:W-:Y:S02]  /*55060*/  STL [R1+0x484c], R0 ;  /* 0x00484c0001007387 */ /* 0x0003e40000100800 */
[----:B-1----:R-:W-:-:S02]  /*55070*/  IMAD.MOV.U32 R0, RZ, RZ, R213 ;  /* 0x000000ffff007224 */ /* 0x002fc400078e00d5 */
[----:B------:R1:W-:Y:S04]  /*55080*/  STL [R1+0x4858], R212 ;  /* 0x004858d401007387 */ /* 0x0003e80000100800 */
[----:B------:R-:W-:Y:S04]  /*55090*/  STL [R1+0x4860], R46 ;  /* 0x0048602e01007387 */ /* 0x000fe80000100800 */
[----:B------:R1:W-:Y:S04]  /*550a0*/  STL [R1+0x4854], R0 ;  /* 0x0048540001007387 */ /* 0x0003e80000100800 */
[----:B-1----:R-:W4:Y:S01]  /*550b0*/  LDL.LU.64 R212, [R1+0x1c80] ;  /* 0x001c800001d47983 */ /* 0x002f220000300a00 */
[----:B------:R-:W-:-:S03]  /*550c0*/  IMAD.MOV.U32 R0, RZ, RZ, R47 ;  /* 0x000000ffff007224 */ /* 0x000fc600078e002f */
[----:B------:R-:W-:Y:S04]  /*550d0*/  STL [R1+0x4868], R216 ;  /* 0x004868d801007387 */ /* 0x000fe80000100800 */
[----:B------:R1:W-:Y:S02]  /*550e0*/  STL [R1+0x485c], R0 ;  /* 0x00485c0001007387 */ /* 0x0003e40000100800 */
[----:B-1----:R-:W-:Y:S02]  /*550f0*/  IMAD.MOV.U32 R0, RZ, RZ, R217 ;  /* 0x000000ffff007224 */ /* 0x002fe400078e00d9 */
[----:B------:R-:W4:Y:S04]  /*55100*/  LDL.LU.64 R216, [R1+0x1430] ;  /* 0x0014300001d87983 */ /* 0x000f280000300a00 */
        /* <DEDUP_REMOVED lines=9> */
[----:B---3--:R3:W-:Y:S01]  /*551a0*/  STL [R1+0x4880], R210 ;  /* 0x004880d201007387 */ /* 0x0087e20000100800 */
[----:B-1----:R-:W-:-:S03]  /*551b0*/  IMAD.MOV.U32 R0, RZ, RZ, R211 ;  /* 0x000000ffff007224 */ /* 0x002fc600078e00d3 */
[----:B------:R-:W-:Y:S04]  /*551c0*/  STL [R1+0x4888], R48 ;  /* 0x0048883001007387 */ /* 0x000fe80000100800 */
[----:B------:R1:W-:Y:S04]  /*551d0*/  STL [R1+0x487c], R0 ;  /* 0x00487c0001007387 */ /* 0x0003e80000100800 */
[----:B---3--:R-:W3:Y:S04]  /*551e0*/  LDL.LU.64 R210, [R1+0x30a0] ;  /* 0x0030a00001d27983 */ /* 0x008ee80000300a00 */
        /* <DEDUP_REMOVED lines=16> */
[----:B----4-:R-:W-:Y:S04]  /*552f0*/  STL [R1+0x48a8], R226 ;  /* 0x0048a8e201007387 */ /* 0x010fe80000100800 */
[----:B------:R-:W4:Y:S01]  /*55300*/  LDL.LU.64 R48, [R1+0x1368] ;  /* 0x0013680001307983 */ /* 0x000f220000300a00 */
[----:B-1----:R-:W-:-:S03]  /*55310*/  IMAD.MOV.U32 R0, RZ, RZ, R227 ;  /* 0x000000ffff007224 */ /* 0x002fc600078e00e3 */
[----:B------:R-:W4:Y:S04]  /*55320*/  LDL.LU.64 R50, [R1+0x1290] ;  /* 0x0012900001327983 */ /* 0x000f280000300a00 */
[----:B------:R1:W-:Y:S02]  /*55330*/  STL [R1+0x48a4], R0 ;  /* 0x0048a40001007387 */ /* 0x0003e40000100800 */
[----:B-1----:R-:W-:Y:S02]  /*55340*/  IMAD.MOV.U32 R0, RZ, RZ, R213 ;  /* 0x000000ffff007224 */ /* 0x002fe400078e00d5 */
[----:B------:R1:W-:Y:S04]  /*55350*/  STL [R1+0x48b0], R212 ;  /* 0x0048b0d401007387 */ /* 0x0003e80000100800 */
[----:B------:R-:W4:Y:S04]  /*55360*/  LDL.LU.64 R224, [R1+0x32f0] ;  /* 0x0032f00001e07983 */ /* 0x000f280000300a00 */
[----:B-1----:R-:W4:Y:S04]  /*55370*/  LDL.LU.64 R212, [R1+0x2ca8] ;  /* 0x002ca80001d47983 */ /* 0x002f280000300a00 */
[----:B------:R1:W-:Y:S02]  /*55380*/  STL [R1+0x48ac], R0 ;  /* 0x0048ac0001007387 */ /* 0x0003e40000100800 */
[----:B-1----:R-:W-:-:S02]  /*55390*/  IMAD.MOV.U32 R0, RZ, RZ, R217 ;  /* 0x000000ffff007224 */ /* 0x002fc400078e00d9 */
[----:B------:R-:W-:Y:S04]  /*553a0*/  STL [R1+0x48b8], R216 ;  /* 0x0048b8d801007387 */ /* 0x000fe80000100800 */
[----:B------:R-:W4:Y:S04]  /*553b0*/  LDL.LU.64 R226, [R1+0x2440] ;  /* 0x0024400001e27983 */ /* 0x000f280000300a00 */
[----:B------:R2:W-:Y:S02]  /*553c0*/  STL [R1+0x48b4], R0 ;  /* 0x0048b40001007387 */ /* 0x0005e40000100800 */
[----:B--2---:R-:W-:-:S02]  /*553d0*/  IMAD.MOV.U32 R0, RZ, RZ, R219 ;  /* 0x000000ffff007224 */ /* 0x004fc400078e00db */
[----:B------:R1:W-:Y:S04]  /*553e0*/  STL [R1+0x48c0], R218 ;  /* 0x0048c0da01007387 */ /* 0x0003e80000100800 */
[----:B------:R-:W2:Y:S04]  /*553f0*/  LDL.LU.64 R216, [R1+0x2028] ;  /* 0x0020280001d87983 */ /* 0x000ea80000300a00 */
[----:B------:R-:W-:Y:S04]  /*55400*/  STL [R1+0x48c8], R208 ;  /* 0x0048c8d001007387 */ /* 0x000fe80000100800 */
[----:B------:R1:W-:Y:S04]  /*55410*/  STL [R1+0x48bc], R0 ;  /* 0x0048bc0001007387 */ /* 0x0003e80000100800 */
[----:B-1----:R-:W2:Y:S01]  /*55420*/  LDL.LU.64 R218, [R1+0x1d48] ;  /* 0x001d480001da7983 */ /* 0x002ea20000300a00 */
[----:B------:R-:W-:-:S03]  /*55430*/  IMAD.MOV.U32 R0, RZ, RZ, R209 ;  /* 0x000000ffff007224 */ /* 0x000fc600078e00d1 */
[----:B------:R-:W2:Y:S04]  /*55440*/  LDL.LU.64 R208, [R1+0x1c08] ;  /* 0x001c080001d07983 */ /* 0x000ea80000300a00 */
[----:B------:R1:W-:Y:S04]  /*55450*/  STL [R1+0x48c4], R0 ;  /* 0x0048c40001007387 */ /* 0x0003e80000100800 */
[----:B---3--:R3:W-:Y:S01]  /*55460*/  STL [R1+0x48d0], R210 ;  /* 0x0048d0d201007387 */ /* 0x0087e20000100800 */
[----:B-1----:R-:W-:-:S03]  /*55470*/  IMAD.MOV.U32 R0, RZ, RZ, R211 ;  /* 0x000000ffff007224 */ /* 0x002fc600078e00d3 */
[----:B------:R-:W-:Y:S04]  /*55480*/  STL [R1+0x48d8], R40 ;  /* 0x0048d82801007387 */ /* 0x000fe80000100800 */
[----:B------:R1:W-:Y:S04]  /*55490*/  STL [R1+0x48cc], R0 ;  /* 0x0048cc0001007387 */ /* 0x0003e80000100800 */
[----:B---3--:R-:W3:Y:S01]  /*554a0*/  LDL.LU.64 R210, [R1+0x13a0] ;  /* 0x0013a00001d27983 */ /* 0x008ee20000300a00 */
[----:B-1----:R-:W-:-:S03]  /*554b0*/  IMAD.MOV.U32 R0, RZ, RZ, R41 ;  /* 0x000000ffff007224 */ /* 0x002fc600078e0029 */
[----:B------:R-:W-:Y:S04]  /*554c0*/  STL [R1+0x48e0], R214 ;  /* 0x0048e0d601007387 */ /* 0x000fe80000100800 */
[----:B------:R1:W-:Y:S02]  /*554d0*/  STL [R1+0x48d4], R0 ;  /* 0x0048d40001007387 */ /* 0x0003e40000100800 */
[----:B-1----:R-:W-:Y:S02]  /*554e0*/  IMAD.MOV.U32 R0, RZ, RZ, R215 ;  /* 0x000000ffff007224 */ /* 0x002fe400078e00d7 */
[----:B------:R-:W-:Y:S04]  /*554f0*/  STL [R1+0x48e8], R42 ;  /* 0x0048e82a01007387 */ /* 0x000fe80000100800 */
[----:B------:R1:W-:Y:S04]  /*55500*/  STL [R1+0x48dc], R0 ;  /* 0x0048dc0001007387 */ /* 0x0003e80000100800 */
[----:B------:R-:W3:Y:S01]  /*55510*/  LDL.LU.64 R214, [R1+0x12c8] ;  /* 0x0012c80001d67983 */ /* 0x000ee20000300a00 */
[----:B-1----:R-:W-:-:S03]  /*55520*/  IMAD.MOV.U32 R0, RZ, RZ, R43 ;  /* 0x000000ffff007224 */ /* 0x002fc600078e002b */
[----:B------:R-:W-:Y:S04]  /*55530*/  STL [R1+0x48f0], R44 ;  /* 0x0048f02c01007387 */ /* 0x000fe80000100800 */
[----:B------:R1:W-:Y:S04]  /*55540*/  STL [R1+0x48e4], R0 ;  /* 0x0048e40001007387 */ /* 0x0003e80000100800 */
[----:B------:R-:W-:Y:S01]  /*55550*/  STL [R1+0x48f8], R46 ;  /* 0x0048f82e01007387 */ /* 0x000fe20000100800 */
[----:B-1----:R-:W-:-:S05]  /*55560*/  IMAD.MOV.U32 R0, RZ, RZ, R45 ;  /* 0x000000ffff007224 */ /* 0x002fca00078e002d */
        /* <DEDUP_REMOVED lines=13> */
[----:B-1----:R-:W-:-:S05]  /*55640*/  IMAD.MOV.U32 R0, RZ, RZ, R213 ;  /* 0x000000ffff007224 */ /* 0x002fca00078e00d5 */
[----:B------:R1:W-:Y:S02]  /*55650*/  STL [R1+0x4914], R0 ;  /* 0x0049140001007387 */ /* 0x0003e40000100800 */
[----:B-1----:R-:W-:Y:S02]  /*55660*/  IMAD.MOV.U32 R0, RZ, RZ, R227 ;  /* 0x000000ffff007224 */ /* 0x002fe400078e00e3 */
[----:B------:R-:W-:Y:S04]  /*55670*/  STL [R1+0x4920], R226 ;  /* 0x004920e201007387 */ /* 0x000fe80000100800 */
[----:B--2---:R-:W-:Y:S04]  /*55680*/  STL [R1+0x4928], R216 ;  /* 0x004928d801007387 */ /* 0x004fe80000100800 */
[----:B------:R1:W-:Y:S02]  /*55690*/  STL [R1+0x491c], R0 ;  /* 0x00491c0001007387 */ /* 0x0003e40000100800 */
[----:B-1----:R-:W-:-:S02]  /*556a0*/  IMAD.MOV.U32 R0, RZ, RZ, R217 ;  /* 0x000000ffff007224 */ /* 0x002fc400078e00d9 */
[----:B------:R-:W-:Y:S04]  /*556b0*/  STL [R1+0x4930], R218 ;  /* 0x004930da01007387 */ /* 0x000fe80000100800 */
[----:B------:R1:W-:Y:S01]  /*556c0*/  STL [R1+0x4924], R0 ;  /* 0x0049240001007387 */ /* 0x0003e20000100800 */
[----:B------:R-:W-:-:S03]  /*556d0*/  IMAD.MOV.U32 R3, RZ, RZ, R209 ;  /* 0x000000ffff037224 */ /* 0x000fc600078e00d1 */
[----:B------:R-:W-:Y:S01]  /*556e0*/  STL [R1+0x4938], R208 ;  /* 0x004938d001007387 */ /* 0x000fe20000100800 */
[----:B-1----:R-:W-:-:S05]  /*556f0*/  IMAD.MOV.U32 R0, RZ, RZ, R219 ;  /* 0x000000ffff007224 */ /* 0x002fca00078e00db */
[----:B------:R-:W-:Y:S04]  /*55700*/  STL [R1+0x492c], R0 ;  /* 0x00492c0001007387 */ /* 0x000fe80000100800 */
[----:B---3--:R-:W-:Y:S04]  /*55710*/  STL [R1+0x4940], R210 ;  /* 0x004940d201007387 */ /* 0x008fe80000100800 */
[----:B------:R1:W-:Y:S02]  /*55720*/  STL [R1+0x4934], R3 ;  /* 0x0049340301007387 */ /* 0x0003e40000100800 */
[----:B-1----:R-:W-:-:S05]  /*55730*/  IMAD.MOV.U32 R3, RZ, RZ, R211 ;  /* 0x000000ffff037224 */ /* 0x002fca00078e00d3 */
[----:B------:R-:W-:Y:S01]  /*55740*/  STL [R1+0x493c], R3 ;  /* 0x00493c0301007387 */ /* 0x000fe20000100800 */
[----:B------:R-:W-:-:S03]  /*55750*/  IMAD.MOV.U32 R6, RZ, RZ, R215 ;  /* 0x000000ffff067224 */ /* 0x000fc600078e00d7 */
[----:B------:R-:W-:Y:S04]  /*55760*/  STL [R1+0x4948], R214 ;  /* 0x004948d601007387 */ /* 0x000fe80000100800 */
[----:B------:R1:W-:Y:S04]  /*55770*/  STL [R1+0x4944], R6 ;  /* 0x0049440601007387 */ /* 0x0003e80000100800 */
[----:B-1----:R-:W2:Y:S04]  /*55780*/  LDL.LU.64 R6, [R1+0x32f8] ;  /* 0x0032f80001067983 */ /* 0x002ea80000300a00 */
[----:B------:R-:W3:Y:S04]  /*55790*/  LDL.LU.64 R8, [R1+0x2d68] ;  /* 0x002d680001087983 */ /* 0x000ee80000300a00 */
[----:B--2---:R1:W-:Y:S04]  /*557a0*/  STL.64 [R1+0x3bb0], R6 ;  /* 0x003bb00601007387 */ /* 0x0043e80000100a00 */
[----:B-1----:R-:W2:Y:S04]  /*557b0*/  LDL.LU.64 R6, [R1+0x2580] ;  /* 0x0025800001067983 */ /* 0x002ea80000300a00 */
[----:B---3--:R1:W-:Y:S04]  /*557c0*/  STL.64 [R1+0x3ba8], R8 ;  /* 0x003ba80801007387 */ /* 0x0083e80000100a00 */
[----:B-1----:R-:W3:Y:S04]  /*557d0*/  LDL.LU.64 R8, [R1+0x2090] ;  /* 0x0020900001087983 */ /* 0x002ee80000300a00 */
        /* <DEDUP_REMOVED lines=590> */
[----:B---3--:R-:W-:Y:S04]  /*57cc0*/  STL.64 [R1+0x3268], R8 ;  /* 0x0032680801007387 */ /* 0x008fe80000100a00 */
[----:B------:R-:W-:Y:S04]  /*57cd0*/  STL.64 [R1+0x3258], R160 ;  /* 0x003258a001007387 */ /* 0x000fe80000100a00 */
[----:B--2---:R1:W-:Y:S04]  /*57ce0*/  STL.64 [R1+0x3260], R6 ;  /* 0x0032600601007387 */ /* 0x0043e80000100a00 */
[----:B-1----:R-:W2:Y:S04]  /*57cf0*/  LDL.LU.64 R6, [R1+0x25e8] ;  /* 0x0025e80001067983 */ /* 0x002ea80000300a00 */
[----:B------:R-:W-:Y:S04]  /*57d00*/  STL.64 [R1+0x3248], R144 ;  /* 0x0032489001007387 */ /* 0x000fe80000100a00 */
[----:B--2---:R1:W-:Y:S04]  /*57d10*/  STL.64 [R1+0x3250], R6 ;  /* 0x0032500601007387 */ /* 0x0043e80000100a00 */
[----:B-1----:R-:W2:Y:S04]  /*57d20*/  LDL.LU.64 R6, [R1+0x25f0] ;  /* 0x0025f00001067983 */ /* 0x002ea80000300a00 */
[----:B------:R-:W-:Y:S04]  /*57d30*/  STL.64 [R1+0x3238], R128 ;  /* 0x0032388001007387 */ /* 0x000fe80000100a00 */
[----:B--2---:R1:W-:Y:S04]  /*57d40*/  STL.64 [R1+0x3240], R6 ;  /* 0x0032400601007387 */ /* 0x0043e80000100a00 */
        /* <DEDUP_REMOVED lines=23> */
[----:B------:R2:W-:Y:S04]  /*57ec0*/  STL.64 [R1+0x31d0], R96 ;  /* 0x0031d06001007387 */ /* 0x0005e80000100a00 */
[----:B------:R2:W-:Y:S04]  /*57ed0*/  STL.64 [R1+0x31c8], R80 ;  /* 0x0031c85001007387 */ /* 0x0005e80000100a00 */
[----:B------:R2:W-:Y:S04]  /*57ee0*/  STL.64 [R1+0x31c0], R16 ;  /* 0x0031c01001007387 */ /* 0x0005e80000100a00 */
[----:B------:R2:W-:Y:S04]  /*57ef0*/  STL.64 [R1+0x31b8], R168 ;  /* 0x0031b8a801007387 */ /* 0x0005e80000100a00 */
        /* <DEDUP_REMOVED lines=1919> */
[----:B------:R2:W-:Y:S01]  /*5f6f0*/  STL [R1+0xeac], RZ ;  /* 0x000eacff01007387 */ /* 0x0005e20000100800 */
[----:B------:R-:W3:Y:S03]  /*5f700*/  S2R R213, SR_TID.X ;  /* 0x0000000000d57919 */ /* 0x000ee60000002100 */
        /* <DEDUP_REMOVED lines=29> */
[----:B---3--:R-:W-:-:S03]  /*5f8e0*/  LOP3.LUT R2, R213, 0x7, RZ, 0xc0, !PT ;  /* 0x00000007d5027812 */ /* 0x008fc600078ec0ff */
[----:B------:R2:W-:Y:S04]  /*5f8f0*/  STL [R1+0x23e4], RZ ;  /* 0x0023e4ff01007387 */ /* 0x0005e80000100800 */
[----:B------:R2:W-:Y:S04]  /*5f900*/  STL [R1+0x23e8], RZ ;  /* 0x0023e8ff01007387 */ /* 0x0005e80000100800 */
[----:B------:R2:W-:Y:S04]  /*5f910*/  STL [R1+0x23ec], RZ ;  /* 0x0023ecff01007387 */ /* 0x0005e80000100800 */
[----:B------:R2:W-:Y:S04]  /*5f920*/  STL [R1+0x23a0], RZ ;  /* 0x0023a0ff01007387 */ /* 0x0005e80000100800 */
[----:B------:R2:W-:Y:S01]  /*5f930*/  STL [R1+0x23a4], RZ ;  /* 0x0023a4ff01007387 */ /* 0x0005e20000100800 */
[----:B------:R-:W-:-:S03]  /*5f940*/  IMAD R2, R2, 0x110, RZ ;  /* 0x0000011002027824 */ /* 0x000fc600078e02ff */
[----:B------:R2:W-:Y:S01]  /*5f950*/  STL [R1+0x23a8], RZ ;  /* 0x0023a8ff01007387 */ /* 0x0005e20000100800 */
[----:B------:R-:W-:-:S03]  /*5f960*/  IMAD.SHL.U32 R0, R213, 0x2, RZ ;  /* 0x00000002d5007824 */ /* 0x000fc600078e00ff */
[----:B------:R2:W-:Y:S04]  /*5f970*/  STL [R1+0x23ac], RZ ;  /* 0x0023acff01007387 */ /* 0x0005e80000100800 */
[----:B------:R2:W-:Y:S04]  /*5f980*/  STL [R1+0x2370], RZ ;  /* 0x002370ff01007387 */ /* 0x0005e80000100800 */
[----:B------:R2:W-:Y:S01]  /*5f990*/  STL [R1+0x2374], RZ ;  /* 0x002374ff01007387 */ /* 0x0005e20000100800 */
[----:B------:R-:W-:-:S03]  /*5f9a0*/  SHF.R.S32.HI R4, RZ, 0x1f, R244 ;  /* 0x0000001fff047819 */ /* 0x000fc600000114f4 */
[----:B------:R2:W-:Y:S01]  /*5f9b0*/  STL [R1+0x2378], RZ ;  /* 0x002378ff01007387 */ /* 0x0005e20000100800 */
[----:B------:R-:W-:-:S03]  /*5f9c0*/  LOP3.LUT R2, R2, 0x30, R0, 0x78, !PT ;  /* 0x0000003002027812 */ /* 0x000fc600078e7800 */
[----:B------:R2:W-:Y:S01]  /*5f9d0*/  STL [R1+0x237c], RZ ;  /* 0x00237cff01007387 */ /* 0x0005e20000100800 */
[----:B------:R-:W-:-:S03]  /*5f9e0*/  LOP3.LUT R3, R213, 0x3, RZ, 0xc0, !PT ;  /* 0x00000003d5037812 */ /* 0x000fc600078ec0ff */
[----:B------:R2:W-:Y:S01]  /*5f9f0*/  STL [R1+0x2330], RZ ;  /* 0x002330ff01007387 */ /* 0x0005e20000100800 */
[----:B------:R-:W-:-:S03]  /*5fa00*/  LOP3.LUT R0, R213, 0x1c, RZ, 0xc0, !PT ;  /* 0x0000001cd5007812 */ /* 0x000fc600078ec0ff */
[----:B------:R2:W-:Y:S01]  /*5fa10*/  STL [R1+0x2334], RZ ;  /* 0x002334ff01007387 */ /* 0x0005e20000100800 */
[----:B------:R-:W-:-:S03]  /*5fa20*/  LEA.HI R4, R4, R244, RZ, 0x6 ;  /* 0x000000f404047211 */ /* 0x000fc600078f30ff */
[----:B------:R2:W-:Y:S01]  /*5fa30*/  STL [R1+0x2338], RZ ;  /* 0x002338ff01007387 */ /* 0x0005e20000100800 */
[----:B------:R-:W-:-:S03]  /*5fa40*/  IMAD.SHL.U32 R5, R213, 0x40, RZ ;  /* 0x00000040d5057824 */ /* 0x000fc600078e00ff */
[----:B------:R2:W-:Y:S04]  /*5fa50*/  STL [R1+0x233c], RZ ;  /* 0x00233cff01007387 */ /* 0x0005e80000100800 */
[----:B------:R2:W-:Y:S01]  /*5fa60*/  STL [R1+0x2300], RZ ;  /* 0x002300ff01007387 */ /* 0x0005e20000100800 */
[----:B------:R-:W-:-:S03]  /*5fa70*/  IMAD R0, R3, 0x420, R0 ;  /* 0x0000042003007824 */ /* 0x000fc600078e0200 */
[----:B------:R2:W-:Y:S01]  /*5fa80*/  STL [R1+0x2304], RZ ;  /* 0x002304ff01007387 */ /* 0x0005e20000100800 */
[----:B------:R-:W-:-:S03]  /*5fa90*/  SHF.R.S32.HI R4, RZ, 0x6, R4 ;  /* 0x00000006ff047819 */ /* 0x000fc60000011404 */
[----:B------:R2:W-:Y:S04]  /*5faa0*/  STL [R1+0x2308], RZ ;  /* 0x002308ff01007387 */ /* 0x0005e80000100800 */
[----:B------:R2:W-:Y:S01]  /*5fab0*/  STL [R1+0x230c], RZ ;  /* 0x00230cff01007387 */ /* 0x0005e20000100800 */
[----:B------:R-:W-:-:S03]  /*5fac0*/  LOP3.LUT R2, R2, 0x800, R5, 0xf8, !PT ;  /* 0x0000080002027812 */ /* 0x000fc600078ef805 */
[----:B------:R2:W-:Y:S04]  /*5fad0*/  STL [R1+0x22d0], RZ ;  /* 0x0022d0ff01007387 */ /* 0x0005e80000100800 */
[----:B------:R2:W-:Y:S01]  /*5fae0*/  STL [R1+0x22d4], RZ ;  /* 0x0022d4ff01007387 */ /* 0x0005e20000100800 */
[----:B------:R-:W-:-:S03]  /*5faf0*/  LOP3.LUT R5, R0, 0x20, RZ, 0x3c, !PT ;  /* 0x0000002000057812 */ /* 0x000fc600078e3cff */
[----:B------:R2:W-:Y:S01]  /*5fb00*/  STL [R1+0x22d8], RZ ;  /* 0x0022d8ff01007387 */ /* 0x0005e20000100800 */
[----:B------:R-:W-:-:S03]  /*5fb10*/  VIADD R5, R4, 0xfffffffe ;  /* 0xfffffffe04057836 */ /* 0x000fc60000000000 */
[----:B------:R2:W-:Y:S01]  /*5fb20*/  STL [R1+0x22dc], RZ ;  /* 0x0022dcff01007387 */ /* 0x0005e20000100800 */
[----:B------:R-:W-:-:S03]  /*5fb30*/  LOP3.LUT R4, R2, 0x40, RZ, 0x3c, !PT ;  /* 0x0000004002047812 */ /* 0x000fc600078e3cff */
        /* <DEDUP_REMOVED lines=8> */
[----:B------:R2:W-:Y:S01]  /*5fbc0*/  STL [R1+0x49d0], R4 ;  /* 0x0049d00401007387 */ /* 0x0005e20000100800 */
[----:B------:R-:W-:-:S02]  /*5fbd0*/  SHF.R.S32.HI R3, RZ, 0x1f, R252 ;  /* 0x0000001fff037819 */ /* 0x000fc400000114fc */
[----:B------:R-:W-:Y:S01]  /*5fbe0*/  SHF.R.S32.HI R244, RZ, 0x1f, R245 ;  /* 0x0000001ffff47819 */ /* 0x000fe200000114f5 */
[C---:B------:R-:W-:Y:S01]  /*5fbf0*/  IMAD.SHL.U32 R246, R252.reuse, 0x4, RZ ;  /* 0x00000004fcf67824 */ /* 0x040fe200078e00ff */
[----:B------:R-:W-:Y:S01]  /*5fc00*/  SHF.L.U64.HI R3, R252, 0x2, R3 ;  /* 0x00000002fc037819 */ /* 0x000fe20000010203 */
[----:B------:R-:W-:Y:S01]  /*5fc10*/  IMAD.MOV.U32 R247, RZ, RZ, RZ ;  /* 0x000000fffff77224 */ /* 0x000fe200078e00ff */
[C---:B------:R-:W-:Y:S01]  /*5fc20*/  SHF.L.U64.HI R244, R245.reuse, 0x2, R244 ;  /* 0x00000002f5f47819 */ /* 0x040fe200000102f4 */
[----:B------:R-:W-:Y:S01]  /*5fc30*/  IMAD.SHL.U32 R245, R245, 0x4, RZ ;  /* 0x00000004f5f57824 */ /* 0x000fe200078e00ff */
[----:B------:R-:W-:Y:S02]  /*5fc40*/  CS2R R248, SRZ ;  /* 0x0000000000f87805 */ /* 0x000fe4000001ff00 */
[----:B------:R-:W-:Y:S02]  /*5fc50*/  CS2R R250, SRZ ;  /* 0x0000000000fa7805 */ /* 0x000fe4000001ff00 */
        /* <DEDUP_REMOVED lines=32> */
[C---:B-1----:R-:W-:Y:S02]  /*5fe60*/  LOP3.LUT R6, R0.reuse, 0x40, RZ, 0x3c, !PT ;  /* 0x0000004000067812 */ /* 0x042fe400078e3cff */
[----:B------:R-:W-:Y:S01]  /*5fe70*/  LOP3.LUT R252, R0, 0x60, RZ, 0x3c, !PT ;  /* 0x0000006000fc7812 */ /* 0x000fe200078e3cff */
[----:B------:R-:W-:Y:S01]  /*5fe80*/  UMOV UR5, 0x1 ;  /* 0x0000000100057882 */ /* 0x000fe20000000000 */
[----:B--2---:R-:W-:-:S05]  /*5fe90*/  UMOV UR6, 0xffffffff ;  /* 0xffffffff00067882 */ /* 0x004fca0000000000 */
.L_x_1:
[----:B------:R-:W2:Y:S01]  /*5fea0*/  LDL.LU.64 R24, [R1+0xe10] ;  /* 0x000e100001187983 */ /* 0x000ea20000300a00 */
[----:B------:R-:W-:-:S04]  /*5feb0*/  DEPBAR.LE SB0, 0x2 ;  /* 0x000080800000791a */ /* 0x000fc80000000000 */
        /* <DEDUP_REMOVED lines=8> */
[----:B------:R-:W4:Y:S01]  /*5ff40*/  LDL.LU.64 R10, [R1+0xd78] ;  /* 0x000d7800010a7983 */ /* 0x000f220000300a00 */
[----:B------:R-:W-:-:S03]  /*5ff50*/  UIADD3 UR6, UPT, UPT, UR6, 0x1, URZ ;  /* 0x0000000106067890 */ /* 0x000fc6000fffe0ff */
[----:B------:R-:W4:Y:S04]  /*5ff60*/  LDL.LU.64 R4, [R1+0xd40] ;  /* 0x000d400001047983 */ /* 0x000f280000300a00 */
[----:B------:R-:W4:Y:S01]  /*5ff70*/  LDL.LU.64 R6, [R1+0xd48] ;  /* 0x000d480001067983 */ /* 0x000f220000300a00 */
[----:B------:R-:W-:Y:S01]  /*5ff80*/  UISETP.GT.AND UP0, UPT, UR6, 0x1, UPT ;  /* 0x000000010600788c */ /* 0x000fe2000bf04270 */
[----:B------:R-:W-:Y:S02]  /*5ff90*/  LOP3.LUT R184, R0, 0x40, RZ, 0x3c, !PT ;  /* 0x0000004000b87812 */ /* 0x000fe400078e3cff */
[----:B-----5:R-:W-:Y:S01]  /*5ffa0*/  STL.64 [R1+0x6778], R42 ;  /* 0x0067782a01007387 */ /* 0x020fe20000100a00 */
[----:B------:R-:W-:-:S03]  /*5ffb0*/  USEL UR6, UR6, URZ, !UP0 ;  /* 0x000000ff06067287 */ /* 0x000fc6000c000000 */
[----:B------:R-:W-:Y:S01]  /*5ffc0*/  STL.64 [R1+0x6770], R40 ;  /* 0x0067702801007387 */ /* 0x000fe20000100a00 */
[----:B------:R-:W-:Y:S02]  /*5ffd0*/  ULEA UR7, UR6, UR4, 0x10 ;  /* 0x0000000406077291 */ /* 0x000fe4000f8e80ff */
[----:B------:R-:W-:Y:S01]  /*5ffe0*/  ULEA UR8, UR6, UR4, 0x11 ;  /* 0x0000000406087291 */ /* 0x000fe2000f8e88ff */
[----:B------:R-:W-:Y:S06]  /*5fff0*/  BAR.SYNC.DEFER_BLOCKING 0x0 ;  /* 0x0000000000007b1d */ /* 0x000fec0000010000 */
[----:B------:R-:W-:Y:S04]  /*60000*/  STL.64 [R1+0x6768], R46 ;  /* 0x0067682e01007387 */ /* 0x000fe80000100a00 */
        /* <DEDUP_REMOVED lines=11> */
[----:B------:R1:W-:Y:S04]  /*600c0*/  STL [R1+0x52b8], R3 ;  /* 0x0052b80301007387 */ /* 0x0003e80000100800 */
[----:B------:R-:W-:Y:S04]  /*600d0*/  LDS R176, [R0+UR7+0x40000] ;  /* 0x0400000700b07984 */ /* 0x000fe80008000800 */
[----:B------:R-:W-:Y:S01]  /*600e0*/  LDS R178, [R0+UR7+0x41000] ;  /* 0x0410000700b27984 */ /* 0x000fe20008000800 */
[----:B-1----:R-:W-:-:S03]  /*600f0*/  LOP3.LUT R3, R0, 0x20, RZ, 0x3c, !PT ;  /* 0x0000002000037812 */ /* 0x002fc600078e3cff */
[----:B------:R-:W1:Y:S04]  /*60100*/  LDSM.16.M88.4 R148, [R2+UR8] ;  /* 0x000000080294783b */ /* 0x000e680008000200 */
[----:B------:R-:W-:Y:S04]  /*60110*/  LDS R177, [R3+UR7+0x40000] ;  /* 0x0400000703b17984 */ /* 0x000fe80008000800 */
[----:B------:R-:W-:Y:S04]  /*60120*/  LDS R179, [R3+UR7+0x41000] ;  /* 0x0410000703b37984 */ /* 0x000fe80008000800 */
[----:B------:R-:W1:Y:S04]  /*60130*/  LDSM.16.M88.4 R144, [R2+UR8+0x1000] ;  /* 0x001000080290783b */ /* 0x000e680008000200 */
[----:B------:R-:W1:Y:S04]  /*60140*/  LDSM.16.M88.4 R140, [R2+UR8+0x2000] ;  /* 0x00200008028c783b */ /* 0x000e680008000200 */
[----:B------:R-:W1:Y:S04]  /*60150*/  LDSM.16.M88.4 R136, [R2+UR8+0x3000] ;  /* 0x003000080288783b */ /* 0x000e680008000200 */
[----:B------:R-:W1:Y:S04]  /*60160*/  LDSM.16.M88.4 R132, [R2+UR8+0x4000] ;  /* 0x004000080284783b */ /* 0x000e680008000200 */
[----:B------:R-:W1:Y:S04]  /*60170*/  LDSM.16.M88.4 R128, [R2+UR8+0x5000] ;  /* 0x005000080280783b */ /* 0x000e680008000200 */
[----:B------:R-:W-:Y:S04]  /*60180*/  STL.64 [R1+0x51f8], R246 ;  /* 0x0051f8f601007387 */ /* 0x000fe80000100a00 */
[----:B------:R-:W-:Y:S04]  /*60190*/  STL.64 [R1+0x51f0], R244 ;  /* 0x0051f0f401007387 */ /* 0x000fe80000100a00 */
[----:B-1----:R1:W-:Y:S04]  /*601a0*/  STL [R1+0x670c], R150 ;  /* 0x00670c9601007387 */ /* 0x0023e80000100800 */
[----:B------:R1:W-:Y:S04]  /*601b0*/  STL [R1+0x6708], R151 ;  /* 0x0067089701007387 */ /* 0x0003e80000100800 */
[----:B------:R-:W1:Y:S04]  /*601c0*/  LDSM.16.M88.4 R124, [R2+UR8+0x6000] ;  /* 0x00600008027c783b */ /* 0x000e680008000200 */
[----:B------:R1:W-:Y:S04]  /*601d0*/  STL [R1+0x6704], R146 ;  /* 0x0067049201007387 */ /* 0x0003e80000100800 */
[----:B------:R1:W-:Y:S04]  /*601e0*/  STL [R1+0x6700], R147 ;  /* 0x0067009301007387 */ /* 0x0003e80000100800 */
[----:B------:R-:W-:Y:S04]  /*601f0*/  STL [R1+0x66f8], R142 ;  /* 0x0066f88e01007387 */ /* 0x000fe80000100800 */
[----:B------:R-:W-:Y:S04]  /*60200*/  STL [R1+0x66f4], R143 ;  /* 0x0066f48f01007387 */ /* 0x000fe80000100800 */
[----:B------:R-:W-:Y:S04]  /*60210*/  STL [R1+0x66e4], R138 ;  /* 0x0066e48a01007387 */ /* 0x000fe80000100800 */
[----:B------:R-:W-:Y:S04]  /*60220*/  STL [R1+0x66e0], R139 ;  /* 0x0066e08b01007387 */ /* 0x000fe80000100800 */
[----:B------:R-:W-:Y:S04]  /*60230*/  STL [R1+0x66e8], R134 ;  /* 0x0066e88601007387 */ /* 0x000fe80000100800 */
[----:B------:R-:W-:Y:S04]  /*60240*/  STL [R1+0x66dc], R135 ;  /* 0x0066dc8701007387 */ /* 0x000fe80000100800 */
[----:B------:R-:W-:Y:S04]  /*60250*/  STL [R1+0x66d4], R130 ;  /* 0x0066d48201007387 */ /* 0x000fe80000100800 */
[----:B------:R-:W-:Y:S04]  /*60260*/  STL [R1+0x66d0], R131 ;  /* 0x0066d08301007387 */ /* 0x000fe80000100800 */
[----:B------:R-:W1:Y:S04]  /*60270*/  LDSM.16.M88.4 R120, [R2+UR8+0x7000] ;  /* 0x007000080278783b */ /* 0x000e680008000200 */
        /* <DEDUP_REMOVED lines=16> */
[----:B------:R-:W-:Y:S04]  /*60380*/  LDSM.16.M88.4 R116, [R2+UR8+0x8000] ;  /* 0x008000080274783b */ /* 0x000fe80008000200 */
[----:B------:R-:W-:Y:S04]  /*60390*/  LDSM.16.M88.4 R112, [R2+UR8+0x9000] ;  /* 0x009000080270783b */ /* 0x000fe80008000200 */
[----:B------:R-:W-:Y:S04]  /*603a0*/  LDS R180, [R184+UR7+0x40000] ;  /* 0x04000007b8b47984 */ /* 0x000fe80008000800 */
[----:B------:R-:W-:Y:S04]  /*603b0*/  LDS R182, [R184+UR7+0x41000] ;  /* 0x04100007b8b67984 */ /* 0x000fe80008000800 */
[----:B------:R-:W-:Y:S01]  /*603c0*/  LDS R181, [R252+UR7+0x40000] ;  /* 0x04000007fcb57984 */ /* 0x000fe20008000800 */
[C---:B--2---:R-:W-:Y:S03]  /*603d0*/  HMMA.1688.F32.TF32 R24, R176.reuse, R148, R24 ;  /* 0x00000094b018723c */ /* 0x044fe60000081018 */
[----:B------:R-:W-:Y:S05]  /*603e0*/  LDS R183, [R252+UR7+0x41000] ;  /* 0x04100007fcb77984 */ /* 0x000fea0008000800 */
[C---:B---3--:R-:W-:Y:S08]  /*603f0*/  HMMA.1688.F32.TF32 R20, R176.reuse, R144, R20 ;  /* 0x00000090b014723c */ /* 0x048ff00000081014 */
[C---:B----4-:R-:W-:Y:S03]  /*60400*/  HMMA.1688.F32.TF32 R16, R176.reuse, R140, R16 ;  /* 0x0000008cb010723c */ /* 0x050fe60000081010 */
[----:B------:R-:W-:Y:S04]  /*60410*/  STL.64 [R1+0x25e0], R24 ;  /* 0x0025e01801007387 */ /* 0x000fe80000100a00 */
[----:B------:R-:W-:Y:S01]  /*60420*/  STL.64 [R1+0x25e8], R26 ;  /* 0x0025e81a01007387 */ /* 0x000fe20000100a00 */
[----:B------:R-:W-:Y:S03]  /*60430*/  HMMA.1688.F32.TF32 R12, R176, R136, R12 ;  /* 0x00000088b00c723c */ /* 0x000fe6000008100c */
[----:B------:R-:W-:Y:S01]  /*60440*/  STL.64 [R1+0x2640], R20 ;  /* 0x0026401401007387 */ /* 0x000fe20000100a00 */
[----:B-1----:R-:W-:-:S02]  /*60450*/  IMAD.MOV.U32 R150, RZ, RZ, R22 ;  /* 0x000000ffff967224 */ /* 0x002fc400078e0016 */
[----:B------:R-:W-:Y:S01]  /*60460*/  IMAD.MOV.U32 R151, RZ, RZ, R23 ;  /* 0x000000ffff977224 */ /* 0x000fe200078e0017 */
[----:B------:R-:W1:Y:S01]  /*60470*/  LDSM.16.M88.4 R24, [R2+UR8+0x1a000] ;  /* 0x01a000080218783b */ /* 0x000e620008000200 */
[----:B------:R-:W-:Y:S03]  /*60480*/  HMMA.1688.F32.TF32 R8, R176, R132, R8 ;  /* 0x00000084b008723c */ /* 0x000fe60000081008 */
[----:B------:R-:W-:Y:S01]  /*60490*/  STL.64 [R1+0x2630], R16 ;  /* 0x0026301001007387 */ /* 0x000fe20000100a00 */
[----:B------:R-:W-:-:S03]  /*604a0*/  IMAD.MOV.U32 R146, RZ, RZ, R19 ;  /* 0x000000ffff927224 */ /* 0x000fc600078e0013 */
[----:B------:R-:W-:Y:S01]  /*604b0*/  STL [R1+0x2638], R18 ;  /* 0x0026381201007387 */ /* 0x000fe20000100800 */
[----:B------:R-:W-:Y:S03]  /*604c0*/  HMMA.1688.F32.TF32 R4, R176, R128, R4 ;  /* 0x00000080b004723c */ /* 0x000fe60000081004 */
[----:B------:R-:W-:Y:S01]  /*604d0*/  STL [R1+0x2624], R13 ;  /* 0x0026240d01007387 */ /* 0x000fe20000100800 */
[----:B------:R-:W-:-:S03]  /*604e0*/  IMAD.MOV.U32 R147, RZ, RZ, R12 ;  /* 0x000000ffff937224 */ /* 0x000fc600078e000c */
[----:B------:R-:W-:Y:S04]  /*604f0*/  STL.64 [R1+0x2628], R14 ;  /* 0x0026280e01007387 */ /* 0x000fe80000100a00 */
[----:B------:R-:W2:Y:S04]  /*60500*/  LDL.LU.64 R40, [R1+0x1000] ;  /* 0x0010000001287983 */ /* 0x000ea80000300a00 */
[----:B------:R-:W-:Y:S04]  /*60510*/  STL.64 [R1+0x2610], R8 ;  /* 0x0026100801007387 */ /* 0x000fe80000100a00 */
[----:B------:R-:W-:Y:S04]  /*60520*/  STL.64 [R1+0x2618], R10 ;  /* 0x0026180a01007387 */ /* 0x000fe80000100a00 */
[----:B------:R-:W2:Y:S04]  /*60530*/  LDL.LU.64 R42, [R1+0x1008] ;  /* 0x00100800012a7983 */ /* 0x000ea80000300a00 */
[----:B------:R-:W-:Y:S04]  /*60540*/  STL.64 [R1+0x2600], R4 ;  /* 0x0026000401007387 */ /* 0x000fe80000100a00 */
[----:B------:R-:W-:Y:S04]  /*60550*/  STL.64 [R1+0x2608], R6 ;  /* 0x0026080601007387 */ /* 0x000fe80000100a00 */
[----:B------:R-:W3:Y:S04]  /*60560*/  LDL.LU.64 R192, [R1+0xfd0] ;  /* 0x000fd00001c07983 */ /* 0x000ee80000300a00 */
[----:B------:R-:W3:Y:S04]  /*60570*/  LDL.LU.64 R194, [R1+0xfd8] ;  /* 0x000fd80001c27983 */ /* 0x000ee80000300a00 */
[----:B------:R-:W4:Y:S04]  /*60580*/  LDL.LU.64 R48, [R1+0xfb0] ;  /* 0x000fb00001307983 */ /* 0x000f280000300a00 */
[----:B------:R-:W4:Y:S04]  /*60590*/  LDL.LU.64 R50, [R1+0xfb8] ;  /* 0x000fb80001327983 */ /* 0x000f280000300a00 */
[----:B------:R-:W3:Y:S04]  /*605a0*/  LDL.LU.64 R188, [R1+0xf80] ;  /* 0x000f800001bc7983 */ /* 0x000ee80000300a00 */
[----:B------:R-:W1:Y:S04]  /*605b0*/  LDSM.16.M88.4 R20, [R2+UR8+0x1b000] ;  /* 0x01b000080214783b */ /* 0x000e680008000200 */
[----:B------:R-:W3:Y:S04]  /*605c0*/  LDL.LU.64 R190, [R1+0xf88] ;  /* 0x000f880001be7983 */ /* 0x000ee80000300a00 */
[----:B------:R-:W-:Y:S04]  /*605d0*/  STL [R1+0x66ec], R126 ;  /* 0x0066ec7e01007387 */ /* 0x000fe80000100800 */
[----:B------:R-:W1:Y:S04]  /*605e0*/  LDSM.16.M88.4 R16, [R2+UR8+0x1c000] ;  /* 0x01c000080210783b */ /* 0x000e680008000200 */
[----:B------:R-:W-:Y:S04]  /*605f0*/  STL [R1+0x66d8], R127 ;  /* 0x0066d87f01007387 */ /* 0x000fe80000100800 */
        /* <DEDUP_REMOVED lines=37> */
[----:B-1----:R-:W-:Y:S04]  /*60850*/  STL [R1+0x65a4], R26 ;  /* 0x0065a41a01007387 */ /* 0x002fe80000100800 */
        /* <DEDUP_REMOVED lines=12> */
[----:B------:R-:W3:Y:S04]  /*60920*/  LDL.LU.64 R44, [R1+0xf50] ;  /* 0x000f5000012c7983 */ /* 0x000ee80000300a00 */
[----:B------:R-:W3:Y:S01]  /*60930*/  LDL.LU.64 R46, [R1+0xf58] ;  /* 0x000f5800012e7983 */ /* 0x000ee20000300a00 */
[----:B--2---:R-:W-:-:S15]  /*60940*/  HMMA.1688.F32.TF32 R40, R176, R124, R40 ;  /* 0x0000007cb028723c */ /* 0x004fde0000081028 */
[----:B------:R-:W-:-:S04]  /*60950*/  NOP ;  /* 0x0000000000007918 */ /* 0x000fc80000000000 */
[----:B------:R1:W-:Y:S04]  /*60960*/  STL.64 [R1+0x25f0], R40 ;  /* 0x0025f02801007387 */ /* 0x0003e80000100a00 */
[----:B------:R2:W-:Y:S04]  /*60970*/  STL.64 [R1+0x25f8], R42 ;  /* 0x0025f82a01007387 */ /* 0x0005e80000100a00 */
[----:B-1----:R-:W3:Y:S04]  /*60980*/  LDL.LU.64 R40, [R1+0xf30] ;  /* 0x000f300001287983 */ /* 0x002ee80000300a00 */
[----:B--2---:R-:W2:Y:S01]  /*60990*/  LDL.LU.64 R42, [R1+0xf38] ;  /* 0x000f3800012a7983 */ /* 0x004ea20000300a00 */
[----:B----4-:R-:W-:-:S15]  /*609a0*/  HMMA.1688.F32.TF32 R48, R176, R116, R48 ;  /* 0x00000074b030723c */ /* 0x010fde0000081030 */
[----:B------:R-:W-:-:S04]  /*609b0*/  NOP ;  /* 0x0000000000007918 */ /* 0x000fc80000000000 */
[----:B------:R-:W-:Y:S02]  /*609c0*/  IMAD.MOV.U32 R126, RZ, RZ, R48 ;  /* 0x000000ffff7e7224 */ /* 0x000fe400078e0030 */
[----:B------:R-:W-:Y:S02]  /*609d0*/  IMAD.MOV.U32 R134, RZ, RZ, R49 ;  /* 0x000000ffff867224 */ /* 0x000fe400078e0031 */
[----:B------:R-:W-:Y:S01]  /*609e0*/  IMAD.MOV.U32 R138, RZ, RZ, R50 ;  /* 0x000000ffff8a7224 */ /* 0x000fe200078e0032 */
[----:B------:R-:W4:Y:S01]  /*609f0*/  LDL.LU.64 R48, [R1+0xf10] ;  /* 0x000f100001307983 */ /* 0x000f220000300a00 */
[----:B------:R-:W-:-:S03]  /*60a00*/  IMAD.MOV.U32 R139, RZ, RZ, R51 ;  /* 0x000000ffff8b7224 */ /* 0x000fc600078e0033 */
[----:B------:R-:W4:Y:S01]  /*60a10*/  LDL.LU.64 R50, [R1+0xf18] ;  /* 0x000f180001327983 */ /* 0x000f220000300a00 */
[----:B---3--:R-:W-:-:S15]  /*60a20*/  HMMA.1688.F32.TF32 R44, R176, R108, R44 ;  /* 0x0000006cb02c723c */ /* 0x008fde000008102c */
[----:B------:R-:W-:-:S04]  /*60a30*/  NOP ;  /* 0x0000000000007918 */ /* 0x000fc80000000000 */
[----:B------:R-:W-:Y:S02]  /*60a40*/  IMAD.MOV.U32 R22, RZ, RZ, R44 ;  /* 0x000000ffff167224 */ /* 0x000fe400078e002c */
[----:B------:R-:W-:Y:S02]  /*60a50*/  IMAD.MOV.U32 R23, RZ, RZ, R45 ;  /* 0x000000ffff177224 */ /* 0x000fe400078e002d */
[----:B------:R-:W-:Y:S01]  /*60a60*/  IMAD.MOV.U32 R27, RZ, RZ, R47 ;  /* 0x000000ffff1b7224 */ /* 0x000fe200078e002f */
[----:B------:R-:W3:Y:S01]  /*60a70*/  LDL.LU.64 R44, [R1+0xef0] ;  /* 0x000ef000012c7983 */ /* 0x000ee20000300a00 */
[----:B------:R-:W-:-:S03]  /*60a80*/  IMAD.MOV.U32 R26, RZ, RZ, R46 ;  /* 0x000000ffff1a7224 */ /* 0x000fc600078e002e */
[----:B------:R-:W3:Y:S04]  /*60a90*/  LDL.LU.64 R46, [R1+0xef8] ;  /* 0x000ef800012e7983 */ /* 0x000ee80000300a00 */
[----:B------:R1:W-:Y:S04]  /*60aa0*/  STL [R1+0x65dc], R27 ;  /* 0x0065dc1b01007387 */ /* 0x0003e80000100800 */
[----:B------:R1:W-:Y:S04]  /*60ab0*/  STL [R1+0x65d8], R26 ;  /* 0x0065d81a01007387 */ /* 0x0003e80000100800 */
[----:B------:R1:W-:Y:S04]  /*60ac0*/  STL [R1+0x65d4], R23 ;  /* 0x0065d41701007387 */ /* 0x0003e80000100800 */
[----:B------:R1:W-:Y:S01]  /*60ad0*/  STL [R1+0x65d0], R22 ;  /* 0x0065d01601007387 */ /* 0x0003e20000100800 */
[----:B--2---:R-:W-:-:S15]  /*60ae0*/  HMMA.1688.F32.TF32 R40, R176, R172, R40 ;  /* 0x000000acb028723c */ /* 0x004fde0000081028 */
[----:B------:R-:W-:-:S04]  /*60af0*/  NOP ;  /* 0x0000000000007918 */ /* 0x000fc80000000000 */
[----:B------:R-:W-:Y:S02]  /*60b00*/  IMAD.MOV.U32 R14, RZ, RZ, R40 ;  /* 0x000000ffff0e7224 */ /* 0x000fe400078e0028 */
[----:B------:R-:W-:Y:S02]  /*60b10*/  IMAD.MOV.U32 R15, RZ, RZ, R41 ;  /* 0x000000ffff0f7224 */ /* 0x000fe400078e0029 */
[----:B------:R-:W-:Y:S01]  /*60b20*/  IMAD.MOV.U32 R18, RZ, RZ, R42 ;  /* 0x000000ffff127224 */ /* 0x000fe200078e002a */
[----:B------:R-:W2:Y:S01]  /*60b30*/  LDL.LU.64 R40, [R1+0xee0] ;  /* 0x000ee00001287983 */ /* 0x000ea20000300a00 */
[----:B------:R-:W-:-:S03]  /*60b40*/  IMAD.MOV.U32 R19, RZ, RZ, R43 ;  /* 0x000000ffff137224 */ /* 0x000fc600078e002b */
[----:B------:R-:W2:Y:S01]  /*60b50*/  LDL.LU.64 R42, [R1+0xee8] ;  /* 0x000ee800012a7983 */ /* 0x000ea20000300a00 */
[----:B----4-:R-:W-:Y:S03]  /*60b60*/  HMMA.1688.F32.TF32 R48, R176, R168, R48 ;  /* 0x000000a8b030723c */ /* 0x010fe60000081030 */
[----:B------:R4:W-:Y:S04]  /*60b70*/  STL [R1+0x65ec], R19 ;  /* 0x0065ec1301007387 */ /* 0x0009e80000100800 */
[----:B------:R1:W-:Y:S04]  /*60b80*/  STL [R1+0x65e8], R18 ;  /* 0x0065e81201007387 */ /* 0x0003e80000100800 */
[----:B------:R-:W-:Y:S04]  /*60b90*/  STL [R1+0x65e4], R15 ;  /* 0x0065e40f01007387 */ /* 0x000fe80000100800 */
[----:B------:R1:W-:Y:S04]  /*60ba0*/  STL [R1+0x65e0], R14 ;  /* 0x0065e00e01007387 */ /* 0x0003e80000100800 */
[----:B------:R-:W-:-:S02]  /*60bb0*/  IMAD.MOV.U32 R74, RZ, RZ, R48 ;  /* 0x000000ffff4a7224 */ /* 0x000fc400078e0030 */
[----:B------:R-:W-:Y:S02]  /*60bc0*/  IMAD.MOV.U32 R75, RZ, RZ, R49 ;  /* 0x000000ffff4b7224 */ /* 0x000fe400078e0031 */
[----:B------:R-:W-:Y:S01]  /*60bd0*/  IMAD.MOV.U32 R79, RZ, RZ, R51 ;  /* 0x000000ffff4f7224 */ /* 0x000fe200078e0033 */
[----:B------:R-:W4:Y:S01]  /*60be0*/  LDL.LU.64 R48, [R1+0xf20] ;  /* 0x000f200001307983 */ /* 0x000f220000300a00 */
[----:B------:R-:W-:-:S03]  /*60bf0*/  IMAD.MOV.U32 R78, RZ, RZ, R50 ;  /* 0x000000ffff4e7224 */ /* 0x000fc600078e0032 */
[----:B------:R-:W4:Y:S04]  /*60c00*/  LDL.LU.64 R50, [R1+0xf28] ;  /* 0x000f280001327983 */ /* 0x000f280000300a00 */
[----:B------:R1:W-:Y:S04]  /*60c10*/  STL [R1+0x65fc], R79 ;  /* 0x0065fc4f01007387 */ /* 0x0003e80000100800 */
[----:B------:R1:W-:Y:S04]  /*60c20*/  STL [R1+0x65f8], R78 ;  /* 0x0065f84e01007387 */ /* 0x0003e80000100800 */
[----:B------:R1:W-:Y:S04]  /*60c30*/  STL [R1+0x65f4], R75 ;  /* 0x0065f44b01007387 */ /* 0x0003e80000100800 */
[----:B------:R1:W-:Y:S01]  /*60c40*/  STL [R1+0x65f0], R74 ;  /* 0x0065f04a01007387 */ /* 0x0003e20000100800 */
        /* <DEDUP_REMOVED lines=10> */
[----:B------:R-:W-:Y:S04]  /*60cf0*/  STL [R1+0x6604], R7 ;  /* 0x0066040701007387 */ /* 0x000fe80000100800 */
[----:B------:R1:W-:Y:S01]  /*60d00*/  STL [R1+0x6600], R6 ;  /* 0x0066000601007387 */ /* 0x0003e20000100800 */
[----:B--2---:R-:W-:-:S15]  /*60d10*/  HMMA.1688.F32.TF32 R40, R176, R160, R40 ;  /* 0x000000a0b028723c */ /* 0x004fde0000081028 */
[----:B------:R-:W-:-:S04]  /*60d20*/  NOP ;  /* 0x0000000000007918 */ /* 0x000fc80000000000 */
[----:B-1----:R-:W-:Y:S02]  /*60d30*/  IMAD.MOV.U32 R27, RZ, RZ, R40 ;  /* 0x000000ffff1b7224 */ /* 0x002fe400078e0028 */
        /* <DEDUP_REMOVED lines=18> */
[----:B------:R-:W-:Y:S04]  /*60e60*/  STL [R1+0x6624], R18 ;  /* 0x0066241201007387 */ /* 0x000fe80000100800 */
        /* <DEDUP_REMOVED lines=24> */
[----:B------:R1:W-:Y:S04]  /*60ff0*/  STL [R1+0x6644], R78 ;  /* 0x0066444e01007387 */ /* 0x0003e80000100800 */
        /* <DEDUP_REMOVED lines=13> */
[----:B-1----:R-:W-:Y:S02]  /*610d0*/  IMAD.MOV.U32 R22, RZ, RZ, R44 ;  /* 0x000000ffff167224 */ /* 0x002fe400078e002c */
        /* <DEDUP_REMOVED lines=40> */
[----:B------:R-:W-:Y:S04]  /*61360*/  STL [R1+0x669c], R82 ;  /* 0x00669c5201007387 */ /* 0x000fe80000100800 */
[----:B------:R-:W-:Y:S04]  /*61370*/  STL [R1+0x6698], R83 ;  /* 0x0066985301007387 */ /* 0x000fe80000100800 */
[----:B------:R-:W-:Y:S04]  /*61380*/  STL [R1+0x6694], R86 ;  /* 0x0066945601007387 */ /* 0x000fe80000100800 */
[----:B------:R-:W-:Y:S01]  /*61390*/  STL [R1+0x6690], R87 ;  /* 0x0066905701007387 */ /* 0x000fe20000100800 */
        /* <DEDUP_REMOVED lines=8> */
[C---:B------:R-:W-:Y:S08]  /*61420*/  HMMA.1688.F32.TF32 R188, R176.reuse, R112, R188 ;  /* 0x00000070b0bc723c */ /* 0x040ff000000810bc */
[C---:B----4-:R-:W-:Y:S01]  /*61430*/  HMMA.1688.F32.TF32 R48, R176.reuse, R76, R48 ;  /* 0x0000004cb030723c */ /* 0x050fe20000081030 */
[----:B------:R4:W-:Y:S07]  /*61440*/  STL [R1+0x66ac], R79 ;  /* 0x0066ac4f01007387 */ /* 0x0009ee0000100800 */
[----:B------:R-:W-:Y:S01]  /*61450*/  HMMA.1688.F32.TF32 R192, R176, R120, R192 ;  /* 0x00000078b0c0723c */ /* 0x000fe200000810c0 */
[----:B------:R1:W-:Y:S02]  /*61460*/  STL [R1+0x66a8], R78 ;  /* 0x0066a84e01007387 */ /* 0x0003e40000100800 */
[----:B------:R-:W-:-:S02]  /*61470*/  IMAD.MOV.U32 R135, RZ, RZ, R188 ;  /* 0x000000ffff877224 */ /* 0x000fc400078e00bc */
[----:B------:R1:W-:Y:S01]  /*61480*/  STL [R1+0x66a4], R75 ;  /* 0x0066a44b01007387 */ /* 0x0003e20000100800 */
[----:B------:R-:W-:Y:S02]  /*61490*/  IMAD.MOV.U32 R127, RZ, RZ, R189 ;  /* 0x000000ffff7f7224 */ /* 0x000fe400078e00bd */
[----:B------:R-:W-:Y:S01]  /*614a0*/  IMAD.MOV.U32 R130, RZ, RZ, R190 ;  /* 0x000000ffff827224 */ /* 0x000fe200078e00be */
[----:B------:R1:W-:Y:S01]  /*614b0*/  STL [R1+0x66a0], R74 ;  /* 0x0066a04a01007387 */ /* 0x0003e20000100800 */
[----:B------:R-:W-:Y:S02]  /*614c0*/  IMAD.MOV.U32 R131, RZ, RZ, R191 ;  /* 0x000000ffff837224 */ /* 0x000fe400078e00bf */
[----:B------:R-:W-:Y:S01]  /*614d0*/  IMAD.MOV.U32 R103, RZ, RZ, R51 ;  /* 0x000000ffff677224 */ /* 0x000fe200078e0033 */
[----:B------:R-:W4:Y:S01]  /*614e0*/  LDL.LU.64 R188, [R1+0x1030] ;  /* 0x0010300001bc7983 */ /* 0x000f220000300a00 */
[----:B------:R-:W-:Y:S02]  /*614f0*/  IMAD.MOV.U32 R102, RZ, RZ, R50 ;  /* 0x000000ffff667224 */ /* 0x000fe400078e0032 */
[----:B------:R-:W-:Y:S01]  /*61500*/  IMAD.MOV.U32 R98, RZ, RZ, R48 ;  /* 0x000000ffff627224 */ /* 0x000fe200078e0030 */
[----:B------:R-:W4:Y:S01]  /*61510*/  LDL.LU.64 R190, [R1+0x1038] ;  /* 0x0010380001be7983 */ /* 0x000f220000300a00 */
[----:B------:R-:W-:-:S03]  /*61520*/  IMAD.MOV.U32 R99, RZ, RZ, R49 ;  /* 0x000000ffff637224 */ /* 0x000fc600078e0031 */
[----:B------:R-:W4:Y:S04]  /*61530*/  LDL.LU.64 R48, [R1+0x1020] ;  /* 0x0010200001307983 */ /* 0x000f280000300a00 */
[----:B------:R-:W4:Y:S04]  /*61540*/  LDL.LU.64 R50, [R1+0x1028] ;  /* 0x0010280001327983 */ /* 0x000f280000300a00 */
[----:B------:R1:W-:Y:S04]  /*61550*/  STL [R1+0x66bc], R103 ;  /* 0x0066bc6701007387 */ /* 0x0003e80000100800 */
[----:B------:R1:W-:Y:S01]  /*61560*/  STL [R1+0x66b8], R102 ;  /* 0x0066b86601007387 */ /* 0x0003e20000100800 */
[----:B------:R-:W-:-:S03]  /*61570*/  IMAD.MOV.U32 R122, RZ, RZ, R192 ;  /* 0x000000ffff7a7224 */ /* 0x000fc600078e00c0 */
[----:B------:R1:W-:Y:S01]  /*61580*/  STL [R1+0x66b4], R99 ;  /* 0x0066b46301007387 */ /* 0x0003e20000100800 */
[----:B------:R-:W-:-:S03]  /*61590*/  IMAD.MOV.U32 R142, RZ, RZ, R193 ;  /* 0x000000ffff8e7224 */ /* 0x000fc600078e00c1 */
[----:B------:R1:W-:Y:S01]  /*615a0*/  STL [R1+0x66b0], R98 ;  /* 0x0066b06201007387 */ /* 0x0003e20000100800 */
[----:B------:R-:W-:Y:S02]  /*615b0*/  IMAD.MOV.U32 R143, RZ, RZ, R194 ;  /* 0x000000ffff8f7224 */ /* 0x000fe400078e00c2 */
[----:B------:R-:W-:Y:S01]  /*615c0*/  IMAD.MOV.U32 R123, RZ, RZ, R195 ;  /* 0x000000ffff7b7224 */ /* 0x000fe200078e00c3 */
        /* <DEDUP_REMOVED lines=8> */
[----:B------:R-:W3:Y:S04]  /*61650*/  LDL.LU.64 R192, [R1+0xfc0] ;  /* 0x000fc00001c07983 */ /* 0x000ee80000300a00 */
[----:B------:R-:W3:Y:S04]  /*61660*/  LDL.LU.64 R194, [R1+0xfc8] ;  /* 0x000fc80001c27983 */ /* 0x000ee80000300a00 */
[----:B------:R1:W-:Y:S04]  /*61670*/  STL [R1+0x66cc], R11 ;  /* 0x0066cc0b01007387 */ /* 0x0003e80000100800 */
[----:B------:R1:W-:Y:S04]  /*61680*/  STL [R1+0x66c8], R10 ;  /* 0x0066c80a01007387 */ /* 0x0003e80000100800 */
[----:B------:R1:W-:Y:S04]  /*61690*/  STL [R1+0x66c4], R7 ;  /* 0x0066c40701007387 */ /* 0x0003e80000100800 */
        /* <DEDUP_REMOVED lines=9> */
[C---:B----4-:R-:W-:Y:S08]  /*61730*/  HMMA.1688.F32.TF32 R188, R176.reuse, R20, R188 ;  /* 0x00000014b0bc723c */ /* 0x050ff000000810bc */
[----:B------:R-:W-:Y:S11]  /*61740*/  HMMA.1688.F32.TF32 R48, R176, R16, R48 ;  /* 0x00000010b030723c */ /* 0x000ff60000081030 */
[----:B------:R-:W-:-:S02]  /*61750*/  IMAD.MOV.U32 R95, RZ, RZ, R188 ;  /* 0x000000ffff5f7224 */ /* 0x000fc400078e00bc */
[----:B------:R-:W-:Y:S02]  /*61760*/  IMAD.MOV.U32 R94, RZ, RZ, R189 ;  /* 0x000000ffff5e7224 */ /* 0x000fe400078e00bd */
[----:B------:R-:W-:Y:S01]  /*61770*/  IMAD.MOV.U32 R91, RZ, RZ, R190 ;  /* 0x000000ffff5b7224 */ /* 0x000fe200078e00be */
[----:B------:R-:W4:Y:S01]  /*61780*/  LDL.LU.64 R188, [R1+0xb0] ;  /* 0x0000b00001bc7983 */ /* 0x000f220000300a00 */
[----:B------:R-:W-:Y:S02]  /*61790*/  IMAD.MOV.U32 R90, RZ, RZ, R191 ;  /* 0x000000ffff5a7224 */ /* 0x000fe400078e00bf */
[----:B------:R-:W-:Y:S01]  /*617a0*/  IMAD.MOV.U32 R106, RZ, RZ, R48 ;  /* 0x000000ffff6a7224 */ /* 0x000fe200078e0030 */
[----:B------:R-:W4:Y:S01]  /*617b0*/  LDL.LU.64 R190, [R1+0xb8] ;  /* 0x0000b80001be7983 */ /* 0x000f220000300a00 */
        /* <DEDUP_REMOVED lines=12> */
[----:B------:R-:W3:Y:S01]  /*61880*/  LDL.LU.64 R46, [R1+0x2b8] ;  /* 0x0002b800012e7983 */ /* 0x000ee20000300a00 */
        /* <DEDUP_REMOVED lines=8> */
[----:B------:R-:W-:Y:S03]  /*61910*/  HMMA.1688.F32.TF32 R192, R176, R8, R192 ;  /* 0x00000008b0c0723c */ /* 0x000fe600000810c0 */
[----:B------:R-:W2:Y:S04]  /*61920*/  LDL.LU.64 R220, [R1+0x290] ;  /* 0x0002900001dc7983 */ /* 0x000ea80000300a00 */
[----:B------:R-:W2:Y:S04]  /*61930*/  LDL.LU.64 R222, [R1+0x298] ;  /* 0x0002980001de7983 */ /* 0x000ea80000300a00 */
[----:B------:R-:W2:Y:S01]  /*61940*/  LDL.LU.64 R216, [R1+0x280] ;  /* 0x0002800001d87983 */ /* 0x000ea20000300a00 */
[----:B----4-:R-:W-:Y:S03]  /*61950*/  HMMA.1688.F32.TF32 R48, R180, R144, R48 ;  /* 0x00000090b430723c */ /* 0x010fe60000081030 */
[----:B------:R-:W4:Y:S04]  /*61960*/  LDL.LU.64 R218, [R1+0x288] ;  /* 0x0002880001da7983 */ /* 0x000f280000300a00 */
[----:B------:R-:W4:Y:S04]  /*61970*/  LDL.LU.64 R212, [R1+0x270] ;  /* 0x0002700001d47983 */ /* 0x000f280000300a00 */
[----:B------:R-:W4:Y:S04]  /*61980*/  LDL.LU.64 R214, [R1+0x278] ;  /* 0x0002780001d67983 */ /* 0x000f280000300a00 */
[----:B------:R-:W4:Y:S04]  /*61990*/  LDL.LU.64 R208, [R1+0x260] ;  /* 0x0002600001d07983 */ /* 0x000f280000300a00 */
[----:B------:R-:W4:Y:S04]  /*619a0*/  LDL.LU.64 R210, [R1+0x268] ;  /* 0x0002680001d27983 */ /* 0x000f280000300a00 */
[----:B------:R-:W4:Y:S04]  /*619b0*/  LDL.LU.64 R204, [R1+0x250] ;  /* 0x0002500001cc7983 */ /* 0x000f280000300a00 */
[----:B------:R-:W4:Y:S01]  /*619c0*/  LDL.LU.64 R206, [R1+0x258] ;  /* 0x0002580001ce7983 */ /* 0x000f220000300a00 */
[----:B------:R-:W-:-:S03]  /*619d0*/  IMAD.MOV.U32 R82, RZ, RZ, R192 ;  /* 0x000000ffff527224 */ /* 0x000fc600078e00c0 */
[----:B------:R-:W4:Y:S01]  /*619e0*/  LDL.LU.64 R200, [R1+0x240] ;  /* 0x0002400001c87983 */ /* 0x000f220000300a00 */
[----:B------:R-:W-:-:S03]  /*619f0*/  IMAD.MOV.U32 R83, RZ, RZ, R193 ;  /* 0x000000ffff537224 */ /* 0x000fc600078e00c1 */
[----:B------:R-:W4:Y:S01]  /*61a00*/  LDL.LU.64 R202, [R1+0x248] ;  /* 0x0002480001ca7983 */ /* 0x000f220000300a00 */
[----:B------:R-:W-:-:S03]  /*61a10*/  IMAD.MOV.U32 R86, RZ, RZ, R194 ;  /* 0x000000ffff567224 */ /* 0x000fc600078e00c2 */
[----:B------:R-:W4:Y:S01]  /*61a20*/  LDL.LU.64 R196, [R1+0x230] ;  /* 0x0002300001c47983 */ /* 0x000f220000300a00 */
[----:B------:R-:W-:Y:S01]  /*61a30*/  IMAD.MOV.U32 R87, RZ, RZ, R195 ;  /* 0x000000ffff577224 */ /* 0x000fe200078e00c3 */
[----:B------:R-:W-:Y:S02]  /*61a40*/  HMMA.1688.F32.TF32 R176, R180, R148, R188 ;  /* 0x00000094b4b0723c */ /* 0x000fe400000810bc */
[----:B------:R-:W4:Y:S01]  /*61a50*/  LDL.LU.64 R198, [R1+0x238] ;  /* 0x0002380001c67983 */ /* 0x000f220000300a00 */
[----:B------:R-:W-:-:S03]  /*61a60*/  IMAD.MOV.U32 R175, RZ, RZ, R48 ;  /* 0x000000ffffaf7224 */ /* 0x000fc600078e0030 */
[----:B------:R-:W4:Y:S01]  /*61a70*/  LDL.LU.64 R192, [R1+0x210] ;  /* 0x0002100001c07983 */ /* 0x000f220000300a00 */
[----:B------:R-:W-:-:S03]  /*61a80*/  IMAD.MOV.U32 R110, RZ, RZ, R49 ;  /* 0x000000ffff6e7224 */ /* 0x000fc600078e0031 */
[----:B------:R-:W4:Y:S01]  /*61a90*/  LDL.LU.64 R194, [R1+0x218] ;  /* 0x0002180001c27983 */ /* 0x000f220000300a00 */
[----:B------:R-:W-:-:S03]  /*61aa0*/  IMAD.MOV.U32 R111, RZ, RZ, R50 ;  /* 0x000000ffff6f7224 */ /* 0x000fc600078e0032 */
[----:B------:R-:W4:Y:S01]  /*61ab0*/  LDL.LU.64 R188, [R1+0x200] ;  /* 0x0002000001bc7983 */ /* 0x000f220000300a00 */
[----:B------:R-:W-:-:S03]  /*61ac0*/  IMAD.MOV.U32 R170, RZ, RZ, R51 ;  /* 0x000000ffffaa7224 */ /* 0x000fc600078e0033 */
[----:B------:R-:W4:Y:S04]  /*61ad0*/  LDL.LU.64 R190, [R1+0x208] ;  /* 0x0002080001be7983 */ /* 0x000f280000300a00 */
[----:B------:R-:W4:Y:S04]  /*61ae0*/  LDL.LU.64 R48, [R1+0x1f0] ;  /* 0x0001f00001307983 */ /* 0x000f280000300a00 */
        /* <DEDUP_REMOVED lines=17> */
[C---:B----4-:R-:W-:Y:S08]  /*61c00*/  HMMA.1688.F32.TF32 R216, R180.reuse, R128, R216 ;  /* 0x00000080b4d8723c */ /* 0x050ff000000810d8 */
[C---:B------:R-:W-:Y:S08]  /*61c10*/  HMMA.1688.F32.TF32 R212, R180.reuse, R124, R212 ;  /* 0x0000007cb4d4723c */ /* 0x040ff000000810d4 */
[C---:B------:R-:W-:Y:S08]  /*61c20*/  HMMA.1688.F32.TF32 R208, R180.reuse, R120, R208 ;  /* 0x00000078b4d0723c */ /* 0x040ff000000810d0 */
[C---:B------:R-:W-:Y:S08]  /*61c30*/  HMMA.1688.F32.TF32 R204, R180.reuse, R116, R204 ;  /* 0x00000074b4cc723c */ /* 0x040ff000000810cc */
[C---:B------:R-:W-:Y:S08]  /*61c40*/  HMMA.1688.F32.TF32 R200, R180.reuse, R112, R200 ;  /* 0x00000070b4c8723c */ /* 0x040ff000000810c8 */
[C---:B------:R-:W-:Y:S01]  /*61c50*/  HMMA.1688.F32.TF32 R196, R180.reuse, R108, R196 ;  /* 0x0000006cb4c4723c */ /* 0x040fe200000810c4 */
[----:B------:R1:W-:Y:S07]  /*61c60*/  STL.64 [R1+0x2040], R216 ;  /* 0x002040d801007387 */ /* 0x0003ee0000100a00 */
[C---:B------:R-:W-:Y:S01]  /*61c70*/  HMMA.1688.F32.TF32 R192, R180.reuse, R172, R192 ;  /* 0x000000acb4c0723c */ /* 0x040fe200000810c0 */
[----:B------:R4:W-:Y:S07]  /*61c80*/  STL.64 [R1+0x2048], R218 ;  /* 0x002048da01007387 */ /* 0x0009ee0000100a00 */
[C---:B------:R-:W-:Y:S01]  /*61c90*/  HMMA.1688.F32.TF32 R188, R180.reuse, R168, R188 ;  /* 0x000000a8b4bc723c */ /* 0x040fe200000810bc */
[----:B------:R1:W-:Y:S07]  /*61ca0*/  STL.64 [R1+0x2020], R212 ;  /* 0x002020d401007387 */ /* 0x0003ee0000100a00 */
[C---:B------:R-:W-:Y:S01]  /*61cb0*/  HMMA.1688.F32.TF32 R48, R180.reuse, R164, R48 ;  /* 0x000000a4b430723c */ /* 0x040fe20000081030 */
[----:B------:R1:W-:Y:S04]  /*61cc0*/  STL.64 [R1+0x2028], R214 ;  /* 0x002028d601007387 */ /* 0x0003e80000100a00 */
[----:B------:R1:W-:Y:S04]  /*61cd0*/  STL.64 [R1+0x2000], R208 ;  /* 0x002000d001007387 */ /* 0x0003e80000100a00 */
[----:B------:R1:W-:Y:S04]  /*61ce0*/  STL.64 [R1+0x2008], R210 ;  /* 0x002008d201007387 */ /* 0x0003e80000100a00 */
[----:B------:R1:W-:Y:S04]  /*61cf0*/  STL.64 [R1+0x1f20], R204 ;  /* 0x001f20cc01007387 */ /* 0x0003e80000100a00 */
[----:B------:R1:W-:Y:S04]  /*61d00*/  STL.64 [R1+0x1f28], R206 ;  /* 0x001f28ce01007387 */ /* 0x0003e80000100a00 */
[----:B------:R1:W-:Y:S01]  /*61d10*/  STL.64 [R1+0x1f10], R200 ;  /* 0x001f10c801007387 */ /* 0x0003e20000100a00 */
[----:B------:R-:W-:Y:S03]  /*61d20*/  HMMA.1688.F32.TF32 R220, R180, R132, R220 ;  /* 0x00000084b4dc723c */ /* 0x000fe600000810dc */
[----:B------:R1:W-:Y:S04]  /*61d30*/  STL.64 [R1+0x1f18], R202 ;  /* 0x001f18ca01007387 */ /* 0x0003e80000100a00 */
        /* <DEDUP_REMOVED lines=8> */
[----:B------:R-:W4:Y:S01]  /*61dc0*/  LDL.LU.64 R244, [R1+0x1c0] ;  /* 0x0001c00001f47983 */ /* 0x000f220000300a00 */
[----:B------:R-:W-:-:S02]  /*61dd0*/  IMAD.MOV.U32 R171, RZ, RZ, R220 ;  /* 0x000000ffffab7224 */ /* 0x000fc400078e00dc */
[----:B------:R-:W-:Y:S02]  /*61de0*/  IMAD.MOV.U32 R167, RZ, RZ, R221 ;  /* 0x000000ffffa77224 */ /* 0x000fe400078e00dd */
[----:B------:R-:W-:Y:S02]  /*61df0*/  IMAD.MOV.U32 R163, RZ, RZ, R222 ;  /* 0x000000ffffa37224 */ /* 0x000fe400078e00de */
[----:B------:R-:W-:Y:S01]  /*61e00*/  IMAD.MOV.U32 R159, RZ, RZ, R223 ;  /* 0x000000ffff9f7224 */ /* 0x000fe200078e00df */
[----:B---3--:R-:W-:-:S15]  /*61e10*/  HMMA.1688.F32.TF32 R44, R180, R160, R44 ;  /* 0x000000a0b42c723c */ /* 0x008fde000008102c */
[----:B------:R-:W-:-:S04]  /*61e20*/  NOP ;  /* 0x0000000000007918 */ /* 0x000fc80000000000 */
[----:B------:R3:W-:Y:S04]  /*61e30*/  STL.64 [R1+0x1ec0], R44 ;  /* 0x001ec02c01007387 */ /* 0x0007e80000100a00 */
[----:B------:R1:W-:Y:S04]  /*61e40*/  STL.64 [R1+0x1ec8], R46 ;  /* 0x001ec82e01007387 */ /* 0x0003e80000100a00 */
[----:B------:R-:W3:Y:S01]  /*61e50*/  LDL.LU.64 R246, [R1+0x1c8] ;  /* 0x0001c80001f67983 */ /* 0x000ee20000300a00 */
[----:B--2---:R-:W-:-:S15]  /*61e60*/  HMMA.1688.F32.TF32 R40, R180, R156, R40 ;  /* 0x0000009cb428723c */ /* 0x004fde0000081028 */
[----:B------:R-:W-:-:S04]  /*61e70*/  NOP ;  /* 0x0000000000007918 */ /* 0x000fc80000000000 */
[----:B------:R2:W-:Y:S04]  /*61e80*/  STL.64 [R1+0x1eb0], R40 ;  /* 0x001eb02801007387 */ /* 0x0005e80000100a00 */
[----:B------:R1:W-:Y:S04]  /*61e90*/  STL.64 [R1+0x1eb8], R42 ;  /* 0x001eb82a01007387 */ /* 0x0003e80000100a00 */
        /* <DEDUP_REMOVED lines=10> */
[----:B-1----:R-:W3:Y:S04]  /*61f40*/  LDL.LU.64 R216, [R1+0x160] ;  /* 0x0001600001d87983 */ /* 0x002ee80000300a00 */
[----:B----4-:R-:W4:Y:S04]  /*61f50*/  LDL.LU.64 R218, [R1+0x168] ;  /* 0x0001680001da7983 */ /* 0x010f280000300a00 */
        /* <DEDUP_REMOVED lines=16> */
[----:B---3--:R-:W3:Y:S04]  /*62060*/  LDL.LU.64 R44, [R1+0xc0] ;  /* 0x0000c000012c7983 */ /* 0x008ee80000300a00 */
[----:B------:R-:W3:Y:S04]  /*62070*/  LDL.LU.64 R46, [R1+0xc8] ;  /* 0x0000c800012e7983 */ /* 0x000ee80000300a00 */
[----:B--2---:R-:W2:Y:S04]  /*62080*/  LDL.LU.64 R40, [R1+0xd20] ;  /* 0x000d200001287983 */ /* 0x004ea80000300a00 */
[----:B------:R-:W2:Y:S01]  /*62090*/  LDL.LU.64 R42, [R1+0xd28] ;  /* 0x000d2800012a7983 */ /* 0x000ea20000300a00 */
[----:B------:R-:W-:-:S02]  /*620a0*/  IMAD.MOV.U32 R158, RZ, RZ, R176 ;  /* 0x000000ffff9e7224 */ /* 0x000fc400078e00b0 */
[----:B------:R-:W-:Y:S01]  /*620b0*/  IMAD.MOV.U32 R162, RZ, RZ, R177 ;  /* 0x000000ffffa27224 */ /* 0x000fe200078e00b1 */
[----:B------:R-:W-:Y:S01]  /*620c0*/  LDS R176, [R0+UR7+0x40080] ;  /* 0x0400800700b07984 */ /* 0x000fe20008000800 */
[----:B------:R-:W-:Y:S02]  /*620d0*/  IMAD.MOV.U32 R166, RZ, RZ, R178 ;  /* 0x000000ffffa67224 */ /* 0x000fe400078e00b2 */
[----:B------:R-:W-:Y:S01]  /*620e0*/  IMAD.MOV.U32 R174, RZ, RZ, R179 ;  /* 0x000000ffffae7224 */ /* 0x000fe200078e00b3 */
[----:B------:R-:W-:Y:S04]  /*620f0*/  LDS R178, [R0+UR7+0x41080] ;  /* 0x0410800700b27984 */ /* 0x000fe80008000800 */
[----:B------:R-:W-:Y:S04]  /*62100*/  LDS R177, [R3+UR7+0x40080] ;  /* 0x0400800703b17984 */ /* 0x000fe80008000800 */
[----:B------:R-:W2:Y:S01]  /*62110*/  LDS R179, [R3+UR7+0x41080] ;  /* 0x0410800703b37984 */ /* 0x000ea20008000800 */
[----:B------:R-:W-:-:S15]  /*62120*/  HMMA.1688.F32.TF32 R244, R180, R152, R244 ;  /* 0x00000098b4f4723c */ /* 0x000fde00000810f4 */
[----:B------:R-:W-:-:S04]  /*62130*/  NOP ;  /* 0x0000000000007918 */ /* 0x000fc80000000000 */
[----:B------:R-:W-:Y:S04]  /*62140*/  STL.64 [R1+0x1e90], R244 ;  /* 0x001e90f401007387 */ /* 0x000fe80000100a00 */
[----:B------:R-:W-:Y:S01]  /*62150*/  STL.64 [R1+0x1e98], R246 ;  /* 0x001e98f601007387 */ /* 0x000fe20000100a00 */
[C---:B------:R-:W-:Y:S08]  /*62160*/  HMMA.1688.F32.TF32 R236, R180.reuse, R104, R236 ;  /* 0x00000068b4ec723c */ /* 0x040ff000000810ec */
[C---:B------:R-:W-:Y:S08]  /*62170*/  HMMA.1688.F32.TF32 R232, R180.reuse, R100, R232 ;  /* 0x00000064b4e8723c */ /* 0x040ff000000810e8 */
[C---:B------:R-:W-:Y:S08]  /*62180*/  HMMA.1688.F32.TF32 R228, R180.reuse, R96, R228 ;  /* 0x00000060b4e4723c */ /* 0x040ff000000810e4 */
[C---:B------:R-:W-:Y:S08]  /*62190*/  HMMA.1688.F32.TF32 R224, R180.reuse, R92, R224 ;  /* 0x0000005cb4e0723c */ /* 0x040ff000000810e0 */
[C---:B------:R-:W-:Y:S08]  /*621a0*/  HMMA.1688.F32.TF32 R220, R180.reuse, R88, R220 ;  /* 0x00000058b4dc723c */ /* 0x040ff000000810dc */
[C---:B----4-:R-:W-:Y:S01]  /*621b0*/  HMMA.1688.F32.TF32 R216, R180.reuse, R84, R216 ;  /* 0x00000054b4d8723c */ /* 0x050fe200000810d8 */
[----:B------:R-:W-:Y:S07]  /*621c0*/  STL.64 [R1+0x1e60], R236 ;  /* 0x001e60ec01007387 */ /* 0x000fee0000100a00 */
[C---:B------:R-:W-:Y:S01]  /*621d0*/  HMMA.1688.F32.TF32 R212, R180.reuse, R80, R212 ;  /* 0x00000050b4d4723c */ /* 0x040fe200000810d4 */
[----:B------:R-:W-:Y:S07]  /*621e0*/  STL.64 [R1+0x1e68], R238 ;  /* 0x001e68ee01007387 */ /* 0x000fee0000100a00 */
        /* <DEDUP_REMOVED lines=8> */
[----:B------:R1:W-:Y:S03]  /*62270*/  STL.64 [R1+0x1df0], R224 ;  /* 0x001df0e001007387 */ /* 0x0003e60000100a00 */
        /* <DEDUP_REMOVED lines=9> */
[----:B---3--:R-:W-:Y:S01]  /*62310*/  HMMA.1688.F32.TF32 R44, R180, R4, R44 ;  /* 0x00000004b42c723c */ /* 0x008fe2000008102c */
[----:B------:R3:W-:Y:S04]  /*62320*/  STL.64 [R1+0x1d88], R214 ;  /* 0x001d88d601007387 */ /* 0x0007e80000100a00 */
[----:B------:R1:W-:Y:S03]  /*62330*/  STL.64 [R1+0x1d60], R208 ;  /* 0x001d60d001007387 */ /* 0x0003e60000100a00 */
[C---:B--2---:R-:W-:Y:S01]  /*62340*/  HMMA.1688.F32.TF32 R40, R176.reuse, R148, R40 ;  /* 0x00000094b028723c */ /* 0x044fe20000081028 */
        /* <DEDUP_REMOVED lines=13> */
[----:B-1----:R-:W2:Y:S04]  /*62420*/  LDL.LU.64 R232, [R1+0xd10] ;  /* 0x000d100001e87983 */ /* 0x002ea80000300a00 */
[----:B------:R1:W-:Y:S04]  /*62430*/  STL.64 [R1+0x1cd0], R44 ;  /* 0x001cd02c01007387 */ /* 0x0003e80000100a00 */
[----:B------:R1:W-:Y:S04]  /*62440*/  STL.64 [R1+0x1cd8], R46 ;  /* 0x001cd82e01007387 */ /* 0x0003e80000100a00 */
[----:B----4-:R-:W4:Y:S04]  /*62450*/  LDL.LU.64 R234, [R1+0xd18] ;  /* 0x000d180001ea7983 */ /* 0x010f280000300a00 */
[----:B------:R1:W-:Y:S04]  /*62460*/  STL.64 [R1+0x1cc0], R40 ;  /* 0x001cc02801007387 */ /* 0x0003e80000100a00 */
[----:B------:R1:W-:Y:S04]  /*62470*/  STL.64 [R1+0x1cc8], R42 ;  /* 0x001cc82a01007387 */ /* 0x0003e80000100a00 */
        /* <DEDUP_REMOVED lines=24> */
[----:B-1----:R-:W2:Y:S04]  /*62600*/  LDL.LU.64 R44, [R1+0xb50] ;  /* 0x000b5000012c7983 */ /* 0x002ea80000300a00 */
[----:B------:R-:W2:Y:S04]  /*62610*/  LDL.LU.64 R46, [R1+0xb58] ;  /* 0x000b5800012e7983 */ /* 0x000ea80000300a00 */
[----:B------:R-:W2:Y:S04]  /*62620*/  LDL.LU.64 R40, [R1+0xb90] ;  /* 0x000b900001287983 */ /* 0x000ea80000300a00 */
[----:B------:R-:W2:Y:S04]  /*62630*/  LDL.LU.64 R42, [R1+0xb98] ;  /* 0x000b9800012a7983 */ /* 0x000ea80000300a00 */
[----:B------:R-:W-:Y:S04]  /*62640*/  LDS R180, [R184+UR7+0x40080] ;  /* 0x04008007b8b47984 */ /* 0x000fe80008000800 */
[----:B------:R-:W-:Y:S04]  /*62650*/  LDS R182, [R184+UR7+0x41080] ;  /* 0x04108007b8b67984 */ /* 0x000fe80008000800 */
[----:B------:R-:W-:Y:S04]  /*62660*/  LDS R181, [R252+UR7+0x40080] ;  /* 0x04008007fcb57984 */ /* 0x000fe80008000800 */
[----:B------:R-:W1:Y:S01]  /*62670*/  LDS R183, [R252+UR7+0x41080] ;  /* 0x04108007fcb77984 */ /* 0x000e620008000800 */
[C---:B----4-:R-:W-:Y:S08]  /*62680*/  HMMA.1688.F32.TF32 R232, R176.reuse, R144, R232 ;  /* 0x00000090b0e8723c */ /* 0x050ff000000810e8 */
[C---:B------:R-:W-:Y:S08]  /*62690*/  HMMA.1688.F32.TF32 R228, R176.reuse, R140, R228 ;  /* 0x0000008cb0e4723c */ /* 0x040ff000000810e4 */
[C---:B------:R-:W-:Y:S08]  /*626a0*/  HMMA.1688.F32.TF32 R224, R176.reuse, R136, R224 ;  /* 0x00000088b0e0723c */ /* 0x040ff000000810e0 */
[C---:B------:R-:W-:Y:S08]  /*626b0*/  HMMA.1688.F32.TF32 R220, R176.reuse, R132, R220 ;  /* 0x00000084b0dc723c */ /* 0x040ff000000810dc */
[C---:B------:R-:W-:Y:S08]  /*626c0*/  HMMA.1688.F32.TF32 R216, R176.reuse, R128, R216 ;  /* 0x00000080b0d8723c */ /* 0x040ff000000810d8 */
[C---:B---3--:R-:W-:Y:S01]  /*626d0*/  HMMA.1688.F32.TF32 R212, R176.reuse, R124, R212 ;  /* 0x0000007cb0d4723c */ /* 0x048fe200000810d4 */
[----:B------:R3:W-:Y:S07]  /*626e0*/  STL.64 [R1+0x1cb0], R232 ;  /* 0x001cb0e801007387 */ /* 0x0007ee0000100a00 */
[C---:B--2---:R-:W-:Y:S01]  /*626f0*/  HMMA.1688.F32.TF32 R208, R176.reuse, R120, R208 ;  /* 0x00000078b0d0723c */ /* 0x044fe200000810d0 */
[----:B------:R2:W-:Y:S07]  /*62700*/  STL.64 [R1+0x1cb8], R234 ;  /* 0x001cb8ea01007387 */ /* 0x0005ee0000100a00 */
        /* <DEDUP_REMOVED lines=32> */
[----:B------:R-:W4:Y:S04]  /*62910*/  LDL.LU.64 R244, [R1+0xbd0] ;  /* 0x000bd00001f47983 */ /* 0x000f280000300a00 */
[----:B------:R1:W-:Y:S04]  /*62920*/  STL.64 [R1+0x1b10], R44 ;  /* 0x001b102c01007387 */ /* 0x0003e80000100a00 */
[----:B------:R1:W-:Y:S04]  /*62930*/  STL.64 [R1+0x1b18], R46 ;  /* 0x001b182e01007387 */ /* 0x0003e80000100a00 */
[----:B------:R-:W4:Y:S04]  /*62940*/  LDL.LU.64 R246, [R1+0xbd8] ;  /* 0x000bd80001f67983 */ /* 0x000f280000300a00 */
[----:B------:R1:W-:Y:S04]  /*62950*/  STL.64 [R1+0x1b00], R40 ;  /* 0x001b002801007387 */ /* 0x0003e80000100a00 */
[----:B------:R1:W-:Y:S04]  /*62960*/  STL.64 [R1+0x1b08], R42 ;  /* 0x001b082a01007387 */ /* 0x0003e80000100a00 */
[----:B------:R-:W4:Y:S04]  /*62970*/  LDL.LU.64 R236, [R1+0xc50] ;  /* 0x000c500001ec7983 */ /* 0x000f280000300a00 */
[----:B------:R-:W4:Y:S04]  /*62980*/  LDL.LU.64 R238, [R1+0xc58] ;  /* 0x000c580001ee7983 */ /* 0x000f280000300a00 */
[----:B---3--:R-:W3:Y:S04]  /*62990*/  LDL.LU.64 R232, [R1+0xcb0] ;  /* 0x000cb00001e87983 */ /* 0x008ee80000300a00 */
[----:B--2---:R-:W3:Y:S04]  /*629a0*/  LDL.LU.64 R234, [R1+0xcb8] ;  /* 0x000cb80001ea7983 */ /* 0x004ee80000300a00 */
[----:B----4-:R-:W2:Y:S04]  /*629b0*/  LDL.LU.64 R228, [R1+0xd60] ;  /* 0x000d600001e47983 */ /* 0x010ea80000300a00 */
[----:B-1----:R-:W2:Y:S04]  /*629c0*/  LDL.LU.64 R230, [R1+0xd68] ;  /* 0x000d680001e67983 */ /* 0x002ea80000300a00 */
        /* <DEDUP_REMOVED lines=25> */
[----:B------:R-:W4:Y:S01]  /*62b60*/  LDL.LU.64 R42, [R1+0xf8] ;  /* 0x0000f800012a7983 */ /* 0x000f220000300a00 */
[C---:B------:R-:W-:Y:S08]  /*62b70*/  HMMA.1688.F32.TF32 R244, R176.reuse, R152, R244 ;  /* 0x00000098b0f4723c */ /* 0x040ff000000810f4 */
[C---:B------:R-:W-:Y:S08]  /*62b80*/  HMMA.1688.F32.TF32 R236, R176.reuse, R104, R236 ;  /* 0x00000068b0ec723c */ /* 0x040ff000000810ec */
[C---:B---3--:R-:W-:Y:S08]  /*62b90*/  HMMA.1688.F32.TF32 R232, R176.reuse, R100, R232 ;  /* 0x00000064b0e8723c */ /* 0x048ff000000810e8 */
[C---:B--2---:R-:W-:Y:S08]  /*62ba0*/  HMMA.1688.F32.TF32 R228, R176.reuse, R96, R228 ;  /* 0x00000060b0e4723c */ /* 0x044ff000000810e4 */
[C---:B----4-:R-:W-:Y:S08]  /*62bb0*/  HMMA.1688.F32.TF32 R224, R176.reuse, R92, R224 ;  /* 0x0000005cb0e0723c */ /* 0x050ff000000810e0 */
[C---:B------:R-:W-:Y:S01]  /*62bc0*/  HMMA.1688.F32.TF32 R220, R176.reuse, R88, R220 ;  /* 0x00000058b0dc723c */ /* 0x040fe200000810dc */
[----:B------:R-:W-:Y:S07]  /*62bd0*/  STL.64 [R1+0x1ae0], R244 ;  /* 0x001ae0f401007387 */ /* 0x000fee0000100a00 */
[C---:B------:R-:W-:Y:S01]  /*62be0*/  HMMA.1688.F32.TF32 R216, R176.reuse, R84, R216 ;  /* 0x00000054b0d8723c */ /* 0x040fe200000810d8 */
[----:B------:R-:W-:Y:S07]  /*62bf0*/  STL.64 [R1+0x1ae8], R246 ;  /* 0x001ae8f601007387 */ /* 0x000fee0000100a00 */
[C---:B------:R-:W-:Y:S01]  /*62c00*/  HMMA.1688.F32.TF32 R212, R176.reuse, R80, R212 ;  /* 0x00000050b0d4723c */ /* 0x040fe200000810d4 */
[----:B------:R-:W-:Y:S07]  /*62c10*/  STL.64 [R1+0x1ad0], R236 ;  /* 0x001ad0ec01007387 */ /* 0x000fee0000100a00 */
[C---:B------:R-:W-:Y:S01]  /*62c20*/  HMMA.1688.F32.TF32 R208, R176.reuse, R76, R208 ;  /* 0x0000004cb0d0723c */ /* 0x040fe200000810d0 */
[----:B------:R-:W-:Y:S07]  /*62c30*/  STL.64 [R1+0x1ad8], R238 ;  /* 0x001ad8ee01007387 */ /* 0x000fee0000100a00 */
        /* <DEDUP_REMOVED lines=17> */
[----:B------:R-:W-:Y:S01]  /*62d50*/  HMMA.1688.F32.TF32 R44, R176, R4, R44 ;  /* 0x00000004b02c723c */ /* 0x000fe2000008102c */
        /* <DEDUP_REMOVED lines=16> */
[----:B-1----:R-:W4:Y:S04]  /*62e60*/  LDL.LU.64 R232, [R1+0x4c0] ;  /* 0x0004c00001e87983 */ /* 0x002f280000300a00 */
[----:B------:R1:W-:Y:S04]  /*62e70*/  STL.64 [R1+0x19e0], R44 ;  /* 0x0019e02c01007387 */ /* 0x0003e80000100a00 */
[----:B------:R1:W-:Y:S04]  /*62e80*/  STL.64 [R1+0x19e8], R46 ;  /* 0x0019e82e01007387 */ /* 0x0003e80000100a00 */
[----:B--2---:R-:W2:Y:S04]  /*62e90*/  LDL.LU.64 R234, [R1+0x4c8] ;  /* 0x0004c80001ea7983 */ /* 0x004ea80000300a00 */
[----:B------:R1:W-:Y:S04]  /*62ea0*/  STL.64 [R1+0x19d0], R40 ;  /* 0x0019d02801007387 */ /* 0x0003e80000100a00 */
[----:B------:R1:W-:Y:S04]  /*62eb0*/  STL.64 [R1+0x19d8], R42 ;  /* 0x0019d82a01007387 */ /* 0x0003e80000100a00 */
[----:B---3--:R-:W3:Y:S04]  /*62ec0*/  LDL.LU.64 R228, [R1+0x4b0] ;  /* 0x0004b00001e47983 */ /* 0x008ee80000300a00 */
[----:B----4-:R-:W3:Y:S04]  /*62ed0*/  LDL.LU.64 R230, [R1+0x4b8] ;  /* 0x0004b80001e67983 */ /* 0x010ee80000300a00 */
        /* <DEDUP_REMOVED lines=22> */
[----:B-1----:R-:W4:Y:S04]  /*63040*/  LDL.LU.64 R44, [R1+0x3f0] ;  /* 0x0003f000012c7983 */ /* 0x002f280000300a00 */
[----:B------:R-:W4:Y:S04]  /*63050*/  LDL.LU.64 R46, [R1+0x3f8] ;  /* 0x0003f800012e7983 */ /* 0x000f280000300a00 */
[----:B------:R-:W4:Y:S04]  /*63060*/  LDL.LU.64 R40, [R1+0x3e0] ;  /* 0x0003e00001287983 */ /* 0x000f280000300a00 */
[----:B------:R-:W4:Y:S04]  /*63070*/  LDL.LU.64 R42, [R1+0x3e8] ;  /* 0x0003e800012a7983 */ /* 0x000f280000300a00 */
[----:B------:R-:W-:Y:S04]  /*63080*/  LDS R176, [R0+UR7+0x40100] ;  /* 0x0401000700b07984 */ /* 0x000fe80008000800 */
[----:B------:R-:W-:Y:S04]  /*63090*/  LDS R178, [R0+UR7+0x41100] ;  /* 0x0411000700b27984 */ /* 0x000fe80008000800 */
[----:B------:R-:W-:Y:S04]  /*630a0*/  LDS R177, [R3+UR7+0x40100] ;  /* 0x0401000703b17984 */ /* 0x000fe80008000800 */
[----:B------:R-:W1:Y:S01]  /*630b0*/  LDS R179, [R3+UR7+0x41100] ;  /* 0x0411000703b37984 */ /* 0x000e620008000800 */
[C---:B--2---:R-:W-:Y:S08]  /*630c0*/  HMMA.1688.F32.TF32 R232, R180.reuse, R144, R232 ;  /* 0x00000090b4e8723c */ /* 0x044ff000000810e8 */
[C---:B---3--:R-:W-:Y:S08]  /*630d0*/  HMMA.1688.F32.TF32 R228, R180.reuse, R140, R228 ;  /* 0x0000008cb4e4723c */ /* 0x048ff000000810e4 */
[C---:B----4-:R-:W-:Y:S08]  /*630e0*/  HMMA.1688.F32.TF32 R224, R180.reuse, R136, R224 ;  /* 0x00000088b4e0723c */ /* 0x050ff000000810e0 */
        /* <DEDUP_REMOVED lines=46> */
[----:B--2---:R-:W2:Y:S04]  /*633d0*/  LDL.LU.64 R232, [R1+0x3b0] ;  /* 0x0003b00001e87983 */ /* 0x004ea80000300a00 */
[----:B---3--:R-:W2:Y:S04]  /*633e0*/  LDL.LU.64 R234, [R1+0x3b8] ;  /* 0x0003b80001ea7983 */ /* 0x008ea80000300a00 */
[----:B----4-:R-:W3:Y:S04]  /*633f0*/  LDL.LU.64 R228, [R1+0x3a0] ;  /* 0x0003a00001e47983 */ /* 0x010ee80000300a00 */
[----:B-1----:R-:W3:Y:S04]  /*63400*/  LDL.LU.64 R230, [R1+0x3a8] ;  /* 0x0003a80001e67983 */ /* 0x002ee80000300a00 */
        /* <DEDUP_REMOVED lines=28> */
[C---:B--2---:R-:W-:Y:S08]  /*635d0*/  HMMA.1688.F32.TF32 R232, R180.reuse, R100, R232 ;  /* 0x00000064b4e8723c */ /* 0x044ff000000810e8 */
[C---:B---3--:R-:W-:Y:S08]  /*635e0*/  HMMA.1688.F32.TF32 R228, R180.reuse, R96, R228 ;  /* 0x00000060b4e4723c */ /* 0x048ff000000810e4 */
        /* <DEDUP_REMOVED lines=753> */
[----:B------:R-:W-:Y:S04]  /*66500*/  STL.64 [R1+0xd48], R230 ;  /* 0x000d48e601007387 */ /* 0x000fe80000100a00 */
[----:B------:R-:W-:Y:S03]  /*66510*/  STL.64 [R1+0xd30], R224 ;  /* 0x000d30e001007387 */ /* 0x000fe60000100a00 */
        /* <DEDUP_REMOVED lines=9> */
[----:B------:R-:W-:Y:S01]  /*665b0*/  HMMA.1688.F32.TF32 R44, R176, R156, R40 ;  /* 0x0000009cb02c723c */ /* 0x000fe20000081028 */
        /* <DEDUP_REMOVED lines=14> */
[----:B------:R-:W-:Y:S04]  /*666a0*/  STL.64 [R1+0xc90], R48 ;  /* 0x000c903001007387 */ /* 0x000fe80000100a00 */
[----:B------:R-:W-:Y:S04]  /*666b0*/  STL.64 [R1+0xc98], R50 ;  /* 0x000c983201007387 */ /* 0x000fe80000100a00 */
[----:B------:R-:W2:Y:S04]  /*666c0*/  LDL.LU.64 R42, [R1+0x2658] ;  /* 0x00265800012a7983 */ /* 0x000ea80000300a00 */
        /* <DEDUP_REMOVED lines=32> */
[----:B------:R-:W4:Y:S04]  /*668d0*/  LDL.LU.64 R188, [R1] ;  /* 0x0000000001bc7983 */ /* 0x000f280000300a00 */
[----:B------:R-:W4:Y:S01]  /*668e0*/  LDL.LU.64 R190, [R1+0x8] ;  /* 0x0000080001be7983 */ /* 0x000f220000300a00 */
[----:B-1----:R-:W-:Y:S08]  /*668f0*/  HMMA.1688.F32.TF32 R52, R180, R136, R52 ;  /* 0x00000088b434723c */ /* 0x002ff00000081034 */
[C---:B--2---:R-:W-:Y:S08]  /*66900*/  HMMA.1688.F32.TF32 R40, R176.reuse, R152, R40 ;  /* 0x00000098b028723c */ /* 0x044ff00000081028 */
[C---:B---3--:R-:W-:Y:S08]  /*66910*/  HMMA.1688.F32.TF32 R44, R176.reuse, R104, R44 ;  /* 0x00000068b02c723c */ /* 0x048ff0000008102c */
[C---:B----4-:R-:W-:Y:S03]  /*66920*/  HMMA.1688.F32.TF32 R48, R176.reuse, R100, R48 ;  /* 0x00000064b030723c */ /* 0x050fe60000081030 */
[----:B------:R-:W-:Y:S05]  /*66930*/  STL.64 [R1+0xc70], R40 ;  /* 0x000c702801007387 */ /* 0x000fea0000100a00 */
[C---:B------:R-:W-:Y:S01]  /*66940*/  HMMA.1688.F32.TF32 R224, R176.reuse, R96, R224 ;  /* 0x00000060b0e0723c */ /* 0x040fe200000810e0 */
[----:B------:R1:W-:Y:S07]  /*66950*/  STL.64 [R1+0xc78], R42 ;  /* 0x000c782a01007387 */ /* 0x0003ee0000100a00 */
[C---:B------:R-:W-:Y:S01]  /*66960*/  HMMA.1688.F32.TF32 R216, R176.reuse, R92, R216 ;  /* 0x0000005cb0d8723c */ /* 0x040fe200000810d8 */
[----:B-1----:R-:W2:Y:S07]  /*66970*/  LDL.LU.64 R42, [R1+0x6778] ;  /* 0x00677800012a7983 */ /* 0x002eae0000300a00 */
[C---:B------:R-:W-:Y:S01]  /*66980*/  HMMA.1688.F32.TF32 R208, R176.reuse, R88, R208 ;  /* 0x00000058b0d0723c */ /* 0x040fe200000810d0 */
[----:B------:R-:W2:Y:S04]  /*66990*/  LDL.LU.64 R40, [R1+0x6770] ;  /* 0x0067700001287983 */ /* 0x000ea80000300a00 */
[----:B------:R-:W-:Y:S03]  /*669a0*/  STL.64 [R1+0xc60], R44 ;  /* 0x000c602c01007387 */ /* 0x000fe60000100a00 */
[C---:B------:R-:W-:Y:S01]  /*669b0*/  HMMA.1688.F32.TF32 R212, R176.reuse, R84, R212 ;  /* 0x00000054b0d4723c */ /* 0x040fe200000810d4 */
[----:B------:R1:W-:Y:S07]  /*669c0*/  STL.64 [R1+0xc68], R46 ;  /* 0x000c682e01007387 */ /* 0x0003ee0000100a00 */
[C---:B------:R-:W-:Y:S01]  /*669d0*/  HMMA.1688.F32.TF32 R244, R176.reuse, R80, R244 ;  /* 0x00000050b0f4723c */ /* 0x040fe200000810f4 */
[----:B-1----:R-:W3:Y:S04]  /*669e0*/  LDL.LU.64 R46, [R1+0x6768] ;  /* 0x00676800012e7983 */ /* 0x002ee80000300a00 */
[----:B------:R-:W3:Y:S03]  /*669f0*/  LDL.LU.64 R44, [R1+0x6760] ;  /* 0x00676000012c7983 */ /* 0x000ee60000300a00 */
[C---:B------:R-:W-:Y:S01]  /*66a00*/  HMMA.1688.F32.TF32 R236, R176.reuse, R76, R236 ;  /* 0x0000004cb0ec723c */ /* 0x040fe200000810ec */
[----:B------:R-:W-:Y:S04]  /*66a10*/  STL.64 [R1+0xc50], R48 ;  /* 0x000c503001007387 */ /* 0x000fe80000100a00 */
[----:B------:R1:W-:Y:S03]  /*66a20*/  STL.64 [R1+0xc58], R50 ;  /* 0x000c583201007387 */ /* 0x0003e60000100a00 */
[C---:B------:R-:W-:Y:S01]  /*66a30*/  HMMA.1688.F32.TF32 R232, R176.reuse, R72, R232 ;  /* 0x00000048b0e8723c */ /* 0x040fe200000810e8 */
[----:B-1----:R-:W4:Y:S04]  /*66a40*/  LDL.LU.64 R50, [R1+0x6758] ;  /* 0x0067580001327983 */ /* 0x002f280000300a00 */
[----:B------:R-:W4:Y:S03]  /*66a50*/  LDL.LU.64 R48, [R1+0x6750] ;  /* 0x0067500001307983 */ /* 0x000f260000300a00 */
[C---:B------:R-:W-:Y:S01]  /*66a60*/  HMMA.1688.F32.TF32 R228, R176.reuse, R24, R228 ;  /* 0x00000018b0e4723c */ /* 0x040fe200000810e4 */
[----:B------:R-:W-:Y:S04]  /*66a70*/  STL.64 [R1+0xc40], R224 ;  /* 0x000c40e001007387 */ /* 0x000fe80000100a00 */
[----:B------:R1:W-:Y:S03]  /*66a80*/  STL.64 [R1+0xc48], R226 ;  /* 0x000c48e201007387 */ /* 0x0003e60000100a00 */
[C---:B------:R-:W-:Y:S01]  /*66a90*/  HMMA.1688.F32.TF32 R220, R176.reuse, R20, R220 ;  /* 0x00000014b0dc723c */ /* 0x040fe200000810dc */
[----:B-1----:R-:W2:Y:S04]  /*66aa0*/  LDL.LU.64 R226, [R1+0x6748] ;  /* 0x0067480001e27983 */ /* 0x002ea80000300a00 */
[----:B------:R-:W2:Y:S03]  /*66ab0*/  LDL.LU.64 R224, [R1+0x6740] ;  /* 0x0067400001e07983 */ /* 0x000ea60000300a00 */
        /* <DEDUP_REMOVED lines=9> */
[----:B------:R-:W-:Y:S01]  /*66b50*/  HMMA.1688.F32.TF32 R192, R176, R4, R192 ;  /* 0x00000004b0c0723c */ /* 0x000fe200000810c0 */
[----:B------:R-:W-:Y:S04]  /*66b60*/  LDS R176, [R0+UR7+0x40280] ;  /* 0x0402800700b07984 */ /* 0x000fe80008000800 */
[----:B------:R-:W-:Y:S04]  /*66b70*/  LDS R178, [R0+UR7+0x41280] ;  /* 0x0412800700b27984 */ /* 0x000fe80008000800 */
[----:B-1----:R-:W2:Y:S04]  /*66b80*/  LDL.LU.64 R210, [R1+0x6728] ;  /* 0x0067280001d27983 */ /* 0x002ea80000300a00 */
[----:B------:R-:W3:Y:S04]  /*66b90*/  LDL.LU.64 R208, [R1+0x6720] ;  /* 0x0067200001d07983 */ /* 0x000ee80000300a00 */
[----:B------:R-:W-:Y:S01]  /*66ba0*/  STL.64 [R1+0xc10], R212 ;  /* 0x000c10d401007387 */ /* 0x000fe20000100a00 */
[C---:B------:R-:W-:Y:S03]  /*66bb0*/  HMMA.1688.F32.TF32 R188, R180.reuse, R148, R188 ;  /* 0x00000094b4bc723c */ /* 0x040fe600000810bc */
[----:B------:R1:W-:Y:S04]  /*66bc0*/  STL.64 [R1+0xc18], R214 ;  /* 0x000c18d601007387 */ /* 0x0003e80000100a00 */
[----:B------:R-:W-:Y:S01]  /*66bd0*/  LDS R177, [R3+UR7+0x40280] ;  /* 0x0402800703b17984 */ /* 0x000fe20008000800 */
[C---:B------:R-:W-:Y:S03]  /*66be0*/  HMMA.1688.F32.TF32 R28, R180.reuse, R116, R28 ;  /* 0x00000074b41c723c */ /* 0x040fe6000008101c */
[----:B------:R-:W2:Y:S04]  /*66bf0*/  LDS R179, [R3+UR7+0x41280] ;  /* 0x0412800703b37984 */ /* 0x000ea80008000800 */
[----:B-1----:R-:W4:Y:S04]  /*66c00*/  LDL.LU.64 R214, [R1+0x6718] ;  /* 0x0067180001d67983 */ /* 0x002f280000300a00 */
[----:B------:R-:W4:Y:S04]  /*66c10*/  LDL.LU.64 R212, [R1+0x6710] ;  /* 0x0067100001d47983 */ /* 0x000f280000300a00 */
        /* <DEDUP_REMOVED lines=19> */
[----:B------:R1:W-:Y:S02]  /*66d50*/  STL.64 [R1+0xb58], R190 ;  /* 0x000b58be01007387 */ /* 0x0003e40000100a00 */
[C---:B-1----:R-:W-:Y:S02]  /*66d60*/  HMMA.1688.F32.TF32 R192, R180.reuse, R144, R248 ;  /* 0x00000090b4c0723c */ /* 0x042fe400000810f8 */
[----:B------:R-:W-:Y:S04]  /*66d70*/  LDS R233, [R252+UR7+0x40380] ;  /* 0x04038007fce97984 */ /* 0x000fe80008000800 */
[----:B------:R-:W-:Y:S02]  /*66d80*/  LDS R235, [R252+UR7+0x41380] ;  /* 0x04138007fceb7984 */ /* 0x000fe40008000800 */
[C---:B------:R-:W-:Y:S02]  /*66d90*/  HMMA.1688.F32.TF32 R188, R180.reuse, R140, R240 ;  /* 0x0000008cb4bc723c */ /* 0x040fe400000810f0 */
[----:B------:R-:W-:Y:S04]  /*66da0*/  LDS R228, [R0+UR7+0x42000] ;  /* 0x0420000700e47984 */ /* 0x000fe80008000800 */
[----:B------:R-:W-:Y:S04]  /*66db0*/  LDS R230, [R0+UR7+0x43000] ;  /* 0x0430000700e67984 */ /* 0x000fe80008000800 */
[----:B------:R-:W-:Y:S04]  /*66dc0*/  LDS R229, [R3+UR7+0x42000] ;  /* 0x0420000703e57984 */ /* 0x000fe80008000800 */
[----:B------:R1:W-:Y:S04]  /*66dd0*/  STL.64 [R1+0xb40], R192 ;  /* 0x000b40c001007387 */ /* 0x0003e80000100a00 */
[----:B------:R1:W-:Y:S04]  /*66de0*/  STL.64 [R1+0xb48], R194 ;  /* 0x000b48c201007387 */ /* 0x0003e80000100a00 */
[----:B------:R-:W-:Y:S04]  /*66df0*/  LDS R231, [R3+UR7+0x43000] ;  /* 0x0430000703e77984 */ /* 0x000fe80008000800 */
[----:B-1----:R-:W4:Y:S04]  /*66e00*/  LDL.LU.64 R192, [R1+0x700] ;  /* 0x0007000001c07983 */ /* 0x002f280000300a00 */
[----:B------:R1:W-:Y:S04]  /*66e10*/  STL.64 [R1+0xb30], R188 ;  /* 0x000b30bc01007387 */ /* 0x0003e80000100a00 */
[----:B------:R1:W-:Y:S04]  /*66e20*/  STL.64 [R1+0xb38], R190 ;  /* 0x000b38be01007387 */ /* 0x0003e80000100a00 */
[----:B------:R-:W4:Y:S04]  /*66e30*/  LDL.LU.64 R194, [R1+0x708] ;  /* 0x0007080001c27983 */ /* 0x000f280000300a00 */
[----:B------:R-:W-:Y:S04]  /*66e40*/  STL.64 [R1+0xb20], R52 ;  /* 0x000b203401007387 */ /* 0x000fe80000100a00 */
[----:B------:R1:W-:Y:S04]  /*66e50*/  STL.64 [R1+0xb28], R54 ;  /* 0x000b283601007387 */ /* 0x0003e80000100a00 */
[----:B-1----:R-:W4:Y:S04]  /*66e60*/  LDL.LU.64 R188, [R1+0x760] ;  /* 0x0007600001bc7983 */ /* 0x002f280000300a00 */
[----:B------:R-:W4:Y:S01]  /*66e70*/  LDL.LU.64 R190, [R1+0x768] ;  /* 0x0007680001be7983 */ /* 0x000f220000300a00 */
[----:B------:R-:W-:-:S15]  /*66e80*/  HMMA.1688.F32.TF32 R52, R180, R132, R56 ;  /* 0x00000084b434723c */ /* 0x000fde0000081038 */
[----:B------:R-:W-:-:S04]  /*66e90*/  NOP ;  /* 0x0000000000007918 */ /* 0x000fc80000000000 */
[----:B------:R1:W-:Y:S04]  /*66ea0*/  STL.64 [R1+0xb10], R52 ;  /* 0x000b103401007387 */ /* 0x0003e80000100a00 */
[----:B------:R1:W-:Y:S04]  /*66eb0*/  STL.64 [R1+0xb18], R54 ;  /* 0x000b183601007387 */ /* 0x0003e80000100a00 */
[----:B-1----:R-:W4:Y:S04]  /*66ec0*/  LDL.LU.64 R52, [R1+0xe80] ;  /* 0x000e800001347983 */ /* 0x002f280000300a00 */
[----:B------:R-:W4:Y:S01]  /*66ed0*/  LDL.LU.64 R54, [R1+0xe88] ;  /* 0x000e880001367983 */ /* 0x000f220000300a00 */
[C---:B------:R-:W-:Y:S08]  /*66ee0*/  HMMA.1688.F32.TF32 R56, R180.reuse, R128, R60 ;  /* 0x00000080b438723c */ /* 0x040ff0000008103c */
[C---:B------:R-:W-:Y:S11]  /*66ef0*/  HMMA.1688.F32.TF32 R60, R180.reuse, R124, R64 ;  /* 0x0000007cb43c723c */ /* 0x040ff60000081040 */
[----:B------:R-:W-:Y:S04]  /*66f00*/  STL.64 [R1+0xb00], R56 ;  /* 0x000b003801007387 */ /* 0x000fe80000100a00 */
[----:B------:R1:W-:Y:S04]  /*66f10*/  STL.64 [R1+0xb08], R58 ;  /* 0x000b083a01007387 */ /* 0x0003e80000100a00 */
[----:B------:R-:W4:Y:S01]  /*66f20*/  LDL.LU.64 R64, [R1+0x1250] ;  /* 0x0012500001407983 */ /* 0x000f220000300a00 */
[C---:B-1----:R-:W-:Y:S03]  /*66f30*/  HMMA.1688.F32.TF32 R56, R180.reuse, R120, R68 ;  /* 0x00000078b438723c */ /* 0x042fe60000081044 */
[----:B------:R-:W-:Y:S04]  /*66f40*/  STL.64 [R1+0xaf0], R60 ;  /* 0x000af03c01007387 */ /* 0x000fe80000100a00 */
[----:B------:R-:W-:Y:S04]  /*66f50*/  STL.64 [R1+0xaf8], R62 ;  /* 0x000af83e01007387 */ /* 0x000fe80000100a00 */
[----:B------:R-:W4:Y:S08]  /*66f60*/  LDL.LU.64 R66, [R1+0x1258] ;  /* 0x0012580001427983 */ /* 0x000f300000300a00 */
[----:B------:R-:W-:Y:S04]  /*66f70*/  STL.64 [R1+0xae0], R56 ;  /* 0x000ae03801007387 */ /* 0x000fe80000100a00 */
[----:B------:R1:W-:Y:S04]  /*66f80*/  STL.64 [R1+0xae8], R58 ;  /* 0x000ae83a01007387 */ /* 0x0003e80000100a00 */
[----:B------:R-:W-:Y:S04]  /*66f90*/  STL.64 [R1+0xad0], R28 ;  /* 0x000ad01c01007387 */ /* 0x000fe80000100a00 */
[----:B------:R2:W-:Y:S01]  /*66fa0*/  STL.64 [R1+0xad8], R30 ;  /* 0x000ad81e01007387 */ /* 0x0005e20000100a00 */
[C---:B-1----:R-:W-:Y:S08]  /*66fb0*/  HMMA.1688.F32.TF32 R56, R180.reuse, R112, R32 ;  /* 0x00000070b438723c */ /* 0x042ff00000081020 */
[C---:B------:R-:W-:Y:S08]  /*66fc0*/  HMMA.1688.F32.TF32 R32, R180.reuse, R108, R36 ;  /* 0x0000006cb420723c */ /* 0x040ff00000081024 */
[C---:B--2---:R-:W-:Y:S03]  /*66fd0*/  HMMA.1688.F32.TF32 R28, R180.reuse, R172, R40 ;  /* 0x000000acb41c723c */ /* 0x044fe60000081028 */
[----:B------:R-:W-:Y:S04]  /*66fe0*/  STL.64 [R1+0xac0], R56 ;  /* 0x000ac03801007387 */ /* 0x000fe80000100a00 */
[----:B------:R-:W-:Y:S01]  /*66ff0*/  STL.64 [R1+0xac8], R58 ;  /* 0x000ac83a01007387 */ /* 0x000fe20000100a00 */
[C---:B---3--:R-:W-:Y:S03]  /*67000*/  HMMA.1688.F32.TF32 R36, R180.reuse, R168, R44 ;  /* 0x000000a8b424723c */ /* 0x048fe6000008102c */
[----:B------:R-:W-:Y:S04]  /*67010*/  STL.64 [R1+0xab0], R32 ;  /* 0x000ab02001007387 */ /* 0x000fe80000100a00 */
[----:B------:R4:W-:Y:S04]  /*67020*/  STL.64 [R1+0xab8], R34 ;  /* 0x000ab82201007387 */ /* 0x0009e80000100a00 */
[----:B------:R-:W-:Y:S04]  /*67030*/  STL.64 [R1+0xaa0], R28 ;  /* 0x000aa01c01007387 */ /* 0x000fe80000100a00 */
[----:B------:R1:W-:Y:S01]  /*67040*/  STL.64 [R1+0xaa8], R30 ;  /* 0x000aa81e01007387 */ /* 0x0003e20000100a00 */
[C---:B----4-:R-:W-:Y:S03]  /*67050*/  HMMA.1688.F32.TF32 R32, R180.reuse, R164, R48 ;  /* 0x000000a4b420723c */ /* 0x050fe60000081030 */
[----:B------:R-:W-:Y:S04]  /*67060*/  STL.64 [R1+0xa90], R36 ;  /* 0x000a902401007387 */ /* 0x000fe80000100a00 */
[----:B------:R-:W-:Y:S04]  /*67070*/  STL.64 [R1+0xa98], R38 ;  /* 0x000a982601007387 */ /* 0x000fe80000100a00 */
[----:B------:R-:W2:Y:S08]  /*67080*/  LDL.LU.64 R60, [R1+0x1400] ;  /* 0x00140000013c7983 */ /* 0x000eb00000300a00 */
[----:B------:R-:W-:Y:S04]  /*67090*/  STL.64 [R1+0xa80], R32 ;  /* 0x000a802001007387 */ /* 0x000fe80000100a00 */
[----:B------:R-:W-:Y:S04]  /*670a0*/  STL.64 [R1+0xa88], R34 ;  /* 0x000a882201007387 */ /* 0x000fe80000100a00 */
[----:B------:R-:W2:Y:S01]  /*670b0*/  LDL.LU.64 R62, [R1+0x1408] ;  /* 0x00140800013e7983 */ /* 0x000ea20000300a00 */
[----:B-1----:R-:W-:-:S15]  /*670c0*/  HMMA.1688.F32.TF32 R28, R180, R160, R192 ;  /* 0x000000a0b41c723c */ /* 0x002fde00000810c0 */
[----:B------:R-:W-:-:S04]  /*670d0*/  NOP ;  /* 0x0000000000007918 */ /* 0x000fc80000000000 */
[----:B------:R-:W-:Y:S04]  /*670e0*/  STL.64 [R1+0xa70], R28 ;  /* 0x000a701c01007387 */ /* 0x000fe80000100a00 */
[----:B------:R1:W-:Y:S04]  /*670f0*/  STL.64 [R1+0xa78], R30 ;  /* 0x000a781e01007387 */ /* 0x0003e80000100a00 */
[----:B------:R-:W3:Y:S04]  /*67100*/  LDL.LU.64 R56, [R1+0x1550] ;  /* 0x0015500001387983 */ /* 0x000ee80000300a00 */
[----:B------:R-:W3:Y:S01]  /*67110*/  LDL.LU.64 R58, [R1+0x1558] ;  /* 0x00155800013a7983 */ /* 0x000ee20000300a00 */
[----:B-1----:R-:W-:-:S15]  /*67120*/  HMMA.1688.F32.TF32 R28, R180, R156, R188 ;  /* 0x0000009cb41c723c */ /* 0x002fde00000810bc */
[----:B------:R-:W-:-:S04]  /*67130*/  NOP ;  /* 0x0000000000007918 */ /* 0x000fc80000000000 */
[----:B------:R-:W-:Y:S04]  /*67140*/  STL.64 [R1+0xa60], R28 ;  /* 0x000a601c01007387 */ /* 0x000fe80000100a00 */
[----:B------:R1:W-:Y:S04]  /*67150*/  STL.64 [R1+0xa68], R30 ;  /* 0x000a681e01007387 */ /* 0x0003e80000100a00 */
[----:B------:R-:W4:Y:S04]  /*67160*/  LDL.LU.64 R44, [R1+0x15d0] ;  /* 0x0015d000012c7983 */ /* 0x000f280000300a00 */
[----:B------:R-:W4:Y:S01]  /*67170*/  LDL.LU.64 R46, [R1+0x15d8] ;  /* 0x0015d800012e7983 */ /* 0x000f220000300a00 */
[----:B-1----:R-:W-:Y:S03]  /*67180*/  HMMA.1688.F32.TF32 R28, R180, R152, R52 ;  /* 0x00000098b41c723c */ /* 0x002fe60000081034 */
[----:B------:R-:W4:Y:S04]  /*67190*/  LDL.LU.64 R40, [R1+0x15e0] ;  /* 0x0015e00001287983 */ /* 0x000f280000300a00 */
[----:B------:R-:W4:-:S12]  /*671a0*/  LDL.LU.64 R42, [R1+0x15e8] ;  /* 0x0015e800012a7983 */ /* 0x000f180000300a00 */
[----:B------:R1:W-:Y:S04]  /*671b0*/  STL.64 [R1+0xa50], R28 ;  /* 0x000a501c01007387 */ /* 0x0003e80000100a00 */
[----:B------:R1:W-:Y:S04]  /*671c0*/  STL.64 [R1+0xa58], R30 ;  /* 0x000a581e01007387 */ /* 0x0003e80000100a00 */
[----:B------:R-:W4:Y:S04]  /*671d0*/  LDL.LU.64 R32, [R1+0x15f0] ;  /* 0x0015f00001207983 */ /* 0x000f280000300a00 */
[----:B------:R-:W4:Y:S01]  /*671e0*/  LDL.LU.64 R34, [R1+0x15f8] ;  /* 0x0015f80001227983 */ /* 0x000f220000300a00 */
[C---:B------:R-:W-:Y:S03]  /*671f0*/  HMMA.1688.F32.TF32 R64, R180.reuse, R104, R64 ;  /* 0x00000068b440723c */ /* 0x040fe60000081040 */
        /* <DEDUP_REMOVED lines=8> */
[----:B------:R-:W-:Y:S04]  /*67280*/  STL.64 [R1+0xa40], R64 ;  /* 0x000a404001007387 */ /* 0x000fe80000100a00 */
[----:B------:R2:W-:Y:S02]  /*67290*/  STL.64 [R1+0xa48], R66 ;  /* 0x000a484201007387 */ /* 0x0005e40000100a00 */
[----:B--2---:R-:W-:-:S15]  /*672a0*/  HMMA.1688.F32.TF32 R64, R180, R100, R60 ;  /* 0x00000064b440723c */ /* 0x004fde000008103c */
[----:B------:R-:W-:-:S04]  /*672b0*/  NOP ;  /* 0x0000000000007918 */ /* 0x000fc80000000000 */
[----:B------:R-:W-:Y:S04]  /*672c0*/  STL.64 [R1+0xa30], R64 ;  /* 0x000a304001007387 */ /* 0x000fe80000100a00 */
[----:B------:R-:W-:Y:S01]  /*672d0*/  STL.64 [R1+0xa38], R66 ;  /* 0x000a384201007387 */ /* 0x000fe20000100a00 */
[C---:B---3--:R-:W-:Y:S08]  /*672e0*/  HMMA.1688.F32.TF32 R60, R180.reuse, R96, R56 ;  /* 0x00000060b43c723c */ /* 0x048ff00000081038 */
[C---:B----4-:R-:W-:Y:S01]  /*672f0*/  HMMA.1688.F32.TF32 R56, R180.reuse, R92, R44 ;  /* 0x0000005cb438723c */ /* 0x050fe2000008102c */
[----:B------:R-:W2:Y:S10]  /*67300*/  LDL.LU.64 R44, [R1+0x1650] ;  /* 0x00165000012c7983 */ /* 0x000eb40000300a00 */
[----:B------:R-:W-:Y:S04]  /*67310*/  STL.64 [R1+0xa20], R60 ;  /* 0x000a203c01007387 */ /* 0x000fe80000100a00 */
[----:B------:R-:W-:Y:S04]  /*67320*/  STL.64 [R1+0xa28], R62 ;  /* 0x000a283e01007387 */ /* 0x000fe80000100a00 */
[----:B------:R-:W2:Y:S04]  /*67330*/  LDL.LU.64 R46, [R1+0x1658] ;  /* 0x00165800012e7983 */ /* 0x000ea80000300a00 */
[----:B------:R-:W-:Y:S04]  /*67340*/  STL.64 [R1+0xa10], R56 ;  /* 0x000a103801007387 */ /* 0x000fe80000100a00 */
[----:B------:R1:W-:Y:S02]  /*67350*/  STL.64 [R1+0xa18], R58 ;  /* 0x000a183a01007387 */ /* 0x0003e40000100a00 */
[----:B-1----:R-:W-:Y:S02]  /*67360*/  HMMA.1688.F32.TF32 R56, R180, R88, R40 ;  /* 0x00000058b438723c */ /* 0x002fe40000081028 */
[----:B------:R-:W3:Y:S04]  /*67370*/  LDL.LU.64 R40, [R1+0x1660] ;  /* 0x0016600001287983 */ /* 0x000ee80000300a00 */
[----:B------:R-:W3:-:S13]  /*67380*/  LDL.LU.64 R42, [R1+0x1668] ;  /* 0x00166800012a7983 */ /* 0x000eda0000300a00 */
[----:B------:R-:W-:Y:S04]  /*67390*/  STL.64 [R1+0xa00], R56 ;  /* 0x000a003801007387 */ /* 0x000fe80000100a00 */
[----:B------:R1:W-:Y:S02]  /*673a0*/  STL.64 [R1+0xa08], R58 ;  /* 0x000a083a01007387 */ /* 0x0003e40000100a00 */
[C---:B-1----:R-:W-:Y:S02]  /*673b0*/  HMMA.1688.F32.TF32 R56, R180.reuse, R84, R32 ;  /* 0x00000054b438723c */ /* 0x042fe40000081020 */
[----:B------:R-:W4:Y:S04]  /*673c0*/  LDL.LU.64 R32, [R1+0x1670] ;  /* 0x0016700001207983 */ /* 0x000f280000300a00 */
[----:B------:R-:W4:Y:S02]  /*673d0*/  LDL.LU.64 R34, [R1+0x1678] ;  /* 0x0016780001227983 */ /* 0x000f240000300a00 */
[C---:B------:R-:W-:Y:S08]  /*673e0*/  HMMA.1688.F32.TF32 R52, R180.reuse, R80, R52 ;  /* 0x00000050b434723c */ /* 0x040ff00000081034 */
[C---:B------:R-:W-:Y:S08]  /*673f0*/  HMMA.1688.F32.TF32 R48, R180.reuse, R76, R48 ;  /* 0x0000004cb430723c */ /* 0x040ff00000081030 */
[C---:B------:R-:W-:Y:S01]  /*67400*/  HMMA.1688.F32.TF32 R36, R180.reuse, R72, R36 ;  /* 0x00000048b424723c */ /* 0x040fe20000081024 */
[----:B------:R-:W-:Y:S04]  /*67410*/  STL.64 [R1+0x9f0], R56 ;  /* 0x0009f03801007387 */ /* 0x000fe80000100a00 */
[----:B------:R-:W-:Y:S03]  /*67420*/  STL.64 [R1+0x9f8], R58 ;  /* 0x0009f83a01007387 */ /* 0x000fe60000100a00 */
[C---:B------:R-:W-:Y:S01]  /*67430*/  HMMA.1688.F32.TF32 R28, R180.reuse, R24, R28 ;  /* 0x00000018b41c723c */ /* 0x040fe2000008101c */
[----:B------:R1:W-:Y:S04]  /*67440*/  STL.64 [R1+0x60], R52 ;  /* 0x0000603401007387 */ /* 0x0003e80000100a00 */
[----:B------:R1:W-:Y:S04]  /*67450*/  STL.64 [R1+0x68], R54 ;  /* 0x0000683601007387 */ /* 0x0003e80000100a00 */
[----:B-1----:R-:W4:Y:S04]  /*67460*/  LDL.LU.64 R52, [R1+0x1690] ;  /* 0x0016900001347983 */ /* 0x002f280000300a00 */
[----:B------:R-:W-:Y:S04]  /*67470*/  STL.64 [R1+0x50], R48 ;  /* 0x0000503001007387 */ /* 0x000fe80000100a00 */
[----:B------:R-:W-:Y:S04]  /*67480*/  STL.64 [R1+0x58], R50 ;  /* 0x0000583201007387 */ /* 0x000fe80000100a00 */
[----:B------:R-:W4:Y:S04]  /*67490*/  LDL.LU.64 R54, [R1+0x1698] ;  /* 0x0016980001367983 */ /* 0x000f280000300a00 */
[----:B------:R1:W-:Y:S04]  /*674a0*/  STL.64 [R1+0x40], R36 ;  /* 0x0000402401007387 */ /* 0x0003e80000100a00 */
[----:B------:R1:W-:Y:S04]  /*674b0*/  STL.64 [R1+0x48], R38 ;  /* 0x0000482601007387 */ /* 0x0003e80000100a00 */
[----:B-1----:R-:W4:Y:S04]  /*674c0*/  LDL.LU.64 R36, [R1+0x1680] ;  /* 0x0016800001247983 */ /* 0x002f280000300a00 */
[----:B------:R-:W4:Y:S04]  /*674d0*/  LDL.LU.64 R38, [R1+0x1688] ;  /* 0x0016880001267983 */ /* 0x000f280000300a00 */
[----:B------:R1:W-:Y:S04]  /*674e0*/  STL.64 [R1+0x30], R28 ;  /* 0x0000301c01007387 */ /* 0x0003e80000100a00 */
[----:B------:R1:W-:Y:S04]  /*674f0*/  STL.64 [R1+0x38], R30 ;  /* 0x0000381e01007387 */ /* 0x0003e80000100a00 */
[----:B-1----:R-:W4:Y:S04]  /*67500*/  LDL.LU.64 R28, [R1+0x2750] ;  /* 0x00275000011c7983 */ /* 0x002f280000300a00 */
[----:B------:R-:W4:Y:S04]  /*67510*/  LDL.LU.64 R30, [R1+0x2758] ;  /* 0x00275800011e7983 */ /* 0x000f280000300a00 */
[----:B------:R-:W4:Y:S04]  /*67520*/  LDL.LU.64 R48, [R1+0x2820] ;  /* 0x0028200001307983 */ /* 0x000f280000300a00 */
[----:B------:R-:W4:Y:S01]  /*67530*/  LDL.LU.64 R50, [R1+0x2828] ;  /* 0x0028280001327983 */ /* 0x000f220000300a00 */
[----:B--2---:R-:W-:-:S15]  /*67540*/  HMMA.1688.F32.TF32 R44, R180, R20, R44 ;  /* 0x00000014b42c723c */ /* 0x004fde000008102c */
[----:B------:R-:W-:-:S04]  /*67550*/  NOP ;  /* 0x0000000000007918 */ /* 0x000fc80000000000 */
[----:B------:R1:W-:Y:S04]  /*67560*/  STL.64 [R1+0x20], R44 ;  /* 0x0000202c01007387 */ /* 0x0003e80000100a00 */
[----:B------:R2:W-:Y:S01]  /*67570*/  STL.64 [R1+0x28], R46 ;  /* 0x0000282e01007387 */ /* 0x0005e20000100a00 */
[----:B---3--:R-:W-:Y:S03]  /*67580*/  HMMA.1688.F32.TF32 R40, R180, R16, R40 ;  /* 0x00000010b428723c */ /* 0x008fe60000081028 */
[----:B-1----:R-:W3:Y:S04]  /*67590*/  LDL.LU.64 R44, [R1+0x2810] ;  /* 0x00281000012c7983 */ /* 0x002ee80000300a00 */
[----:B--2---:R-:W3:-:S12]  /*675a0*/  LDL.LU.64 R46, [R1+0x2818] ;  /* 0x00281800012e7983 */ /* 0x004ed80000300a00 */
[----:B------:R-:W-:Y:S04]  /*675b0*/  STL.64 [R1+0x10], R40 ;  /* 0x0000102801007387 */ /* 0x000fe80000100a00 */
[----:B------:R4:W-:Y:S02]  /*675c0*/  STL.64 [R1+0x18], R42 ;  /* 0x0000182a01007387 */ /* 0x0009e40000100a00 */
[----:B----4-:R-:W-:Y:S02]  /*675d0*/  HMMA.1688.F32.TF32 R40, R180, R12, R32 ;  /* 0x0000000cb428723c */ /* 0x010fe40000081020 */
[----:B------:R-:W2:Y:S04]  /*675e0*/  LDL.LU.64 R32, [R1+0x2800] ;  /* 0x0028000001207983 */ /* 0x000ea80000300a00 */
[----:B------:R-:W2:-:S13]  /*675f0*/  LDL.LU.64 R34, [R1+0x2808] ;  /* 0x0028080001227983 */ /* 0x000e9a0000300a00 */
[----:B------:R1:W-:Y:S04]  /*67600*/  STL.64 [R1], R40 ;  /* 0x0000002801007387 */ /* 0x0003e80000100a00 */
[----:B------:R4:W-:Y:S04]  /*67610*/  STL.64 [R1+0x8], R42 ;  /* 0x0000082a01007387 */ /* 0x0009e80000100a00 */
[----:B-1----:R-:W2:Y:S04]  /*67620*/  LDL.LU.64 R40, [R1+0x27f0] ;  /* 0x0027f00001287983 */ /* 0x002ea80000300a00 */
[----:B----4-:R-:W4:Y:S01]  /*67630*/  LDL.LU.64 R42, [R1+0x27f8] ;  /* 0x0027f800012a7983 */ /* 0x010f220000300a00 */
[C---:B------:R-:W-:Y:S08]  /*67640*/  HMMA.1688.F32.TF32 R248, R180.reuse, R8, R52 ;  /* 0x00000008b4f8723c */ /* 0x040ff00000081034 */
[----:B------:R-:W-:Y:S11]  /*67650*/  HMMA.1688.F32.TF32 R240, R180, R4, R36 ;  /* 0x00000004b4f0723c */ /* 0x000ff60000081024 */
[----:B------:R-:W-:Y:S04]  /*67660*/  STL [R1+0x64ec], R248 ;  /* 0x0064ecf801007387 */ /* 0x000fe80000100800 */
[----:B------:R-:W-:Y:S04]  /*67670*/  STL [R1+0x64e8], R249 ;  /* 0x0064e8f901007387 */ /* 0x000fe80000100800 */
[----:B------:R1:W-:Y:S04]  /*67680*/  STL [R1+0x64e4], R250 ;  /* 0x0064e4fa01007387 */ /* 0x0003e80000100800 */
[----:B------:R1:W-:Y:S04]  /*67690*/  STL [R1+0x64e0], R251 ;  /* 0x0064e0fb01007387 */ /* 0x0003e80000100800 */
[----:B------:R-:W-:Y:S01]  /*676a0*/  STL.64 [R1+0x64f8], R242 ;  /* 0x0064f8f201007387 */ /* 0x000fe20000100a00 */
[C---:B------:R-:W-:Y:S03]  /*676b0*/  HMMA.1688.F32.TF32 R236, R176.reuse, R148, R28 ;  /* 0x00000094b0ec723c */ /* 0x040fe6000008101c */
[----:B------:R-:W-:Y:S04]  /*676c0*/  STL.64 [R1+0x64f0], R240 ;  /* 0x0064f0f001007387 */ /* 0x000fe80000100a00 */
[----:B------:R-:W4:Y:S01]  /*676d0*/  LDL.LU.64 R36, [R1+0x27e0] ;  /* 0x0027e00001247983 */ /* 0x000f220000300a00 */
[----:B------:R-:W-:Y:S03]  /*676e0*/  HMMA.1688.F32.TF32 R48, R176, R144, R48 ;  /* 0x00000090b030723c */ /* 0x000fe60000081030 */
[----:B------:R-:W4:Y:S04]  /*676f0*/  LDL.LU.64 R38, [R1+0x27e8] ;  /* 0x0027e80001267983 */ /* 0x000f280000300a00 */
[----:B------:R-:W-:Y:S04]  /*67700*/  LDS R28, [R184+UR7+0x40280] ;  /* 0x04028007b81c7984 */ /* 0x000fe80008000800 */
[----:B------:R-:W-:Y:S04]  /*67710*/  STL.64 [R1+0x6508], R238 ;  /* 0x006508ee01007387 */ /* 0x000fe80000100a00 */
[----:B------:R-:W-:Y:S04]  /*67720*/  STL.64 [R1+0x6500], R236 ;  /* 0x006500ec01007387 */ /* 0x000fe80000100a00 */
[----:B-1----:R-:W-:Y:S01]  /*67730*/  IMAD.MOV.U32 R250, RZ, RZ, R50 ;  /* 0x000000fffffa7224 */ /* 0x002fe200078e0032 */
[----:B------:R-:W-:Y:S01]  /*67740*/  LDS R30, [R184+UR7+0x41280] ;  /* 0x04128007b81e7984 */ /* 0x000fe20008000800 */
[----:B------:R-:W-:-:S02]  /*67750*/  IMAD.MOV.U32 R251, RZ, RZ, R51 ;  /* 0x000000fffffb7224 */ /* 0x000fc400078e0033 */
[----:B------:R-:W-:Y:S01]  /*67760*/  IMAD.MOV.U32 R248, RZ, RZ, R48 ;  /* 0x000000fffff87224 */ /* 0x000fe200078e0030 */
[----:B------:R-:W-:Y:S01]  /*67770*/  LDS R29, [R252+UR7+0x40280] ;  /* 0x04028007fc1d7984 */ /* 0x000fe20008000800 */
[----:B------:R-:W-:-:S03]  /*67780*/  IMAD.MOV.U32 R249, RZ, RZ, R49 ;  /* 0x000000fffff97224 */ /* 0x000fc600078e0031 */
[----:B------:R-:W-:Y:S04]  /*67790*/  STL.64 [R1+0x6518], R250 ;  /* 0x006518fa01007387 */ /* 0x000fe80000100a00 */
[----:B------:R-:W-:Y:S04]  /*677a0*/  STL.64 [R1+0x6510], R248 ;  /* 0x006510f801007387 */ /* 0x000fe80000100a00 */
[----:B------:R-:W1:Y:S01]  /*677b0*/  LDS R31, [R252+UR7+0x41280] ;  /* 0x04128007fc1f7984 */ /* 0x000e620008000800 */
[----:B---3--:R-:W-:Y:S03]  /*677c0*/  HMMA.1688.F32.TF32 R48, R176, R140, R44 ;  /* 0x0000008cb030723c */ /* 0x008fe6000008102c */
[----:B------:R-:W3:Y:S04]  /*677d0*/  LDL.LU.64 R44, [R1+0x27d0] ;  /* 0x0027d000012c7983 */ /* 0x000ee80000300a00 */
[----:B------:R-:W3:-:S12]  /*677e0*/  LDL.LU.64 R46, [R1+0x27d8] ;  /* 0x0027d800012e7983 */ /* 0x000ed80000300a00 */
[----:B------:R-:W-:Y:S04]  /*677f0*/  STL.64 [R1+0x9d0], R48 ;  /* 0x0009d03001007387 */ /* 0x000fe80000100a00 */
[----:B------:R2:W-:Y:S02]  /*67800*/  STL.64 [R1+0x9d8], R50 ;  /* 0x0009d83201007387 */ /* 0x0005e40000100a00 */
[C---:B--2---:R-:W-:Y:S02]  /*67810*/  HMMA.1688.F32.TF32 R48, R176.reuse, R136, R32 ;  /* 0x00000088b030723c */ /* 0x044fe40000081020 */
[----:B------:R-:W2:Y:S04]  /*67820*/  LDL.LU.64 R32, [R1+0x27c0] ;  /* 0x0027c00001207983 */ /* 0x000ea80000300a00 */
[----:B------:R-:W2:Y:S02]  /*67830*/  LDL.LU.64 R34, [R1+0x27c8] ;  /* 0x0027c80001227983 */ /* 0x000ea40000300a00 */
[C---:B----4-:R-:W-:Y:S11]  /*67840*/  HMMA.1688.F32.TF32 R40, R176.reuse, R132, R40 ;  /* 0x00000084b028723c */ /* 0x050ff60000081028 */
[----:B------:R4:W-:Y:S04]  /*67850*/  STL.64 [R1+0x9c0], R48 ;  /* 0x0009c03001007387 */ /* 0x0009e80000100a00 */
[----:B------:R1:W-:Y:S04]  /*67860*/  STL.64 [R1+0x9c8], R50 ;  /* 0x0009c83201007387 */ /* 0x0003e80000100a00 */
[----:B------:R-:W2:Y:S04]  /*67870*/  LDL.LU.64 R180, [R1+0x27b0] ;  /* 0x0027b00001b47983 */ /* 0x000ea80000300a00 */
[----:B------:R-:W2:Y:S04]  /*67880*/  LDL.LU.64 R182, [R1+0x27b8] ;  /* 0x0027b80001b67983 */ /* 0x000ea80000300a00 */
[----:B------:R1:W-:Y:S04]  /*67890*/  STL.64 [R1+0x9b0], R40 ;  /* 0x0009b02801007387 */ /* 0x0003e80000100a00 */
[----:B------:R1:W-:Y:S04]  /*678a0*/  STL.64 [R1+0x9b8], R42 ;  /* 0x0009b82a01007387 */ /* 0x0003e80000100a00 */
        /* <DEDUP_REMOVED lines=10> */
[----:B----4-:R-:W4:Y:S04]  /*67950*/  LDL.LU.64 R48, [R1+0x2830] ;  /* 0x0028300001307983 */ /* 0x010f280000300a00 */
[----:B-1----:R-:W4:Y:S01]  /*67960*/  LDL.LU.64 R50, [R1+0x2838] ;  /* 0x0028380001327983 */ /* 0x002f220000300a00 */
[C---:B------:R-:W-:Y:S03]  /*67970*/  HMMA.1688.F32.TF32 R188, R176.reuse, R128, R36 ;  /* 0x00000080b0bc723c */ /* 0x040fe60000081024 */
[----:B------:R-:W4:Y:S04]  /*67980*/  LDL.LU.64 R40, [R1+0x2840] ;  /* 0x0028400001287983 */ /* 0x000f280000300a00 */
[----:B------:R-:W4:Y:S04]  /*67990*/  LDL.LU.64 R42, [R1+0x2848] ;  /* 0x00284800012a7983 */ /* 0x000f280000300a00 */
[----:B------:R-:W4:Y:S04]  /*679a0*/  LDL.LU.64 R36, [R1+0x2850] ;  /* 0x0028500001247983 */ /* 0x000f280000300a00 */
[----:B------:R-:W4:Y:S04]  /*679b0*/  LDL.LU.64 R38, [R1+0x2858] ;  /* 0x0028580001267983 */ /* 0x000f280000300a00 */
[----:B------:R-:W-:Y:S04]  /*679c0*/  STL.64 [R1+0x9a0], R188 ;  /* 0x0009a0bc01007387 */ /* 0x000fe80000100a00 */
[----:B------:R3:W-:Y:S02]  /*679d0*/  STL.64 [R1+0x9a8], R190 ;  /* 0x0009a8be01007387 */ /* 0x0007e40000100a00 */
[----:B---3--:R-:W-:Y:S02]  /*679e0*/  HMMA.1688.F32.TF32 R188, R176, R124, R44 ;  /* 0x0000007cb0bc723c */ /* 0x008fe4000008102c */
[----:B------:R-:W3:Y:S04]  /*679f0*/  LDL.LU.64 R44, [R1+0x2860] ;  /* 0x00286000012c7983 */ /* 0x000ee80000300a00 */
[----:B------:R-:W3:-:S13]  /*67a00*/  LDL.LU.64 R46, [R1+0x2868] ;  /* 0x00286800012e7983 */ /* 0x000eda0000300a00 */
[----:B------:R-:W-:Y:S04]  /*67a10*/  STL.64 [R1+0x990], R188 ;  /* 0x000990bc01007387 */ /* 0x000fe80000100a00 */
[----:B------:R2:W-:Y:S02]  /*67a20*/  STL.64 [R1+0x998], R190 ;  /* 0x000998be01007387 */ /* 0x0005e40000100a00 */
[----:B--2---:R-:W-:Y:S02]  /*67a30*/  HMMA.1688.F32.TF32 R188, R176, R120, R32 ;  /* 0x00000078b0bc723c */ /* 0x004fe40000081020 */
[----:B------:R-:W2:Y:S04]  /*67a40*/  LDL.LU.64 R32, [R1+0x2870] ;  /* 0x0028700001207983 */ /* 0x000ea80000300a00 */
[----:B------:R-:W2:-:S13]  /*67a50*/  LDL.LU.64 R34, [R1+0x2878] ;  /* 0x0028780001227983 */ /* 0x000e9a0000300a00 */
[----:B------:R-:W-:Y:S04]  /*67a60*/  STL.64 [R1+0x980], R188 ;  /* 0x000980bc01007387 */ /* 0x000fe80000100a00 */
[----:B------:R1:W-:Y:S02]  /*67a70*/  STL.64 [R1+0x988], R190 ;  /* 0x000988be01007387 */ /* 0x0003e40000100a00 */
[C---:B-1----:R-:W-:Y:S08]  /*67a80*/  HMMA.1688.F32.TF32 R188, R176.reuse, R116, R180 ;  /* 0x00000074b0bc723c */ /* 0x042ff000000810b4 */
[C---:B------:R-:W-:Y:S08]  /*67a90*/  HMMA.1688.F32.TF32 R180, R176.reuse, R112, R68 ;  /* 0x00000070b0b4723c */ /* 0x040ff00000081044 */
[C---:B------:R-:W-:Y:S08]  /*67aa0*/  HMMA.1688.F32.TF32 R68, R176.reuse, R108, R64 ;  /* 0x0000006cb044723c */ /* 0x040ff00000081040 */
[C---:B------:R-:W-:Y:S08]  /*67ab0*/  HMMA.1688.F32.TF32 R64, R176.reuse, R172, R60 ;  /* 0x000000acb040723c */ /* 0x040ff0000008103c */
[C---:B------:R-:W-:Y:S08]  /*67ac0*/  HMMA.1688.F32.TF32 R60, R176.reuse, R168, R56 ;  /* 0x000000a8b03c723c */ /* 0x040ff00000081038 */
[C---:B------:R-:W-:Y:S01]  /*67ad0*/  HMMA.1688.F32.TF32 R56, R176.reuse, R164, R52 ;  /* 0x000000a4b038723c */ /* 0x040fe20000081034 */
[----:B------:R-:W-:Y:S07]  /*67ae0*/  STL.64 [R1+0x970], R188 ;  /* 0x000970bc01007387 */ /* 0x000fee0000100a00 */
[C---:B----4-:R-:W-:Y:S01]  /*67af0*/  HMMA.1688.F32.TF32 R52, R176.reuse, R160, R48 ;  /* 0x000000a0b034723c */ /* 0x050fe20000081030 */
[----:B------:R-:W-:Y:S04]  /*67b00*/  STL.64 [R1+0x978], R190 ;  /* 0x000978be01007387 */ /* 0x000fe80000100a00 */
[----:B------:R-:W-:Y:S04]  /*67b10*/  STL.64 [R1+0x960], R180 ;  /* 0x000960b401007387 */ /* 0x000fe80000100a00 */
[----:B------:R-:W-:Y:S04]  /*67b20*/  STL.64 [R1+0x968], R182 ;  /* 0x000968b601007387 */ /* 0x000fe80000100a00 */
[----:B------:R-:W-:Y:S04]  /*67b30*/  STL.64 [R1+0x950], R68 ;  /* 0x0009504401007387 */ /* 0x000fe80000100a00 */
[----:B------:R-:W-:Y:S04]  /*67b40*/  STL.64 [R1+0x958], R70 ;  /* 0x0009584601007387 */ /* 0x000fe80000100a00 */
[----:B------:R-:W-:Y:S04]  /*67b50*/  STL.64 [R1+0x940], R64 ;  /* 0x0009404001007387 */ /* 0x000fe80000100a00 */
[----:B------:R-:W-:Y:S01]  /*67b60*/  STL.64 [R1+0x948], R66 ;  /* 0x0009484201007387 */ /* 0x000fe20000100a00 */
[C---:B------:R-:W-:Y:S03]  /*67b70*/  HMMA.1688.F32.TF32 R48, R176.reuse, R156, R40 ;  /* 0x0000009cb030723c */ /* 0x040fe60000081028 */
[----:B------:R-:W-:Y:S04]  /*67b80*/  STL.64 [R1+0x930], R60 ;  /* 0x0009303c01007387 */ /* 0x000fe80000100a00 */
[----:B------:R-:W-:Y:S04]  /*67b90*/  STL.64 [R1+0x938], R62 ;  /* 0x0009383e01007387 */ /* 0x000fe80000100a00 */
[----:B------:R-:W-:Y:S04]  /*67ba0*/  STL.64 [R1+0x920], R56 ;  /* 0x0009203801007387 */ /* 0x000fe80000100a00 */
[----:B------:R-:W-:Y:S04]  /*67bb0*/  STL.64 [R1+0x928], R58 ;  /* 0x0009283a01007387 */ /* 0x000fe80000100a00 */
[----:B------:R-:W4:Y:S04]  /*67bc0*/  LDL.LU.64 R40, [R1+0x2880] ;  /* 0x0028800001287983 */ /* 0x000f280000300a00 */
[----:B------:R-:W-:Y:S04]  /*67bd0*/  STL.64 [R1+0x910], R52 ;  /* 0x0009103401007387 */ /* 0x000fe80000100a00 */
[----:B------:R-:W-:Y:S04]  /*67be0*/  STL.64 [R1+0x918], R54 ;  /* 0x0009183601007387 */ /* 0x000fe80000100a00 */
[----:B------:R-:W4:Y:S04]  /*67bf0*/  LDL.LU.64 R42, [R1+0x2888] ;  /* 0x00288800012a7983 */ /* 0x000f280000300a00 */
[----:B------:R-:W-:Y:S04]  /*67c00*/  STL.64 [R1+0x900], R48 ;  /* 0x0009003001007387 */ /* 0x000fe80000100a00 */
[----:B------:R1:W-:Y:S02]  /*67c10*/  STL.64 [R1+0x908], R50 ;  /* 0x0009083201007387 */ /* 0x0003e40000100a00 */
[----:B-1----:R-:W-:Y:S02]  /*67c20*/  HMMA.1688.F32.TF32 R48, R176, R152, R36 ;  /* 0x00000098b030723c */ /* 0x002fe40000081024 */
[----:B------:R-:W4:Y:S04]  /*67c30*/  LDL.LU.64 R36, [R1+0x2930] ;  /* 0x0029300001247983 */ /* 0x000f280000300a00 */
[----:B------:R-:W4:-:S13]  /*67c40*/  LDL.LU.64 R38, [R1+0x2938] ;  /* 0x0029380001267983 */ /* 0x000f1a0000300a00 */
[----:B------:R-:W-:Y:S04]  /*67c50*/  STL.64 [R1+0x8f0], R48 ;  /* 0x0008f03001007387 */ /* 0x000fe80000100a00 */
[----:B------:R-:W-:Y:S04]  /*67c60*/  STL.64 [R1+0x8f8], R50 ;  /* 0x0008f83201007387 */ /* 0x000fe80000100a00 */
[----:B------:R-:W4:Y:S04]  /*67c70*/  LDL.LU.64 R180, [R1+0x2920] ;  /* 0x0029200001b47983 */ /* 0x000f280000300a00 */
[----:B------:R-:W4:Y:S01]  /*67c80*/  LDL.LU.64 R182, [R1+0x2928] ;  /* 0x0029280001b67983 */ /* 0x000f220000300a00 */
[----:B---3--:R-:W-:-:S15]  /*67c90*/  HMMA.1688.F32.TF32 R44, R176, R104, R44 ;  /* 0x00000068b02c723c */ /* 0x008fde000008102c */
[----:B------:R-:W-:-:S04]  /*67ca0*/  NOP ;  /* 0x0000000000007918 */ /* 0x000fc80000000000 */
[----:B------:R-:W-:Y:S04]  /*67cb0*/  STL.64 [R1+0x8e0], R44 ;  /* 0x0008e02c01007387 */ /* 0x000fe80000100a00 */
[----:B------:R-:W-:Y:S04]  /*67cc0*/  STL.64 [R1+0x8e8], R46 ;  /* 0x0008e82e01007387 */ /* 0x000fe80000100a00 */
[----:B------:R-:W3:Y:S04]  /*67cd0*/  LDL.LU.64 R68, [R1+0x2910] ;  /* 0x0029100001447983 */ /* 0x000ee80000300a00 */
[----:B------:R-:W3:Y:S01]  /*67ce0*/  LDL.LU.64 R70, [R1+0x2918] ;  /* 0x0029180001467983 */ /* 0x000ee20000300a00 */
[----:B--2---:R-:W-:-:S15]  /*67cf0*/  HMMA.1688.F32.TF32 R32, R176, R100, R32 ;  /* 0x00000064b020723c */ /* 0x004fde0000081020 */
[----:B------:R-:W-:-:S04]  /*67d00*/  NOP ;  /* 0x0000000000007918 */ /* 0x000fc80000000000 */
[----:B------:R1:W-:Y:S04]  /*67d10*/  STL.64 [R1+0x8d0], R32 ;  /* 0x0008d02001007387 */ /* 0x0003e80000100a00 */
[----:B------:R2:W-:Y:S04]  /*67d20*/  STL.64 [R1+0x8d8], R34 ;  /* 0x0008d82201007387 */ /* 0x0005e80000100a00 */
[----:B-1----:R-:W3:Y:S04]  /*67d30*/  LDL.LU.64 R32, [R1+0x2900] ;  /* 0x0029000001207983 */ /* 0x002ee80000300a00 */
        /* <DEDUP_REMOVED lines=12> */
[----:B------:R-:W2:Y:S01]  /*67e00*/  LDL.LU.64 R46, [R1+0x28a8] ;  /* 0x0028a800012e7983 */ /* 0x000ea20000300a00 */
[----:B----4-:R-:W-:Y:S03]  /*67e10*/  HMMA.1688.F32.TF32 R188, R176, R96, R40 ;  /* 0x00000060b0bc723c */ /* 0x010fe60000081028 */
[----:B------:R-:W4:Y:S04]  /*67e20*/  LDL.LU.64 R40, [R1+0x2890] ;  /* 0x0028900001287983 */ /* 0x000f280000300a00 */
[----:B------:R-:W4:-:S12]  /*67e30*/  LDL.LU.64 R42, [R1+0x2898] ;  /* 0x00289800012a7983 */ /* 0x000f180000300a00 */
[----:B------:R-:W-:Y:S04]  /*67e40*/  STL.64 [R1+0x8c0], R188 ;  /* 0x0008c0bc01007387 */ /* 0x000fe80000100a00 */
[----:B------:R1:W-:Y:S02]  /*67e50*/  STL.64 [R1+0x8c8], R190 ;  /* 0x0008c8be01007387 */ /* 0x0003e40000100a00 */
[----:B-1----:R-:W-:Y:S02]  /*67e60*/  HMMA.1688.F32.TF32 R188, R176, R92, R36 ;  /* 0x0000005cb0bc723c */ /* 0x002fe40000081024 */
[----:B------:R-:W4:Y:S04]  /*67e70*/  LDL.LU.64 R36, [R1+0x29a0] ;  /* 0x0029a00001247983 */ /* 0x000f280000300a00 */
[----:B------:R-:W4:-:S13]  /*67e80*/  LDL.LU.64 R38, [R1+0x29a8] ;  /* 0x0029a80001267983 */ /* 0x000f1a0000300a00 */
[----:B------:R-:W-:Y:S04]  /*67e90*/  STL.64 [R1+0x8b0], R188 ;  /* 0x0008b0bc01007387 */ /* 0x000fe80000100a00 */
[----:B------:R1:W-:Y:S02]  /*67ea0*/  STL.64 [R1+0x8b8], R190 ;  /* 0x0008b8be01007387 */ /* 0x0003e40000100a00 */
[----:B-1----:R-:W-:-:S15]  /*67eb0*/  HMMA.1688.F32.TF32 R188, R176, R88, R180 ;  /* 0x00000058b0bc723c */ /* 0x002fde00000810b4 */
[----:B------:R-:W-:-:S04]  /*67ec0*/  NOP ;  /* 0x0000000000007918 */ /* 0x000fc80000000000 */
[----:B------:R-:W-:Y:S04]  /*67ed0*/  STL.64 [R1+0x8a0], R188 ;  /* 0x0008a0bc01007387 */ /* 0x000fe80000100a00 */
[----:B------:R-:W-:Y:S01]  /*67ee0*/  STL.64 [R1+0x8a8], R190 ;  /* 0x0008a8be01007387 */ /* 0x000fe20000100a00 */
[C---:B---3--:R-:W-:Y:S08]  /*67ef0*/  HMMA.1688.F32.TF32 R180, R176.reuse, R84, R68 ;  /* 0x00000054b0b4723c */ /* 0x048ff00000081044 */
[C---:B--2---:R-:W-:Y:S01]  /*67f00*/  HMMA.1688.F32.TF32 R68, R176.reuse, R80, R32 ;  /* 0x00000050b044723c */ /* 0x044fe20000081020 */
[----:B------:R-:W2:Y:S10]  /*67f10*/  LDL.LU.64 R32, [R1+0x1730] ;  /* 0x0017300001207983 */ /* 0x000eb40000300a00 */
[----:B------:R1:W-:Y:S04]  /*67f20*/  STL.64 [R1+0x890], R180 ;  /* 0x000890b401007387 */ /* 0x0003e80000100a00 */
[----:B------:R3:W-:Y:S04]  /*67f30*/  STL.64 [R1+0x898], R182 ;  /* 0x000898b601007387 */ /* 0x0007e80000100a00 */
[----:B------:R-:W2:Y:S01]  /*67f40*/  LDL.LU.64 R34, [R1+0x1738] ;  /* 0x0017380001227983 */ /* 0x000ea20000300a00 */
[C---:B------:R-:W-:Y:S08]  /*67f50*/  HMMA.1688.F32.TF32 R64, R176.reuse, R76, R64 ;  /* 0x0000004cb040723c */ /* 0x040ff00000081040 */
[C---:B------:R-:W-:Y:S08]  /*67f60*/  HMMA.1688.F32.TF32 R60, R176.reuse, R72, R60 ;  /* 0x00000048b03c723c */ /* 0x040ff0000008103c */
[C---:B------:R-:W-:Y:S08]  /*67f70*/  HMMA.1688.F32.TF32 R56, R176.reuse, R24, R56 ;  /* 0x00000018b038723c */ /* 0x040ff00000081038 */
[C---:B------:R-:W-:Y:S08]  /*67f80*/  HMMA.1688.F32.TF32 R52, R176.reuse, R20, R52 ;  /* 0x00000014b034723c */ /* 0x040ff00000081034 */
        /* <DEDUP_REMOVED lines=15> */
[----:B---3--:R-:W3:Y:S01]  /*68080*/  LDL.LU.64 R182, [R1+0x1768] ;  /* 0x0017680001b67983 */ /* 0x008ee20000300a00 */
[C---:B----4-:R-:W-:Y:S03]  /*68090*/  HMMA.1688.F32.TF32 R40, R176.reuse, R8, R40 ;  /* 0x00000008b028723c */ /* 0x050fe60000081028 */
[----:B------:R-:W-:Y:S04]  /*680a0*/  STL.64 [R1+0x820], R44 ;  /* 0x0008202c01007387 */ /* 0x000fe80000100a00 */
[----:B------:R-:W-:Y:S04]  /*680b0*/  STL.64 [R1+0x828], R46 ;  /* 0x0008282e01007387 */ /* 0x000fe80000100a00 */
[----:B------:R-:W4:Y:S04]  /*680c0*/  LDL.LU.64 R68, [R1+0x1770] ;  /* 0x0017700001447983 */ /* 0x000f280000300a00 */
[----:B------:R-:W4:Y:S04]  /*680d0*/  LDL.LU.64 R70, [R1+0x1778] ;  /* 0x0017780001467983 */ /* 0x000f280000300a00 */
[----:B------:R-:W-:Y:S01]  /*680e0*/  STL.64 [R1+0x90], R40 ;  /* 0x0000902801007387 */ /* 0x000fe20000100a00 */
[----:B------:R-:W-:Y:S03]  /*680f0*/  HMMA.1688.F32.TF32 R36, R176, R4, R36 ;  /* 0x00000004b024723c */ /* 0x000fe60000081024 */
[----:B------:R-:W-:Y:S04]  /*68100*/  STL.64 [R1+0x98], R42 ;  /* 0x0000982a01007387 */ /* 0x000fe80000100a00 */
[----:B------:R-:W4:Y:S04]  /*68110*/  LDL.LU.64 R64, [R1+0x1780] ;  /* 0x0017800001407983 */ /* 0x000f280000300a00 */
[----:B------:R-:W4:Y:S08]  /*68120*/  LDL.LU.64 R66, [R1+0x1788] ;  /* 0x0017880001427983 */ /* 0x000f300000300a00 */
[----:B------:R-:W-:Y:S04]  /*68130*/  STL.64 [R1+0x80], R36 ;  /* 0x0000802401007387 */ /* 0x000fe80000100a00 */
[----:B------:R-:W-:Y:S04]  /*68140*/  STL.64 [R1+0x88], R38 ;  /* 0x0000882601007387 */ /* 0x000fe80000100a00 */
[----:B------:R-:W4:Y:S04]  /*68150*/  LDL.LU.64 R60, [R1+0x1790] ;  /* 0x00179000013c7983 */ /* 0x000f280000300a00 */
[----:B------:R-:W4:Y:S04]  /*68160*/  LDL.LU.64 R62, [R1+0x1798] ;  /* 0x00179800013e7983 */ /* 0x000f280000300a00 */
[----:B------:R-:W4:Y:S04]  /*68170*/  LDL.LU.64 R56, [R1+0x17c0] ;  /* 0x0017c00001387983 */ /* 0x000f280000300a00 */
[----:B------:R-:W4:Y:S04]  /*68180*/  LDL.LU.64 R58, [R1+0x17c8] ;  /* 0x0017c800013a7983 */ /* 0x000f280000300a00 */
[----:B------:R-:W-:Y:S04]  /*68190*/  LDS R36, [R0+UR7+0x40300] ;  /* 0x0403000700247984 */ /* 0x000fe80008000800 */
[----:B------:R-:W-:Y:S04]  /*681a0*/  LDS R38, [R0+UR7+0x41300] ;  /* 0x0413000700267984 */ /* 0x000fe80008000800 */
[----:B------:R-:W-:Y:S04]  /*681b0*/  LDS R37, [R3+UR7+0x40300] ;  /* 0x0403000703257984 */ /* 0x000fe80008000800 */
[----:B------:R-:W1:Y:S01]  /*681c0*/  LDS R39, [R3+UR7+0x41300] ;  /* 0x0413000703277984 */ /* 0x000e620008000800 */
[----:B--2---:R-:W-:-:S15]  /*681d0*/  HMMA.1688.F32.TF32 R32, R28, R148, R32 ;  /* 0x000000941c20723c */ /* 0x004fde0000081020 */
[----:B------:R-:W-:-:S04]  /*681e0*/  NOP ;  /* 0x0000000000007918 */ /* 0x000fc80000000000 */
[----:B------:R2:W-:Y:S04]  /*681f0*/  STL.64 [R1+0x70], R32 ;  /* 0x0000702001007387 */ /* 0x0005e80000100a00 */
[----:B------:R1:W-:Y:S04]  /*68200*/  STL.64 [R1+0x78], R34 ;  /* 0x0000782201007387 */ /* 0x0003e80000100a00 */
[----:B------:R-:W4:Y:S04]  /*68210*/  LDL.LU.64 R52, [R1+0x17d0] ;  /* 0x0017d00001347983 */ /* 0x000f280000300a00 */
[----:B------:R-:W4:Y:S04]  /*68220*/  LDL.LU.64 R54, [R1+0x17d8] ;  /* 0x0017d80001367983 */ /* 0x000f280000300a00 */
[----:B-1----:R-:W4:Y:S04]  /*68230*/  LDL.LU.64 R48, [R1+0x17f0] ;  /* 0x0017f00001307983 */ /* 0x002f280000300a00 */
[----:B------:R-:W4:Y:S04]  /*68240*/  LDL.LU.64 R50, [R1+0x17f8] ;  /* 0x0017f80001327983 */ /* 0x000f280000300a00 */
[----:B--2---:R-:W2:Y:S04]  /*68250*/  LDL.LU.64 R32, [R1+0x1800] ;  /* 0x0018000001207983 */ /* 0x004ea80000300a00 */
[----:B------:R-:W2:Y:S04]  /*68260*/  LDL.LU.64 R34, [R1+0x1808] ;  /* 0x0018080001227983 */ /* 0x000ea80000300a00 */
[----:B------:R-:W2:Y:S04]  /*68270*/  LDL.LU.64 R44, [R1+0x1820] ;  /* 0x00182000012c7983 */ /* 0x000ea80000300a00 */
[----:B------:R-:W2:Y:S04]  /*68280*/  LDL.LU.64 R46, [R1+0x1828] ;  /* 0x00182800012e7983 */ /* 0x000ea80000300a00 */
[----:B------:R-:W2:Y:S04]  /*68290*/  LDL.LU.64 R40, [R1+0x1830] ;  /* 0x0018300001287983 */ /* 0x000ea80000300a00 */
[----:B------:R-:W2:Y:S01]  /*682a0*/  LDL.LU.64 R42, [R1+0x1838] ;  /* 0x00183800012a7983 */ /* 0x000ea20000300a00 */
[C---:B---3--:R-:W-:Y:S08]  /*682b0*/  HMMA.1688.F32.TF32 R180, R28.reuse, R144, R180 ;  /* 0x000000901cb4723c */ /* 0x048ff000000810b4 */
[C---:B----4-:R-:W-:Y:S11]  /*682c0*/  HMMA.1688.F32.TF32 R176, R28.reuse, R140, R68 ;  /* 0x0000008c1cb0723c */ /* 0x050ff60000081044 */
[----:B------:R-:W-:Y:S04]  /*682d0*/  STL.64 [R1+0x810], R180 ;  /* 0x000810b401007387 */ /* 0x000fe80000100a00 */
[----:B------:R-:W-:Y:S01]  /*682e0*/  STL.64 [R1+0x818], R182 ;  /* 0x000818b601007387 */ /* 0x000fe20000100a00 */
[C---:B------:R-:W-:Y:S03]  /*682f0*/  HMMA.1688.F32.TF32 R68, R28.reuse, R136, R64 ;  /* 0x000000881c44723c */ /* 0x040fe60000081040 */
[----:B------:R-:W-:Y:S04]  /*68300*/  STL.64 [R1+0x800], R176 ;  /* 0x000800b001007387 */ /* 0x000fe80000100a00 */
[----:B------:R-:W-:Y:S01]  /*68310*/  STL.64 [R1+0x808], R178 ;  /* 0x000808b201007387 */ /* 0x000fe20000100a00 */
[C---:B------:R-:W-:Y:S08]  /*68320*/  HMMA.1688.F32.TF32 R64, R28.reuse, R132, R60 ;  /* 0x000000841c40723c */ /* 0x040ff0000008103c */
[C---:B------:R-:W-:Y:S03]  /*68330*/  HMMA.1688.F32.TF32 R60, R28.reuse, R128, R56 ;  /* 0x000000801c3c723c */ /* 0x040fe60000081038 */
[----:B------:R-:W-:Y:S04]  /*68340*/  STL.64 [R1+0x7f0], R68 ;  /* 0x0007f04401007387 */ /* 0x000fe80000100a00 */
[----:B------:R-:W-:Y:S04]  /*68350*/  STL.64 [R1+0x7f8], R70 ;  /* 0x0007f84601007387 */ /* 0x000fe80000100a00 */
[----:B------:R-:W-:Y:S04]  /*68360*/  STL.64 [R1+0x7e0], R64 ;  /* 0x0007e04001007387 */ /* 0x000fe80000100a00 */
[----:B------:R-:W-:Y:S04]  /*68370*/  STL.64 [R1+0x7e8], R66 ;  /* 0x0007e84201007387 */ /* 0x000fe80000100a00 */
[----:B------:R-:W-:Y:S04]  /*68380*/  STL.64 [R1+0x7d0], R60 ;  /* 0x0007d03c01007387 */ /* 0x000fe80000100a00 */
[----:B------:R-:W-:Y:S01]  /*68390*/  STL.64 [R1+0x7d8], R62 ;  /* 0x0007d83e01007387 */ /* 0x000fe20000100a00 */
[C---:B------:R-:W-:Y:S08]  /*683a0*/  HMMA.1688.F32.TF32 R56, R28.reuse, R124, R52 ;  /* 0x0000007c1c38723c */ /* 0x040ff00000081034 */
[C---:B------:R-:W-:Y:S01]  /*683b0*/  HMMA.1688.F32.TF32 R52, R28.reuse, R120, R48 ;  /* 0x000000781c34723c */ /* 0x040fe20000081030 */
[----:B------:R-:W3:Y:S10]  /*683c0*/  LDL.LU.64 R48, [R1+0x1860] ;  /* 0x0018600001307983 */ /* 0x000ef40000300a00 */
[----:B------:R-:W-:Y:S04]  /*683d0*/  STL.64 [R1+0x7c0], R56 ;  /* 0x0007c03801007387 */ /* 0x000fe80000100a00 */
[----:B------:R-:W-:Y:S04]  /*683e0*/  STL.64 [R1+0x7c8], R58 ;  /* 0x0007c83a01007387 */ /* 0x000fe80000100a00 */
[----:B------:R-:W3:Y:S04]  /*683f0*/  LDL.LU.64 R50, [R1+0x1868] ;  /* 0x0018680001327983 */ /* 0x000ee80000300a00 */
[----:B------:R-:W-:Y:S04]  /*68400*/  STL.64 [R1+0x7b0], R52 ;  /* 0x0007b03401007387 */ /* 0x000fe80000100a00 */
[----:B------:R1:W-:Y:S01]  /*68410*/  STL.64 [R1+0x7b8], R54 ;  /* 0x0007b83601007387 */ /* 0x0003e20000100a00 */
[C---:B--2---:R-:W-:Y:S08]  /*68420*/  HMMA.1688.F32.TF32 R44, R28.reuse, R112, R44 ;  /* 0x000000701c2c723c */ /* 0x044ff0000008102c */
[C---:B-1----:R-:W-:Y:S01]  /*68430*/  HMMA.1688.F32.TF32 R52, R28.reuse, R116, R32 ;  /* 0x000000741c34723c */ /* 0x042fe20000081020 */
[----:B------:R-:W2:Y:S04]  /*68440*/  LDL.LU.64 R32, [R1+0x1870] ;  /* 0x0018700001207983 */ /* 0x000ea80000300a00 */
[----:B------:R-:W2:Y:S03]  /*68450*/  LDL.LU.64 R34, [R1+0x1878] ;  /* 0x0018780001227983 */ /* 0x000ea60000300a00 */
[C---:B------:R-:W-:Y:S11]  /*68460*/  HMMA.1688.F32.TF32 R40, R28.reuse, R108, R40 ;  /* 0x0000006c1c28723c */ /* 0x040ff60000081028 */
[----:B------:R-:W-:Y:S04]  /*68470*/  STL.64 [R1+0x7a0], R52 ;  /* 0x0007a03401007387 */ /* 0x000fe80000100a00 */
[----:B------:R-:W-:Y:S04]  /*68480*/  STL.64 [R1+0x7a8], R54 ;  /* 0x0007a83601007387 */ /* 0x000fe80000100a00 */
[----:B------:R-:W4:Y:S04]  /*68490*/  LDL.LU.64 R68, [R1+0x18a0] ;  /* 0x0018a00001447983 */ /* 0x000f280000300a00 */
[----:B------:R-:W4:Y:S04]  /*684a0*/  LDL.LU.64 R70, [R1+0x18a8] ;  /* 0x0018a80001467983 */ /* 0x000f280000300a00 */
[----:B------:R1:W-:Y:S04]  /*684b0*/  STL.64 [R1+0x790], R44 ;  /* 0x0007902c01007387 */ /* 0x0003e80000100a00 */
[----:B------:R1:W-:Y:S04]  /*684c0*/  STL.64 [R1+0x798], R46 ;  /* 0x0007982e01007387 */ /* 0x0003e80000100a00 */
[----:B------:R-:W4:Y:S04]  /*684d0*/  LDL.LU.64 R64, [R1+0x18d0] ;  /* 0x0018d00001407983 */ /* 0x000f280000300a00 */
[----:B------:R-:W4:Y:S04]  /*684e0*/  LDL.LU.64 R66, [R1+0x18d8] ;  /* 0x0018d80001427983 */ /* 0x000f280000300a00 */
[----:B------:R1:W-:Y:S04]  /*684f0*/  STL.64 [R1+0x780], R40 ;  /* 0x0007802801007387 */ /* 0x0003e80000100a00 */
[----:B------:R1:W-:Y:S04]  /*68500*/  STL.64 [R1+0x788], R42 ;  /* 0x0007882a01007387 */ /* 0x0003e80000100a00 */
[----:B-1----:R-:W4:Y:S04]  /*68510*/  LDL.LU.64 R44, [R1+0x1950] ;  /* 0x00195000012c7983 */ /* 0x002f280000300a00 */
        /* <DEDUP_REMOVED lines=9> */
[----:B---3--:R-:W-:Y:S03]  /*685b0*/  HMMA.1688.F32.TF32 R176, R28, R172, R48 ;  /* 0x000000ac1cb0723c */ /* 0x008fe60000081030 */
[----:B------:R-:W3:Y:S04]  /*685c0*/  LDL.LU.64 R48, [R1+0x1d70] ;  /* 0x001d700001307983 */ /* 0x000ee80000300a00 */
[----:B------:R-:W3:-:S12]  /*685d0*/  LDL.LU.64 R50, [R1+0x1d78] ;  /* 0x001d780001327983 */ /* 0x000ed80000300a00 */
[----:B------:R-:W-:Y:S04]  /*685e0*/  STL.64 [R1+0x770], R176 ;  /* 0x000770b001007387 */ /* 0x000fe80000100a00 */
[----:B------:R2:W-:Y:S02]  /*685f0*/  STL.64 [R1+0x778], R178 ;  /* 0x000778b201007387 */ /* 0x0005e40000100a00 */
[----:B--2---:R-:W-:Y:S02]  /*68600*/  HMMA.1688.F32.TF32 R176, R28, R168, R32 ;  /* 0x000000a81cb0723c */ /* 0x004fe40000081020 */
[----:B------:R-:W2:Y:S04]  /*68610*/  LDL.LU.64 R32, [R1+0x1d90] ;  /* 0x001d900001207983 */ /* 0x000ea80000300a00 */
[----:B------:R-:W2:-:S13]  /*68620*/  LDL.LU.64 R34, [R1+0x1d98] ;  /* 0x001d980001227983 */ /* 0x000e9a0000300a00 */
[----:B------:R-:W-:Y:S04]  /*68630*/  STL.64 [R1+0x760], R176 ;  /* 0x000760b001007387 */ /* 0x000fe80000100a00 */
[----:B------:R4:W-:Y:S02]  /*68640*/  STL.64 [R1+0x768], R178 ;  /* 0x000768b201007387 */ /* 0x0009e40000100a00 */
[C---:B----4-:R-:W-:Y:S08]  /*68650*/  HMMA.1688.F32.TF32 R176, R28.reuse, R164, R68 ;  /* 0x000000a41cb0723c */ /* 0x050ff00000081044 */
[C---:B------:R-:W-:Y:S08]  /*68660*/  HMMA.1688.F32.TF32 R68, R28.reuse, R160, R64 ;  /* 0x000000a01c44723c */ /* 0x040ff00000081040 */
[C---:B------:R-:W-:Y:S03]  /*68670*/  HMMA.1688.F32.TF32 R64, R28.reuse, R156, R44 ;  /* 0x0000009c1c40723c */ /* 0x040fe6000008102c */
        /* <DEDUP_REMOVED lines=14> */
[----:B------:R1:W-:Y:S04]  /*68760*/  STL.64 [R1+0x720], R64 ;  /* 0x0007204001007387 */ /* 0x0003e80000100a00 */
[----:B------:R1:W-:Y:S04]  /*68770*/  STL.64 [R1+0x728], R66 ;  /* 0x0007284201007387 */ /* 0x0003e80000100a00 */
[----:B------:R1:W-:Y:S04]  /*68780*/  STL.64 [R1+0x710], R60 ;  /* 0x0007103c01007387 */ /* 0x0003e80000100a00 */
[----:B------:R1:W-:Y:S04]  /*68790*/  STL.64 [R1+0x718], R62 ;  /* 0x0007183e01007387 */ /* 0x0003e80000100a00 */
[----:B-1----:R-:W4:Y:S04]  /*687a0*/  LDL.LU.64 R64, [R1+0x1de0] ;  /* 0x001de00001407983 */ /* 0x002f280000300a00 */
[----:B------:R-:W-:Y:S04]  /*687b0*/  STL.64 [R1+0x700], R56 ;  /* 0x0007003801007387 */ /* 0x000fe80000100a00 */
[----:B------:R-:W-:Y:S04]  /*687c0*/  STL.64 [R1+0x708], R58 ;  /* 0x0007083a01007387 */ /* 0x000fe80000100a00 */
[----:B------:R-:W4:Y:S04]  /*687d0*/  LDL.LU.64 R66, [R1+0x1de8] ;  /* 0x001de80001427983 */ /* 0x000f280000300a00 */
[----:B------:R-:W-:Y:S04]  /*687e0*/  STL.64 [R1+0x6f0], R52 ;  /* 0x0006f03401007387 */ /* 0x000fe80000100a00 */
[----:B------:R-:W-:Y:S04]  /*687f0*/  STL.64 [R1+0x6f8], R54 ;  /* 0x0006f83601007387 */ /* 0x000fe80000100a00 */
[----:B------:R-:W4:Y:S04]  /*68800*/  LDL.LU.64 R60, [R1+0x1e10] ;  /* 0x001e1000013c7983 */ /* 0x000f280000300a00 */
[----:B------:R-:W4:Y:S01]  /*68810*/  LDL.LU.64 R62, [R1+0x1e18] ;  /* 0x001e1800013e7983 */ /* 0x000f220000300a00 */
[----:B---3--:R-:W-:-:S15]  /*68820*/  HMMA.1688.F32.TF32 R48, R28, R92, R48 ;  /* 0x0000005c1c30723c */ /* 0x008fde0000081030 */
[----:B------:R-:W-:-:S04]  /*68830*/  NOP ;  /* 0x0000000000007918 */ /* 0x000fc80000000000 */
[----:B------:R-:W-:Y:S04]  /*68840*/  STL.64 [R1+0x170], R48 ;  /* 0x0001703001007387 */ /* 0x000fe80000100a00 */
[----:B------:R2:W-:Y:S02]  /*68850*/  STL.64 [R1+0x178], R50 ;  /* 0x0001783201007387 */ /* 0x0005e40000100a00 */
[----:B--2---:R-:W-:Y:S02]  /*68860*/  HMMA.1688.F32.TF32 R48, R28, R88, R32 ;  /* 0x000000581c30723c */ /* 0x004fe40000081020 */
[----:B------:R-:W2:Y:S04]  /*68870*/  LDL.LU.64 R32, [R1+0x1e20] ;  /* 0x001e200001207983 */ /* 0x000ea80000300a00 */
[----:B------:R-:W2:-:S13]  /*68880*/  LDL.LU.64 R34, [R1+0x1e28] ;  /* 0x001e280001227983 */ /* 0x000e9a0000300a00 */
[----:B------:R1:W-:Y:S04]  /*68890*/  STL.64 [R1+0x160], R48 ;  /* 0x0001603001007387 */ /* 0x0003e80000100a00 */
[----:B------:R3:W-:Y:S04]  /*688a0*/  STL.64 [R1+0x168], R50 ;  /* 0x0001683201007387 */ /* 0x0007e80000100a00 */
[----:B------:R-:W2:Y:S04]  /*688b0*/  LDL.LU.64 R56, [R1+0x1e40] ;  /* 0x001e400001387983 */ /* 0x000ea80000300a00 */
[----:B------:R-:W2:Y:S01]  /*688c0*/  LDL.LU.64 R58, [R1+0x1e48] ;  /* 0x001e4800013a7983 */ /* 0x000ea20000300a00 */
[C---:B----4-:R-:W-:Y:S08]  /*688d0*/  HMMA.1688.F32.TF32 R244, R28.reuse, R84, R44 ;  /* 0x000000541cf4723c */ /* 0x050ff0000008102c */
        /* <DEDUP_REMOVED lines=9> */
[----:B-1----:R-:W4:Y:S04]  /*68970*/  LDL.LU.64 R48, [R1+0x1ea0] ;  /* 0x001ea00001307983 */ /* 0x002f280000300a00 */
[----:B---3--:R-:W3:Y:S04]  /*68980*/  LDL.LU.64 R50, [R1+0x1ea8] ;  /* 0x001ea80001327983 */ /* 0x008ee80000300a00 */
[----:B------:R-:W3:Y:S04]  /*68990*/  LDL.LU.64 R40, [R1+0x1e80] ;  /* 0x001e800001287983 */ /* 0x000ee80000300a00 */
[----:B------:R-:W3:Y:S01]  /*689a0*/  LDL.LU.64 R42, [R1+0x1e88] ;  /* 0x001e8800012a7983 */ /* 0x000ee20000300a00 */
[----:B------:R-:W-:-:S15]  /*689b0*/  HMMA.1688.F32.TF32 R64, R28, R76, R64 ;  /* 0x0000004c1c40723c */ /* 0x000fde0000081040 */
[----:B------:R-:W-:-:S04]  /*689c0*/  NOP ;  /* 0x0000000000007918 */ /* 0x000fc80000000000 */
[----:B------:R-:W-:Y:S02]  /*689d0*/  IMAD.MOV.U32 R247, RZ, RZ, R64 ;  /* 0x000000fffff77224 */ /* 0x000fe400078e0040 */
[----:B------:R-:W-:Y:S02]  /*689e0*/  IMAD.MOV.U32 R246, RZ, RZ, R65 ;  /* 0x000000fffff67224 */ /* 0x000fe400078e0041 */
[----:B------:R-:W-:Y:S02]  /*689f0*/  IMAD.MOV.U32 R245, RZ, RZ, R66 ;  /* 0x000000fffff57224 */ /* 0x000fe400078e0042 */
[----:B------:R-:W-:Y:S02]  /*68a00*/  IMAD.MOV.U32 R244, RZ, RZ, R67 ;  /* 0x000000fffff47224 */ /* 0x000fe400078e0043 */
[C---:B------:R-:W-:Y:S01]  /*68a10*/  HMMA.1688.F32.TF32 R64, R28.reuse, R72, R60 ;  /* 0x000000481c40723c */ /* 0x040fe2000008103c */
[----:B------:R-:W-:Y:S04]  /*68a20*/  STL.64 [R1+0x6468], R246 ;  /* 0x006468f601007387 */ /* 0x000fe80000100a00 */
[----:B------:R-:W-:Y:S03]  /*68a30*/  STL.64 [R1+0x6460], R244 ;  /* 0x006460f401007387 */ /* 0x000fe60000100a00 */
[C---:B--2---:R-:W-:Y:S01]  /*68a40*/  HMMA.1688.F32.TF32 R60, R28.reuse, R24, R32 ;  /* 0x000000181c3c723c */ /* 0x044fe20000081020 */
[----:B------:R-:W2:Y:S10]  /*68a50*/  LDL.LU.64 R32, [R1+0x2990] ;  /* 0x0029900001207983 */ /* 0x000eb40000300a00 */
[----:B------:R-:W-:Y:S04]  /*68a60*/  STL.64 [R1+0xf0], R64 ;  /* 0x0000f04001007387 */ /* 0x000fe80000100a00 */
[----:B------:R-:W-:Y:S04]  /*68a70*/  STL.64 [R1+0xf8], R66 ;  /* 0x0000f84201007387 */ /* 0x000fe80000100a00 */
[----:B------:R-:W2:Y:S01]  /*68a80*/  LDL.LU.64 R34, [R1+0x2998] ;  /* 0x0029980001227983 */ /* 0x000ea20000300a00 */
[C---:B------:R-:W-:Y:S03]  /*68a90*/  HMMA.1688.F32.TF32 R56, R28.reuse, R20, R56 ;  /* 0x000000141c38723c */ /* 0x040fe60000081038 */
[----:B------:R1:W-:Y:S04]  /*68aa0*/  STL.64 [R1+0xe0], R60 ;  /* 0x0000e03c01007387 */ /* 0x0003e80000100a00 */
[----:B------:R1:W-:Y:S04]  /*68ab0*/  STL.64 [R1+0xe8], R62 ;  /* 0x0000e83e01007387 */ /* 0x0003e80000100a00 */
[----:B-1----:R-:W2:Y:S04]  /*68ac0*/  LDL.LU.64 R60, [R1+0x2a70] ;  /* 0x002a7000013c7983 */ /* 0x002ea80000300a00 */
[----:B------:R-:W2:Y:S04]  /*68ad0*/  LDL.LU.64 R62, [R1+0x2a78] ;  /* 0x002a7800013e7983 */ /* 0x000ea80000300a00 */
[----:B------:R1:W-:Y:S04]  /*68ae0*/  STL.64 [R1+0xd0], R56 ;  /* 0x0000d03801007387 */ /* 0x0003e80000100a00 */
[----:B------:R1:W-:Y:S04]  /*68af0*/  STL.64 [R1+0xd8], R58 ;  /* 0x0000d83a01007387 */ /* 0x0003e80000100a00 */
[----:B-1----:R-:W2:Y:S04]  /*68b00*/  LDL.LU.64 R56, [R1+0x2a60] ;  /* 0x002a600001387983 */ /* 0x002ea80000300a00 */
[----:B------:R-:W2:Y:S01]  /*68b10*/  LDL.LU.64 R58, [R1+0x2a68] ;  /* 0x002a6800013a7983 */ /* 0x000ea20000300a00 */
[C---:B----4-:R-:W-:Y:S08]  /*68b20*/  HMMA.1688.F32.TF32 R52, R28.reuse, R16, R52 ;  /* 0x000000101c34723c */ /* 0x050ff00000081034 */
[C---:B------:R-:W-:Y:S11]  /*68b30*/  HMMA.1688.F32.TF32 R44, R28.reuse, R12, R44 ;  /* 0x0000000c1c2c723c */ /* 0x040ff6000008102c */
[----:B------:R1:W-:Y:S01]  /*68b40*/  STL.64 [R1+0xc0], R52 ;  /* 0x0000c03401007387 */ /* 0x0003e20000100a00 */
[C---:B---3--:R-:W-:Y:S03]  /*68b50*/  HMMA.1688.F32.TF32 R48, R28.reuse, R8, R48 ;  /* 0x000000081c30723c */ /* 0x048fe60000081030 */
[----:B------:R3:W-:Y:S04]  /*68b60*/  STL.64 [R1+0xc8], R54 ;  /* 0x0000c83601007387 */ /* 0x0007e80000100a00 */
[----:B-1----:R-:W4:Y:S01]  /*68b70*/  LDL.LU.64 R52, [R1+0x2a50] ;  /* 0x002a500001347983 */ /* 0x002f220000300a00 */
[----:B------:R-:W-:Y:S03]  /*68b80*/  HMMA.1688.F32.TF32 R28, R28, R4, R40 ;  /* 0x000000041c1c723c */ /* 0x000fe60000081028 */
[----:B------:R-:W-:Y:S04]  /*68b90*/  LDS R40, [R184+UR7+0x40300] ;  /* 0x04030007b8287984 */ /* 0x000fe80008000800 */
[----:B---3--:R-:W4:Y:S04]  /*68ba0*/  LDL.LU.64 R54, [R1+0x2a58] ;  /* 0x002a580001367983 */ /* 0x008f280000300a00 */
[----:B------:R1:W-:Y:S04]  /*68bb0*/  STL.64 [R1+0xb0], R44 ;  /* 0x0000b02c01007387 */ /* 0x0003e80000100a00 */
[----:B------:R3:W-:Y:S04]  /*68bc0*/  STL.64 [R1+0xb8], R46 ;  /* 0x0000b82e01007387 */ /* 0x0007e80000100a00 */
[----:B------:R-:W-:Y:S04]  /*68bd0*/  LDS R42, [R184+UR7+0x41300] ;  /* 0x04130007b82a7984 */ /* 0x000fe80008000800 */
[----:B-1----:R-:W4:Y:S04]  /*68be0*/  LDL.LU.64 R44, [R1+0x2a40] ;  /* 0x002a4000012c7983 */ /* 0x002f280000300a00 */
[----:B---3--:R-:W3:Y:S04]  /*68bf0*/  LDL.LU.64 R46, [R1+0x2a48] ;  /* 0x002a4800012e7983 */ /* 0x008ee80000300a00 */
[----:B------:R-:W-:Y:S04]  /*68c00*/  STL [R1+0x640c], R28 ;  /* 0x00640c1c01007387 */ /* 0x000fe80000100800 */
[----:B------:R1:W-:Y:S04]  /*68c10*/  STL.64 [R1+0xa0], R48 ;  /* 0x0000a03001007387 */ /* 0x0003e80000100a00 */
[----:B------:R1:W-:Y:S04]  /*68c20*/  STL.64 [R1+0xa8], R50 ;  /* 0x0000a83201007387 */ /* 0x0003e80000100a00 */
[----:B------:R1:W-:Y:S04]  /*68c30*/  STL [R1+0x6408], R29 ;  /* 0x0064081d01007387 */ /* 0x0003e80000100800 */
[----:B------:R-:W-:Y:S04]  /*68c40*/  STL [R1+0x6404], R30 ;  /* 0x0064041e01007387 */ /* 0x000fe80000100800 */
[----:B------:R1:W-:Y:S04]  /*68c50*/  STL [R1+0x6400], R31 ;  /* 0x0064001f01007387 */ /* 0x0003e80000100800 */
[----:B-1----:R-:W3:Y:S04]  /*68c60*/  LDL.LU.64 R48, [R1+0x2a30] ;  /* 0x002a300001307983 */ /* 0x002ee80000300a00 */
[----:B------:R-:W3:Y:S04]  /*68c70*/  LDL.LU.64 R50, [R1+0x2a38] ;  /* 0x002a380001327983 */ /* 0x000ee80000300a00 */
[----:B------:R-:W3:Y:S04]  /*68c80*/  LDL.LU.64 R28, [R1+0x2a20] ;  /* 0x002a2000011c7983 */ /* 0x000ee80000300a00 */
[----:B------:R-:W3:Y:S04]  /*68c90*/  LDL.LU.64 R30, [R1+0x2a28] ;  /* 0x002a2800011e7983 */ /* 0x000ee80000300a00 */
[----:B------:R-:W-:Y:S04]  /*68ca0*/  LDS R41, [R252+UR7+0x40300] ;  /* 0x04030007fc297984 */ /* 0x000fe80008000800 */
[----:B------:R-:W1:Y:S01]  /*68cb0*/  LDS R43, [R252+UR7+0x41300] ;  /* 0x04130007fc2b7984 */ /* 0x000e620008000800 */
[C---:B--2---:R-:W-:Y:S08]  /*68cc0*/  HMMA.1688.F32.TF32 R32, R36.reuse, R148, R32 ;  /* 0x000000942420723c */ /* 0x044ff00000081020 */
[C---:B------:R-:W-:Y:S11]  /*68cd0*/  HMMA.1688.F32.TF32 R60, R36.reuse, R144, R60 ;  /* 0x00000090243c723c */ /* 0x040ff6000008103c */
[----:B------:R-:W-:Y:S01]  /*68ce0*/  STL [R1+0x641c], R32 ;  /* 0x00641c2001007387 */ /* 0x000fe20000100800 */
[----:B------:R-:W-:Y:S03]  /*68cf0*/  HMMA.1688.F32.TF32 R56, R36, R140, R56 ;  /* 0x0000008c2438723c */ /* 0x000fe60000081038 */
[----:B------:R-:W-:Y:S04]  /*68d00*/  STL [R1+0x6418], R33 ;  /* 0x0064182101007387 */ /* 0x000fe80000100800 */
[----:B------:R-:W-:Y:S04]  /*68d10*/  STL [R1+0x6414], R34 ;  /* 0x0064142201007387 */ /* 0x000fe80000100800 */
[----:B------:R2:W-:Y:S04]  /*68d20*/  STL [R1+0x6410], R35 ;  /* 0x0064102301007387 */ /* 0x0005e80000100800 */
[----:B------:R-:W-:Y:S04]  /*68d30*/  STL.64 [R1+0x6e0], R60 ;  /* 0x0006e03c01007387 */ /* 0x000fe80000100a00 */
[----:B--2---:R-:W-:-:S02]  /*68d40*/  IMAD.MOV.U32 R35, RZ, RZ, R59 ;  /* 0x000000ffff237224 */ /* 0x004fc400078e003b */
[----:B------:R-:W-:Y:S02]  /*68d50*/  IMAD.MOV.U32 R34, RZ, RZ, R58 ;  /* 0x000000ffff227224 */ /* 0x000fe400078e003a */
[----:B------:R-:W-:Y:S01]  /*68d60*/  IMAD.MOV.U32 R33, RZ, RZ, R57 ;  /* 0x000000ffff217224 */ /* 0x000fe200078e0039 */
[----:B------:R-:W-:Y:S01]  /*68d70*/  STL.64 [R1+0x6e8], R62 ;  /* 0x0006e83e01007387 */ /* 0x000fe20000100a00 */
[----:B------:R-:W-:-:S03]  /*68d80*/  IMAD.MOV.U32 R32, RZ, RZ, R56 ;  /* 0x000000ffff207224 */ /* 0x000fc600078e0038 */
[----:B------:R2:W-:Y:S04]  /*68d90*/  STL [R1+0x642c], R35 ;  /* 0x00642c2301007387 */ /* 0x0005e80000100800 */
[----:B------:R1:W-:Y:S04]  /*68da0*/  STL [R1+0x6428], R34 ;  /* 0x0064282201007387 */ /* 0x0003e80000100800 */
[----:B------:R1:W-:Y:S04]  /*68db0*/  STL [R1+0x6424], R33 ;  /* 0x0064242101007387 */ /* 0x0003e80000100800 */
[----:B------:R1:W-:Y:S01]  /*68dc0*/  STL [R1+0x6420], R32 ;  /* 0x0064202001007387 */ /* 0x0003e20000100800 */
[C---:B----4-:R-:W-:Y:S08]  /*68dd0*/  HMMA.1688.F32.TF32 R52, R36.reuse, R136, R52 ;  /* 0x000000882434723c */ /* 0x050ff00000081034 */
[----:B---3--:R-:W-:Y:S11]  /*68de0*/  HMMA.1688.F32.TF32 R44, R36, R132, R44 ;  /* 0x00000084242c723c */ /* 0x008ff6000008102c */
[----:B------:R-:W-:Y:S04]  /*68df0*/  STL.64 [R1+0x6c0], R52 ;  /* 0x0006c03401007387 */ /* 0x000fe80000100a00 */
[----:B------:R-:W-:Y:S04]  /*68e00*/  STL.64 [R1+0x6c8], R54 ;  /* 0x0006c83601007387 */ /* 0x000fe80000100a00 */
[----:B--2---:R-:W-:-:S02]  /*68e10*/  IMAD.MOV.U32 R35, RZ, RZ, R44 ;  /* 0x000000ffff237224 */ /* 0x004fc400078e002c */
[----:B-1----:R-:W-:Y:S02]  /*68e20*/  IMAD.MOV.U32 R34, RZ, RZ, R45 ;  /* 0x000000ffff227224 */ /* 0x002fe400078e002d */
[----:B------:R-:W-:Y:S01]  /*68e30*/  IMAD.MOV.U32 R33, RZ, RZ, R46 ;  /* 0x000000ffff217224 */ /* 0x000fe200078e002e */
[----:B------:R-:W2:Y:S01]  /*68e40*/  LDL.LU.64 R44, [R1+0x2a10] ;  /* 0x002a1000012c7983 */ /* 0x000ea20000300a00 */
[----:B------:R-:W-:-:S03]  /*68e50*/  IMAD.MOV.U32 R32, RZ, RZ, R47 ;  /* 0x000000ffff207224 */ /* 0x000fc600078e002f */
[----:B------:R-:W2:Y:S01]  /*68e60*/  LDL.LU.64 R46, [R1+0x2a18] ;  /* 0x002a1800012e7983 */ /* 0x000ea20000300a00 */
[C---:B------:R-:W-:Y:S03]  /*68e70*/  HMMA.1688.F32.TF32 R48, R36.reuse, R128, R48 ;  /* 0x000000802430723c */ /* 0x040fe60000081030 */
[----:B------:R-:W-:Y:S04]  /*68e80*/  STL [R1+0x643c], R32 ;  /* 0x00643c2001007387 */ /* 0x000fe80000100800 */
[----:B------:R-:W-:Y:S04]  /*68e90*/  STL [R1+0x6438], R33 ;  /* 0x0064382101007387 */ /* 0x000fe80000100800 */
[----:B------:R-:W-:Y:S04]  /*68ea0*/  STL [R1+0x6434], R35 ;  /* 0x0064342301007387 */ /* 0x000fe80000100800 */
[----:B------:R-:W-:Y:S04]  /*68eb0*/  STL [R1+0x6430], R34 ;  /* 0x0064302201007387 */ /* 0x000fe80000100800 */
        /* <DEDUP_REMOVED lines=17> */
[----:B---3--:R-:W3:Y:S01]  /*68fd0*/  LDL.LU.64 R50, [R1+0x2a98] ;  /* 0x002a980001327983 */ /* 0x008ee20000300a00 */
[----:B------:R-:W-:Y:S03]  /*68fe0*/  HMMA.1688.F32.TF32 R32, R36, R124, R28 ;  /* 0x0000007c2420723c */ /* 0x000fe6000008101c */
[----:B------:R-:W3:Y:S04]  /*68ff0*/  LDL.LU.64 R52, [R1+0x2aa0] ;  /* 0x002aa00001347983 */ /* 0x000ee80000300a00 */
[----:B------:R-:W3:-:S12]  /*69000*/  LDL.LU.64 R54, [R1+0x2aa8] ;  /* 0x002aa80001367983 */ /* 0x000ed80000300a00 */
[----:B------:R-:W-:Y:S02]  /*69010*/  IMAD.MOV.U32 R31, RZ, RZ, R35 ;  /* 0x000000ffff1f7224 */ /* 0x000fe400078e0023 */
[----:B------:R-:W-:Y:S02]  /*69020*/  IMAD.MOV.U32 R30, RZ, RZ, R34 ;  /* 0x000000ffff1e7224 */ /* 0x000fe400078e0022 */
[----:B------:R-:W-:Y:S02]  /*69030*/  IMAD.MOV.U32 R29, RZ, RZ, R33 ;  /* 0x000000ffff1d7224 */ /* 0x000fe400078e0021 */
[----:B------:R-:W-:Y:S01]  /*69040*/  IMAD.MOV.U32 R28, RZ, RZ, R32 ;  /* 0x000000ffff1c7224 */ /* 0x000fe200078e0020 */
        /* <DEDUP_REMOVED lines=13> */
[----:B------:R-:W-:Y:S04]  /*69120*/  STL.64 [R1+0x6478], R34 ;  /* 0x0064782201007387 */ /* 0x000fe80000100a00 */
[----:B------:R-:W-:-:S12]  /*69130*/  STL.64 [R1+0x6470], R32 ;  /* 0x0064702001007387 */ /* 0x000fd80000100a00 */
[----:B-1----:R-:W-:Y:S02]  /*69140*/  IMAD.MOV.U32 R31, RZ, RZ, R184 ;  /* 0x000000ffff1f7224 */ /* 0x002fe400078e00b8 */
[----:B------:R-:W-:Y:S02]  /*69150*/  IMAD.MOV.U32 R30, RZ, RZ, R185 ;  /* 0x000000ffff1e7224 */ /* 0x000fe400078e00b9 */
[----:B------:R-:W-:Y:S02]  /*69160*/  IMAD.MOV.U32 R29, RZ, RZ, R186 ;  /* 0x000000ffff1d7224 */ /* 0x000fe400078e00ba */
[----:B------:R-:W-:Y:S01]  /*69170*/  IMAD.MOV.U32 R28, RZ, RZ, R187 ;  /* 0x000000ffff1c7224 */ /* 0x000fe200078e00bb */
[----:B------:R-:W-:Y:S04]  /*69180*/  STL.64 [R1+0x6488], R30 ;  /* 0x0064881e01007387 */ /* 0x000fe80000100a00 */
[----:B------:R1:W-:Y:S04]  /*69190*/  STL.64 [R1+0x6480], R28 ;  /* 0x0064801c01007387 */ /* 0x0003e80000100a00 */
[----:B-1----:R-:W4:Y:S04]  /*691a0*/  LDL.LU.64 R28, [R1+0x2ac0] ;  /* 0x002ac000011c7983 */ /* 0x002f280000300a00 */
[----:B------:R-:W4:Y:S01]  /*691b0*/  LDL.LU.64 R30, [R1+0x2ac8] ;  /* 0x002ac800011e7983 */ /* 0x000f220000300a00 */
[C---:B------:R-:W-:Y:S08]  /*691c0*/  HMMA.1688.F32.TF32 R32, R36.reuse, R112, R180 ;  /* 0x000000702420723c */ /* 0x040ff000000810b4 */
[C---:B------:R-:W-:Y:S08]  /*691d0*/  HMMA.1688.F32.TF32 R176, R36.reuse, R108, R176 ;  /* 0x0000006c24b0723c */ /* 0x040ff000000810b0 */
[C---:B------:R-:W-:Y:S03]  /*691e0*/  HMMA.1688.F32.TF32 R68, R36.reuse, R172, R68 ;  /* 0x000000ac2444723c */ /* 0x040fe60000081044 */
[----:B------:R-:W-:Y:S04]  /*691f0*/  STL.64 [R1+0x660], R32 ;  /* 0x0006602001007387 */ /* 0x000fe80000100a00 */
[----:B------:R1:W-:Y:S02]  /*69200*/  STL.64 [R1+0x668], R34 ;  /* 0x0006682201007387 */ /* 0x0003e40000100a00 */
[C---:B-1----:R-:W-:Y:S02]  /*69210*/  HMMA.1688.F32.TF32 R32, R36.reuse, R168, R64 ;  /* 0x000000a82420723c */ /* 0x042fe40000081040 */
[----:B------:R-:W-:Y:S04]  /*69220*/  STL.64 [R1+0x650], R176 ;  /* 0x000650b001007387 */ /* 0x000fe80000100a00 */
[----:B------:R-:W-:Y:S02]  /*69230*/  STL.64 [R1+0x658], R178 ;  /* 0x000658b201007387 */ /* 0x000fe40000100a00 */
[C---:B------:R-:W-:Y:S02]  /*69240*/  HMMA.1688.F32.TF32 R60, R36.reuse, R164, R60 ;  /* 0x000000a4243c723c */ /* 0x040fe4000008103c */
[----:B------:R-:W-:Y:S04]  /*69250*/  STL.64 [R1+0x640], R68 ;  /* 0x0006404401007387 */ /* 0x000fe80000100a00 */
[----:B------:R-:W-:Y:S02]  /*69260*/  STL.64 [R1+0x648], R70 ;  /* 0x0006484601007387 */ /* 0x000fe40000100a00 */
[C---:B------:R-:W-:Y:S03]  /*69270*/  HMMA.1688.F32.TF32 R56, R36.reuse, R160, R56 ;  /* 0x000000a02438723c */ /* 0x040fe60000081038 */
[----:B------:R-:W-:Y:S04]  /*69280*/  STL.64 [R1+0x630], R32 ;  /* 0x0006302001007387 */ /* 0x000fe80000100a00 */
[----:B------:R3:W-:Y:S02]  /*69290*/  STL.64 [R1+0x638], R34 ;  /* 0x0006382201007387 */ /* 0x0007e40000100a00 */
[C---:B---3--:R-:W-:Y:S02]  /*692a0*/  HMMA.1688.F32.TF32 R32, R36.reuse, R156, R48 ;  /* 0x0000009c2420723c */ /* 0x048fe40000081030 */
[----:B------:R-:W-:Y:S04]  /*692b0*/  STL.64 [R1+0x620], R60 ;  /* 0x0006203c01007387 */ /* 0x000fe80000100a00 */
[----:B------:R-:W-:Y:S04]  /*692c0*/  STL.64 [R1+0x628], R62 ;  /* 0x0006283e01007387 */ /* 0x000fe80000100a00 */
[----:B------:R-:W3:Y:S04]  /*692d0*/  LDL.LU.64 R48, [R1+0x2ad0] ;  /* 0x002ad00001307983 */ /* 0x000ee80000300a00 */
[----:B------:R-:W-:Y:S04]  /*692e0*/  STL.64 [R1+0x610], R56 ;  /* 0x0006103801007387 */ /* 0x000fe80000100a00 */
[----:B------:R-:W-:Y:S04]  /*692f0*/  STL.64 [R1+0x618], R58 ;  /* 0x0006183a01007387 */ /* 0x000fe80000100a00 */
[----:B------:R-:W3:Y:S04]  /*69300*/  LDL.LU.64 R50, [R1+0x2ad8] ;  /* 0x002ad80001327983 */ /* 0x000ee80000300a00 */
        /* <DEDUP_REMOVED lines=8> */
[----:B------:R-:W3:Y:S04]  /*69390*/  LDL.LU.64 R64, [R1+0x2b70] ;  /* 0x002b700001407983 */ /* 0x000ee80000300a00 */
[----:B------:R-:W3:Y:S01]  /*693a0*/  LDL.LU.64 R66, [R1+0x2b78] ;  /* 0x002b780001427983 */ /* 0x000ee20000300a00 */
[----:B--2---:R-:W-:Y:S03]  /*693b0*/  HMMA.1688.F32.TF32 R32, R36, R104, R44 ;  /* 0x000000682420723c */ /* 0x004fe6000008102c */
[----:B------:R-:W2:Y:S04]  /*693c0*/  LDL.LU.64 R44, [R1+0x2b60] ;  /* 0x002b6000012c7983 */ /* 0x000ea80000300a00 */
[----:B------:R-:W2:-:S12]  /*693d0*/  LDL.LU.64 R46, [R1+0x2b68] ;  /* 0x002b6800012e7983 */ /* 0x000e980000300a00 */
[----:B------:R1:W-:Y:S04]  /*693e0*/  STL.64 [R1+0x5e0], R32 ;  /* 0x0005e02001007387 */ /* 0x0003e80000100a00 */
[----:B------:R1:W-:Y:S04]  /*693f0*/  STL.64 [R1+0x5e8], R34 ;  /* 0x0005e82201007387 */ /* 0x0003e80000100a00 */
[----:B-1----:R-:W2:Y:S04]  /*69400*/  LDL.LU.64 R32, [R1+0x2b50] ;  /* 0x002b500001207983 */ /* 0x002ea80000300a00 */
[----:B------:R-:W2:Y:S01]  /*69410*/  LDL.LU.64 R34, [R1+0x2b58] ;  /* 0x002b580001227983 */ /* 0x000ea20000300a00 */
[----:B----4-:R-:W-:-:S15]  /*69420*/  HMMA.1688.F32.TF32 R28, R36, R100, R28 ;  /* 0x00000064241c723c */ /* 0x010fde000008101c */
[----:B------:R-:W-:-:S04]  /*69430*/  NOP ;  /* 0x0000000000007918 */ /* 0x000fc80000000000 */
[----:B------:R1:W-:Y:S04]  /*69440*/  STL.64 [R1+0x5d0], R28 ;  /* 0x0005d01c01007387 */ /* 0x0003e80000100a00 */
[----:B------:R4:W-:Y:S04]  /*69450*/  STL.64 [R1+0x5d8], R30 ;  /* 0x0005d81e01007387 */ /* 0x0009e80000100a00 */
[----:B-1----:R-:W2:Y:S04]  /*69460*/  LDL.LU.64 R28, [R1+0x2b40] ;  /* 0x002b4000011c7983 */ /* 0x002ea80000300a00 */
[----:B----4-:R-:W4:Y:S04]  /*69470*/  LDL.LU.64 R30, [R1+0x2b48] ;  /* 0x002b4800011e7983 */ /* 0x010f280000300a00 */
        /* <DEDUP_REMOVED lines=11> */
[C---:B-1----:R-:W-:Y:S08]  /*69530*/  HMMA.1688.F32.TF32 R176, R36.reuse, R92, R68 ;  /* 0x0000005c24b0723c */ /* 0x042ff00000081044 */
[C---:B------:R-:W-:Y:S11]  /*69540*/  HMMA.1688.F32.TF32 R68, R36.reuse, R88, R64 ;  /* 0x000000582444723c */ /* 0x040ff60000081040 */
[----:B------:R-:W-:Y:S04]  /*69550*/  STL.64 [R1+0x5b0], R176 ;  /* 0x0005b0b001007387 */ /* 0x000fe80000100a00 */
[----:B------:R-:W-:Y:S01]  /*69560*/  STL.64 [R1+0x5b8], R178 ;  /* 0x0005b8b201007387 */ /* 0x000fe20000100a00 */
[C---:B--2---:R-:W-:Y:S03]  /*69570*/  HMMA.1688.F32.TF32 R64, R36.reuse, R84, R44 ;  /* 0x000000542440723c */ /* 0x044fe6000008102c */
[----:B------:R-:W2:Y:S04]  /*69580*/  LDL.LU.64 R44, [R1+0x2af0] ;  /* 0x002af000012c7983 */ /* 0x000ea80000300a00 */
[----:B------:R-:W-:Y:S04]  /*69590*/  STL.64 [R1+0x5a0], R68 ;  /* 0x0005a04401007387 */ /* 0x000fe80000100a00 */
[----:B------:R-:W-:Y:S04]  /*695a0*/  STL.64 [R1+0x5a8], R70 ;  /* 0x0005a84601007387 */ /* 0x000fe80000100a00 */
[----:B------:R-:W2:Y:S04]  /*695b0*/  LDL.LU.64 R46, [R1+0x2af8] ;  /* 0x002af800012e7983 */ /* 0x000ea80000300a00 */
[----:B------:R-:W-:Y:S04]  /*695c0*/  STL.64 [R1+0x590], R64 ;  /* 0x0005904001007387 */ /* 0x000fe80000100a00 */
[----:B------:R1:W-:Y:S02]  /*695d0*/  STL.64 [R1+0x598], R66 ;  /* 0x0005984201007387 */ /* 0x0003e40000100a00 */
[----:B-1----:R-:W-:Y:S02]  /*695e0*/  HMMA.1688.F32.TF32 R64, R36, R80, R32 ;  /* 0x000000502440723c */ /* 0x002fe40000081020 */
[----:B------:R-:W2:Y:S04]  /*695f0*/  LDL.LU.64 R32, [R1+0x2ae0] ;  /* 0x002ae00001207983 */ /* 0x000ea80000300a00 */
[----:B------:R-:W2:-:S13]  /*69600*/  LDL.LU.64 R34, [R1+0x2ae8] ;  /* 0x002ae80001227983 */ /* 0x000e9a0000300a00 */
[----:B------:R-:W-:Y:S04]  /*69610*/  STL.64 [R1+0x580], R64 ;  /* 0x0005804001007387 */ /* 0x000fe80000100a00 */
[----:B------:R4:W-:Y:S02]  /*69620*/  STL.64 [R1+0x588], R66 ;  /* 0x0005884201007387 */ /* 0x0009e40000100a00 */
[----:B----4-:R-:W-:Y:S02]  /*69630*/  HMMA.1688.F32.TF32 R64, R36, R76, R28 ;  /* 0x0000004c2440723c */ /* 0x010fe4000008101c */
[----:B------:R-:W4:Y:S04]  /*69640*/  LDL.LU.64 R28, [R1+0x2ea0] ;  /* 0x002ea000011c7983 */ /* 0x000f280000300a00 */
[----:B------:R-:W4:-:S13]  /*69650*/  LDL.LU.64 R30, [R1+0x2ea8] ;  /* 0x002ea800011e7983 */ /* 0x000f1a0000300a00 */
[----:B------:R-:W-:Y:S04]  /*69660*/  STL.64 [R1+0x570], R64 ;  /* 0x0005704001007387 */ /* 0x000fe80000100a00 */
[----:B------:R1:W-:Y:S02]  /*69670*/  STL.64 [R1+0x578], R66 ;  /* 0x0005784201007387 */ /* 0x0003e40000100a00 */
[C---:B-1----:R-:W-:Y:S08]  /*69680*/  HMMA.1688.F32.TF32 R64, R36.reuse, R72, R60 ;  /* 0x000000482440723c */ /* 0x042ff0000008103c */
[C---:B------:R-:W-:Y:S08]  /*69690*/  HMMA.1688.F32.TF32 R60, R36.reuse, R24, R56 ;  /* 0x00000018243c723c */ /* 0x040ff00000081038 */
[C---:B------:R-:W-:Y:S08]  /*696a0*/  HMMA.1688.F32.TF32 R56, R36.reuse, R20, R52 ;  /* 0x000000142438723c */ /* 0x040ff00000081034 */
[C---:B---3--:R-:W-:Y:S01]  /*696b0*/  HMMA.1688.F32.TF32 R48, R36.reuse, R16, R48 ;  /* 0x000000102430723c */ /* 0x048fe20000081030 */
[----:B------:R-:W-:Y:S04]  /*696c0*/  STL.64 [R1+0x560], R64 ;  /* 0x0005604001007387 */ /* 0x000fe80000100a00 */
[----:B------:R-:W-:Y:S04]  /*696d0*/  STL.64 [R1+0x568], R66 ;  /* 0x0005684201007387 */ /* 0x000fe80000100a00 */
[----:B------:R-:W3:Y:S04]  /*696e0*/  LDL.LU.64 R52, [R1+0x1f30] ;  /* 0x001f300001347983 */ /* 0x000ee80000300a00 */
[----:B------:R1:W-:Y:S04]  /*696f0*/  STL.64 [R1+0x550], R60 ;  /* 0x0005503c01007387 */ /* 0x0003e80000100a00 */
[----:B------:R1:W-:Y:S04]  /*69700*/  STL.64 [R1+0x558], R62 ;  /* 0x0005583e01007387 */ /* 0x0003e80000100a00 */
[----:B------:R-:W3:Y:S04]  /*69710*/  LDL.LU.64 R54, [R1+0x1f38] ;  /* 0x001f380001367983 */ /* 0x000ee80000300a00 */
[----:B------:R1:W-:Y:S04]  /*69720*/  STL.64 [R1+0x540], R56 ;  /* 0x0005403801007387 */ /* 0x0003e80000100a00 */
[----:B------:R1:W-:Y:S04]  /*69730*/  STL.64 [R1+0x548], R58 ;  /* 0x0005483a01007387 */ /* 0x0003e80000100a00 */
[----:B-1----:R-:W3:Y:S04]  /*69740*/  LDL.LU.64 R60, [R1+0x2010] ;  /* 0x00201000013c7983 */ /* 0x002ee80000300a00 */
[----:B------:R-:W3:Y:S04]  /*69750*/  LDL.LU.64 R62, [R1+0x2018] ;  /* 0x00201800013e7983 */ /* 0x000ee80000300a00 */
[----:B------:R1:W-:Y:S04]  /*69760*/  STL.64 [R1+0x530], R48 ;  /* 0x0005303001007387 */ /* 0x0003e80000100a00 */
[----:B------:R1:W-:Y:S04]  /*69770*/  STL.64 [R1+0x538], R50 ;  /* 0x0005383201007387 */ /* 0x0003e80000100a00 */
[----:B------:R-:W3:Y:S04]  /*69780*/  LDL.LU.64 R56, [R1+0x1ff0] ;  /* 0x001ff00001387983 */ /* 0x000ee80000300a00 */
[----:B------:R-:W3:Y:S04]  /*69790*/  LDL.LU.64 R58, [R1+0x1ff8] ;  /* 0x001ff800013a7983 */ /* 0x000ee80000300a00 */
[----:B-1----:R-:W3:Y:S04]  /*697a0*/  LDL.LU.64 R48, [R1+0x1fe0] ;  /* 0x001fe00001307983 */ /* 0x002ee80000300a00 */
[----:B------:R-:W3:Y:S01]  /*697b0*/  LDL.LU.64 R50, [R1+0x1fe8] ;  /* 0x001fe80001327983 */ /* 0x000ee20000300a00 */
[----:B--2---:R-:W-:-:S15]  /*697c0*/  HMMA.1688.F32.TF32 R44, R36, R12, R44 ;  /* 0x0000000c242c723c */ /* 0x004fde000008102c */
[----:B------:R-:W-:-:S04]  /*697d0*/  NOP ;  /* 0x0000000000007918 */ /* 0x000fc80000000000 */
[----:B------:R-:W-:Y:S04]  /*697e0*/  STL.64 [R1+0x520], R44 ;  /* 0x0005202c01007387 */ /* 0x000fe80000100a00 */
[----:B------:R1:W-:Y:S02]  /*697f0*/  STL.64 [R1+0x528], R46 ;  /* 0x0005282e01007387 */ /* 0x0003e40000100a00 */
[----:B-1----:R-:W-:Y:S02]  /*69800*/  HMMA.1688.F32.TF32 R44, R36, R8, R32 ;  /* 0x00000008242c723c */ /* 0x002fe40000081020 */
[----:B------:R-:W2:Y:S04]  /*69810*/  LDL.LU.64 R32, [R1+0x1fd0] ;  /* 0x001fd00001207983 */ /* 0x000ea80000300a00 */
[----:B------:R-:W2:-:S13]  /*69820*/  LDL.LU.64 R34, [R1+0x1fd8] ;  /* 0x001fd80001227983 */ /* 0x000e9a0000300a00 */
[----:B------:R1:W-:Y:S04]  /*69830*/  STL.64 [R1+0x510], R44 ;  /* 0x0005102c01007387 */ /* 0x0003e80000100a00 */
[----:B------:R4:W-:Y:S04]  /*69840*/  STL.64 [R1+0x518], R46 ;  /* 0x0005182e01007387 */ /* 0x0009e80000100a00 */
[----:B-1----:R-:W2:Y:S04]  /*69850*/  LDL.LU.64 R44, [R1+0x1fc0] ;  /* 0x001fc000012c7983 */ /* 0x002ea80000300a00 */
[----:B----4-:R-:W4:Y:S01]  /*69860*/  LDL.LU.64 R46, [R1+0x1fc8] ;  /* 0x001fc800012e7983 */ /* 0x010f220000300a00 */
[----:B------:R-:W-:-:S15]  /*69870*/  HMMA.1688.F32.TF32 R28, R36, R4, R28 ;  /* 0x00000004241c723c */ /* 0x000fde000008101c */
[----:B------:R-:W-:-:S04]  /*69880*/  NOP ;  /* 0x0000000000007918 */ /* 0x000fc80000000000 */
[----:B------:R1:W-:Y:S04]  /*69890*/  STL.64 [R1+0x150], R28 ;  /* 0x0001501c01007387 */ /* 0x0003e80000100a00 */
[----:B------:R1:W-:Y:S04]  /*698a0*/  STL.64 [R1+0x158], R30 ;  /* 0x0001581e01007387 */ /* 0x0003e80000100a00 */
[----:B-1----:R-:W4:Y:S04]  /*698b0*/  LDL.LU.64 R28, [R1+0x1fb0] ;  /* 0x001fb000011c7983 */ /* 0x002f280000300a00 */
[----:B------:R-:W4:Y:S01]  /*698c0*/  LDL.LU.64 R30, [R1+0x1fb8] ;  /* 0x001fb800011e7983 */ /* 0x000f220000300a00 */
[C---:B---3--:R-:W-:Y:S03]  /*698d0*/  HMMA.1688.F32.TF32 R36, R40.reuse, R148, R52 ;  /* 0x000000942824723c */ /* 0x048fe60000081034 */
[----:B------:R-:W-:Y:S04]  /*698e0*/  LDS R52, [R0+UR7+0x40380] ;  /* 0x0403800700347984 */ /* 0x000fe80008000800 */
[----:B------:R-:W-:Y:S04]  /*698f0*/  LDS R54, [R0+UR7+0x41380] ;  /* 0x0413800700367984 */ /* 0x000fe80008000800 */
[----:B------:R-:W-:Y:S04]  /*69900*/  LDS R53, [R3+UR7+0x40380] ;  /* 0x0403800703357984 */ /* 0x000fe80008000800 */
[----:B------:R-:W1:Y:S01]  /*69910*/  LDS R55, [R3+UR7+0x41380] ;  /* 0x0413800703377984 */ /* 0x000e620008000800 */
[C---:B------:R-:W-:Y:S08]  /*69920*/  HMMA.1688.F32.TF32 R60, R40.reuse, R144, R60 ;  /* 0x00000090283c723c */ /* 0x040ff0000008103c */
[C---:B------:R-:W-:Y:S01]  /*69930*/  HMMA.1688.F32.TF32 R56, R40.reuse, R140, R56 ;  /* 0x0000008c2838723c */ /* 0x040fe20000081038 */
[----:B------:R-:W-:Y:S04]  /*69940*/  STL [R1+0x63fc], R36 ;  /* 0x0063fc2401007387 */ /* 0x000fe80000100800 */
[----:B------:R-:W-:Y:S04]  /*69950*/  STL [R1+0x63f8], R37 ;  /* 0x0063f82501007387 */ /* 0x000fe80000100800 */
[----:B------:R3:W-:Y:S04]  /*69960*/  STL [R1+0x63f4], R38 ;  /* 0x0063f42601007387 */ /* 0x0007e80000100800 */
[----:B------:R1:W-:Y:S01]  /*69970*/  STL [R1+0x63f0], R39 ;  /* 0x0063f02701007387 */ /* 0x0003e20000100800 */
[----:B------:R-:W-:Y:S05]  /*69980*/  HMMA.1688.F32.TF32 R48, R40, R136, R48 ;  /* 0x000000882830723c */ /* 0x000fea0000081030 */
[----:B---3--:R-:W-:-:S02]  /*69990*/  IMAD.MOV.U32 R38, RZ, RZ, R58 ;  /* 0x000000ffff267224 */ /* 0x008fc400078e003a */
[----:B------:R-:W-:Y:S02]  /*699a0*/  IMAD.MOV.U32 R36, RZ, RZ, R56 ;  /* 0x000000ffff247224 */ /* 0x000fe400078e0038 */
[----:B-1----:R-:W-:Y:S02]  /*699b0*/  IMAD.MOV.U32 R39, RZ, RZ, R59 ;  /* 0x000000ffff277224 */ /* 0x002fe400078e003b */
[----:B------:R-:W-:Y:S01]  /*699c0*/  IMAD.MOV.U32 R37, RZ, RZ, R57 ;  /* 0x000000ffff257224 */ /* 0x000fe200078e0039 */
[----:B------:R-:W-:Y:S04]  /*699d0*/  STL.64 [R1+0x500], R60 ;  /* 0x0005003c01007387 */ /* 0x000fe80000100a00 */
[----:B------:R-:W-:Y:S04]  /*699e0*/  STL.64 [R1+0x508], R62 ;  /* 0x0005083e01007387 */ /* 0x000fe80000100a00 */
[----:B------:R-:W-:Y:S04]  /*699f0*/  STL.64 [R1+0x6498], R38 ;  /* 0x0064982601007387 */ /* 0x000fe80000100a00 */
[----:B------:R1:W-:Y:S04]  /*69a00*/  STL.64 [R1+0x6490], R36 ;  /* 0x0064902401007387 */ /* 0x0003e80000100a00 */
[----:B-1----:R-:W3:Y:S04]  /*69a10*/  LDL.LU.64 R36, [R1+0x1fa0] ;  /* 0x001fa00001247983 */ /* 0x002ee80000300a00 */
[----:B------:R-:W3:Y:S04]  /*69a20*/  LDL.LU.64 R38, [R1+0x1fa8] ;  /* 0x001fa80001267983 */ /* 0x000ee80000300a00 */
[----:B------:R-:W-:Y:S04]  /*69a30*/  STL.64 [R1+0x4e0], R48 ;  /* 0x0004e03001007387 */ /* 0x000fe80000100a00 */
[----:B------:R2:W-:Y:S02]  /*69a40*/  STL.64 [R1+0x4e8], R50 ;  /* 0x0004e83201007387 */ /* 0x0005e40000100a00 */
[C---:B--2---:R-:W-:Y:S02]  /*69a50*/  HMMA.1688.F32.TF32 R48, R40.reuse, R132, R32 ;  /* 0x000000842830723c */ /* 0x044fe40000081020 */
[----:B------:R-:W2:Y:S04]  /*69a60*/  LDL.LU.64 R32, [R1+0x1f90] ;  /* 0x001f900001207983 */ /* 0x000ea80000300a00 */
[----:B------:R-:W2:Y:S02]  /*69a70*/  LDL.LU.64 R34, [R1+0x1f98] ;  /* 0x001f980001227983 */ /* 0x000ea40000300a00 */
[C---:B----4-:R-:W-:Y:S11]  /*69a80*/  HMMA.1688.F32.TF32 R44, R40.reuse, R128, R44 ;  /* 0x00000080282c723c */ /* 0x050ff6000008102c */
[----:B------:R-:W-:Y:S04]  /*69a90*/  STL.64 [R1+0x4d0], R48 ;  /* 0x0004d03001007387 */ /* 0x000fe80000100a00 */
[----:B------:R-:W-:Y:S04]  /*69aa0*/  STL.64 [R1+0x4d8], R50 ;  /* 0x0004d83201007387 */ /* 0x000fe80000100a00 */
[----:B------:R-:W4:Y:S04]  /*69ab0*/  LDL.LU.64 R180, [R1+0x1f80] ;  /* 0x001f800001b47983 */ /* 0x000f280000300a00 */
[----:B------:R-:W4:Y:S04]  /*69ac0*/  LDL.LU.64 R182, [R1+0x1f88] ;  /* 0x001f880001b67983 */ /* 0x000f280000300a00 */
[----:B------:R-:W-:Y:S04]  /*69ad0*/  STL.64 [R1+0x4c0], R44 ;  /* 0x0004c02c01007387 */ /* 0x000fe80000100a00 */
[----:B------:R-:W-:Y:S04]  /*69ae0*/  STL.64 [R1+0x4c8], R46 ;  /* 0x0004c82e01007387 */ /* 0x000fe80000100a00 */
[----:B------:R-:W4:Y:S04]  /*69af0*/  LDL.LU.64 R176, [R1+0x1f70] ;  /* 0x001f700001b07983 */ /* 0x000f280000300a00 */
[----:B------:R-:W4:Y:S01]  /*69b00*/  LDL.LU.64 R178, [R1+0x1f78] ;  /* 0x001f780001b27983 */ /* 0x000f220000300a00 */
[----:B------:R-:W-:-:S15]  /*69b10*/  HMMA.1688.F32.TF32 R28, R40, R124, R28 ;  /* 0x0000007c281c723c */ /* 0x000fde000008101c */
[----:B------:R-:W-:-:S04]  /*69b20*/  NOP ;  /* 0x0000000000007918 */ /* 0x000fc80000000000 */
        /* <DEDUP_REMOVED lines=27> */
[C---:B------:R-:W-:Y:S11]  /*69ce0*/  HMMA.1688.F32.TF32 R180, R40.reuse, R108, R176 ;  /* 0x0000006c28b4723c */ /* 0x040ff600000810b0 */
[----:B------:R-:W-:Y:S04]  /*69cf0*/  STL.64 [R1+0x480], R184 ;  /* 0x000480b801007387 */ /* 0x000fe80000100a00 */
[----:B------:R-:W-:Y:S04]  /*69d00*/  STL.64 [R1+0x488], R186 ;  /* 0x000488ba01007387 */ /* 0x000fe80000100a00 */
[----:B------:R1:W-:Y:S01]  /*69d10*/  STL.64 [R1+0x470], R180 ;  /* 0x000470b401007387 */ /* 0x0003e20000100a00 */
[C---:B------:R-:W-:Y:S08]  /*69d20*/  HMMA.1688.F32.TF32 R176, R40.reuse, R172, R68 ;  /* 0x000000ac28b0723c */ /* 0x040ff00000081044 */
[C---:B------:R-:W-:Y:S08]  /*69d30*/  HMMA.1688.F32.TF32 R68, R40.reuse, R168, R64 ;  /* 0x000000a82844723c */ /* 0x040ff00000081040 */
[C---:B------:R-:W-:Y:S08]  /*69d40*/  HMMA.1688.F32.TF32 R64, R40.reuse, R164, R60 ;  /* 0x000000a42840723c */ /* 0x040ff0000008103c */
[C---:B------:R-:W-:Y:S01]  /*69d50*/  HMMA.1688.F32.TF32 R60, R40.reuse, R160, R56 ;  /* 0x000000a0283c723c */ /* 0x040fe20000081038 */
[----:B------:R4:W-:Y:S04]  /*69d60*/  STL.64 [R1+0x478], R182 ;  /* 0x000478b601007387 */ /* 0x0009e80000100a00 */
[----:B------:R1:W-:Y:S04]  /*69d70*/  STL.64 [R1+0x460], R176 ;  /* 0x000460b001007387 */ /* 0x0003e80000100a00 */
[----:B------:R1:W-:Y:S01]  /*69d80*/  STL.64 [R1+0x468], R178 ;  /* 0x000468b201007387 */ /* 0x0003e20000100a00 */
[C---:B------:R-:W-:Y:S03]  /*69d90*/  HMMA.1688.F32.TF32 R56, R40.reuse, R156, R28 ;  /* 0x0000009c2838723c */ /* 0x040fe6000008101c */
[----:B------:R1:W-:Y:S04]  /*69da0*/  STL.64 [R1+0x450], R68 ;  /* 0x0004504401007387 */ /* 0x0003e80000100a00 */
[----:B------:R1:W-:Y:S04]  /*69db0*/  STL.64 [R1+0x458], R70 ;  /* 0x0004584601007387 */ /* 0x0003e80000100a00 */
[----:B------:R1:W-:Y:S04]  /*69dc0*/  STL.64 [R1+0x440], R64 ;  /* 0x0004404001007387 */ /* 0x0003e80000100a00 */
[----:B------:R1:W-:Y:S04]  /*69dd0*/  STL.64 [R1+0x448], R66 ;  /* 0x0004484201007387 */ /* 0x0003e80000100a00 */
[----:B------:R-:W2:Y:S04]  /*69de0*/  LDL.LU.64 R28, [R1+0x2280] ;  /* 0x00228000011c7983 */ /* 0x000ea80000300a00 */
[----:B------:R1:W-:Y:S04]  /*69df0*/  STL.64 [R1+0x430], R60 ;  /* 0x0004303c01007387 */ /* 0x0003e80000100a00 */
[----:B------:R1:W-:Y:S04]  /*69e00*/  STL.64 [R1+0x438], R62 ;  /* 0x0004383e01007387 */ /* 0x0003e80000100a00 */
[----:B------:R-:W2:Y:S01]  /*69e10*/  LDL.LU.64 R30, [R1+0x2288] ;  /* 0x00228800011e7983 */ /* 0x000ea20000300a00 */
[C---:B------:R-:W-:Y:S08]  /*69e20*/  HMMA.1688.F32.TF32 R48, R40.reuse, R152, R48 ;  /* 0x000000982830723c */ /* 0x040ff00000081030 */
[C---:B------:R-:W-:Y:S01]  /*69e30*/  HMMA.1688.F32.TF32 R44, R40.reuse, R104, R44 ;  /* 0x00000068282c723c */ /* 0x040fe2000008102c */
[----:B------:R-:W-:Y:S04]  /*69e40*/  STL.64 [R1+0x420], R56 ;  /* 0x0004203801007387 */ /* 0x000fe80000100a00 */
[----:B------:R-:W-:Y:S04]  /*69e50*/  STL.64 [R1+0x428], R58 ;  /* 0x0004283a01007387 */ /* 0x000fe80000100a00 */
[----:B-1----:R-:W2:Y:S04]  /*69e60*/  LDL.LU.64 R180, [R1+0x2260] ;  /* 0x0022600001b47983 */ /* 0x002ea80000300a00 */
[----:B------:R-:W-:Y:S01]  /*69e70*/  STL.64 [R1+0x410], R48 ;  /* 0x0004103001007387 */ /* 0x000fe20000100a00 */
[C---:B---3--:R-:W-:Y:S03]  /*69e80*/  HMMA.1688.F32.TF32 R36, R40.reuse, R100, R36 ;  /* 0x000000642824723c */ /* 0x048fe60000081024 */
[----:B------:R-:W-:Y:S04]  /*69e90*/  STL.64 [R1+0x418], R50 ;  /* 0x0004183201007387 */ /* 0x000fe80000100a00 */
[----:B----4-:R-:W3:Y:S04]  /*69ea0*/  LDL.LU.64 R182, [R1+0x2268] ;  /* 0x0022680001b67983 */ /* 0x010ee80000300a00 */
[----:B------:R1:W-:Y:S04]  /*69eb0*/  STL.64 [R1+0x400], R44 ;  /* 0x0004002c01007387 */ /* 0x0003e80000100a00 */
[----:B------:R4:W-:Y:S04]  /*69ec0*/  STL.64 [R1+0x408], R46 ;  /* 0x0004082e01007387 */ /* 0x0009e80000100a00 */
[----:B------:R-:W3:Y:S04]  /*69ed0*/  LDL.LU.64 R176, [R1+0x2250] ;  /* 0x0022500001b07983 */ /* 0x000ee80000300a00 */
[----:B------:R-:W3:Y:S04]  /*69ee0*/  LDL.LU.64 R178, [R1+0x2258] ;  /* 0x0022580001b27983 */ /* 0x000ee80000300a00 */
[----:B------:R-:W-:Y:S04]  /*69ef0*/  STL.64 [R1+0x3f0], R36 ;  /* 0x0003f02401007387 */ /* 0x000fe80000100a00 */
[----:B------:R-:W-:Y:S04]  /*69f00*/  STL.64 [R1+0x3f8], R38 ;  /* 0x0003f82601007387 */ /* 0x000fe80000100a00 */
[----:B------:R-:W3:Y:S04]  /*69f10*/  LDL.LU.64 R68, [R1+0x2240] ;  /* 0x0022400001447983 */ /* 0x000ee80000300a00 */
[----:B------:R-:W3:Y:S01]  /*69f20*/  LDL.LU.64 R70, [R1+0x2248] ;  /* 0x0022480001467983 */ /* 0x000ee20000300a00 */
[----:B--2---:R-:W-:-:S15]  /*69f30*/  HMMA.1688.F32.TF32 R32, R40, R96, R32 ;  /* 0x000000602820723c */ /* 0x004fde0000081020 */
[----:B------:R-:W-:-:S04]  /*69f40*/  NOP ;  /* 0x0000000000007918 */ /* 0x000fc80000000000 */
[----:B------:R-:W-:Y:S04]  /*69f50*/  STL.64 [R1+0x3e0], R32 ;  /* 0x0003e02001007387 */ /* 0x000fe80000100a00 */
[----:B------:R-:W-:Y:S04]  /*69f60*/  STL.64 [R1+0x3e8], R34 ;  /* 0x0003e82201007387 */ /* 0x000fe80000100a00 */
[----:B------:R-:W2:Y:S04]  /*69f70*/  LDL.LU.64 R64, [R1+0x2230] ;  /* 0x0022300001407983 */ /* 0x000ea80000300a00 */
[----:B------:R-:W2:Y:S04]  /*69f80*/  LDL.LU.64 R66, [R1+0x2238] ;  /* 0x0022380001427983 */ /* 0x000ea80000300a00 */
[----:B------:R-:W2:Y:S04]  /*69f90*/  LDL.LU.64 R60, [R1+0x2220] ;  /* 0x00222000013c7983 */ /* 0x000ea80000300a00 */
[----:B------:R-:W2:Y:S04]  /*69fa0*/  LDL.LU.64 R62, [R1+0x2228] ;  /* 0x00222800013e7983 */ /* 0x000ea80000300a00 */
[----:B-1----:R-:W2:Y:S04]  /*69fb0*/  LDL.LU.64 R44, [R1+0x2210] ;  /* 0x00221000012c7983 */ /* 0x002ea80000300a00 */
[----:B----4-:R-:W4:Y:S04]  /*69fc0*/  LDL.LU.64 R46, [R1+0x2218] ;  /* 0x00221800012e7983 */ /* 0x010f280000300a00 */
[----:B------:R-:W4:Y:S04]  /*69fd0*/  LDL.LU.64 R48, [R1+0x2200] ;  /* 0x0022000001307983 */ /* 0x000f280000300a00 */
[----:B------:R-:W4:Y:S01]  /*69fe0*/  LDL.LU.64 R50, [R1+0x2208] ;  /* 0x0022080001327983 */ /* 0x000f220000300a00 */
[----:B------:R-:W-:-:S15]  /*69ff0*/  HMMA.1688.F32.TF32 R28, R40, R92, R28 ;  /* 0x0000005c281c723c */ /* 0x000fde000008101c */
[----:B------:R-:W-:-:S04]  /*6a000*/  NOP ;  /* 0x0000000000007918 */ /* 0x000fc80000000000 */
[----:B------:R1:W-:Y:S04]  /*6a010*/  STL.64 [R1+0x3d0], R28 ;  /* 0x0003d01c01007387 */ /* 0x0003e80000100a00 */
[----:B------:R1:W-:Y:S04]  /*6a020*/  STL.64 [R1+0x3d8], R30 ;  /* 0x0003d81e01007387 */ /* 0x0003e80000100a00 */
[----:B-1----:R-:W4:Y:S04]  /*6a030*/  LDL.LU.64 R28, [R1+0x21f0] ;  /* 0x0021f000011c7983 */ /* 0x002f280000300a00 */
[----:B------:R-:W4:Y:S04]  /*6a040*/  LDL.LU.64 R30, [R1+0x21f8] ;  /* 0x0021f800011e7983 */ /* 0x000f280000300a00 */
[----:B------:R-:W4:Y:S04]  /*6a050*/  LDL.LU.64 R56, [R1+0x21e0] ;  /* 0x0021e00001387983 */ /* 0x000f280000300a00 */
[----:B------:R-:W4:Y:S04]  /*6a060*/  LDL.LU.64 R58, [R1+0x21e8] ;  /* 0x0021e800013a7983 */ /* 0x000f280000300a00 */
[----:B------:R-:W4:Y:S04]  /*6a070*/  LDL.LU.64 R36, [R1+0x21d0] ;  /* 0x0021d00001247983 */ /* 0x000f280000300a00 */
[----:B------:R-:W4:Y:S01]  /*6a080*/  LDL.LU.64 R38, [R1+0x21d8] ;  /* 0x0021d80001267983 */ /* 0x000f220000300a00 */
[C---:B---3--:R-:W-:Y:S03]  /*6a090*/  HMMA.1688.F32.TF32 R184, R40.reuse, R88, R180 ;  /* 0x0000005828b8723c */ /* 0x048fe600000810b4 */
[----:B------:R-:W3:Y:S04]  /*6a0a0*/  LDL.LU.64 R32, [R1+0x21a0] ;  /* 0x0021a00001207983 */ /* 0x000ee80000300a00 */
[----:B------:R-:W3:Y:S01]  /*6a0b0*/  LDL.LU.64 R34, [R1+0x21a8] ;  /* 0x0021a80001227983 */ /* 0x000ee20000300a00 */
        /* <DEDUP_REMOVED lines=8> */
[C---:B--2---:R-:W-:Y:S08]  /*6a140*/  HMMA.1688.F32.TF32 R68, R40.reuse, R76, R64 ;  /* 0x0000004c2844723c */ /* 0x044ff00000081040 */
[C---:B------:R-:W-:Y:S08]  /*6a150*/  HMMA.1688.F32.TF32 R64, R40.reuse, R72, R60 ;  /* 0x000000482840723c */ /* 0x040ff0000008103c */
[C---:B----4-:R-:W-:Y:S03]  /*6a160*/  HMMA.1688.F32.TF32 R60, R40.reuse, R24, R44 ;  /* 0x00000018283c723c */ /* 0x050fe6000008102c */
[----:B------:R-:W-:Y:S04]  /*6a170*/  STL.64 [R1+0x390], R68 ;  /* 0x0003904401007387 */ /* 0x000fe80000100a00 */
[----:B------:R-:W-:Y:S04]  /*6a180*/  STL.64 [R1+0x398], R70 ;  /* 0x0003984601007387 */ /* 0x000fe80000100a00 */
[----:B------:R-:W2:Y:S04]  /*6a190*/  LDL.LU.64 R44, [R1+0x2bb0] ;  /* 0x002bb000012c7983 */ /* 0x000ea80000300a00 */
[----:B------:R-:W-:Y:S04]  /*6a1a0*/  STL.64 [R1+0x380], R64 ;  /* 0x0003804001007387 */ /* 0x000fe80000100a00 */
[----:B------:R-:W-:Y:S04]  /*6a1b0*/  STL.64 [R1+0x388], R66 ;  /* 0x0003884201007387 */ /* 0x000fe80000100a00 */
[----:B------:R-:W2:Y:S04]  /*6a1c0*/  LDL.LU.64 R46, [R1+0x2bb8] ;  /* 0x002bb800012e7983 */ /* 0x000ea80000300a00 */
[----:B------:R-:W-:Y:S04]  /*6a1d0*/  STL.64 [R1+0x370], R60 ;  /* 0x0003703c01007387 */ /* 0x000fe80000100a00 */
[----:B------:R1:W-:Y:S02]  /*6a1e0*/  STL.64 [R1+0x378], R62 ;  /* 0x0003783e01007387 */ /* 0x0003e40000100a00 */
[----:B-1----:R-:W-:Y:S02]  /*6a1f0*/  HMMA.1688.F32.TF32 R60, R40, R20, R48 ;  /* 0x00000014283c723c */ /* 0x002fe40000081030 */
[----:B------:R-:W4:Y:S04]  /*6a200*/  LDL.LU.64 R48, [R1+0x2c90] ;  /* 0x002c900001307983 */ /* 0x000f280000300a00 */
[----:B------:R-:W4:-:S13]  /*6a210*/  LDL.LU.64 R50, [R1+0x2c98] ;  /* 0x002c980001327983 */ /* 0x000f1a0000300a00 */
[----:B------:R-:W-:Y:S04]  /*6a220*/  STL.64 [R1+0x360], R60 ;  /* 0x0003603c01007387 */ /* 0x000fe80000100a00 */
[----:B------:R1:W-:Y:S02]  /*6a230*/  STL.64 [R1+0x368], R62 ;  /* 0x0003683e01007387 */ /* 0x0003e40000100a00 */
[C---:B-1----:R-:W-:Y:S02]  /*6a240*/  HMMA.1688.F32.TF32 R60, R40.reuse, R16, R28 ;  /* 0x00000010283c723c */ /* 0x042fe4000008101c */
[----:B------:R-:W4:Y:S04]  /*6a250*/  LDL.LU.64 R28, [R1+0x2c80] ;  /* 0x002c8000011c7983 */ /* 0x000f280000300a00 */
[----:B------:R-:W4:Y:S02]  /*6a260*/  LDL.LU.64 R30, [R1+0x2c88] ;  /* 0x002c8800011e7983 */ /* 0x000f240000300a00 */
[C---:B------:R-:W-:Y:S08]  /*6a270*/  HMMA.1688.F32.TF32 R56, R40.reuse, R12, R56 ;  /* 0x0000000c2838723c */ /* 0x040ff00000081038 */
[C---:B------:R-:W-:Y:S03]  /*6a280*/  HMMA.1688.F32.TF32 R36, R40.reuse, R8, R36 ;  /* 0x000000082824723c */ /* 0x040fe60000081024 */
[----:B------:R-:W-:Y:S04]  /*6a290*/  STL.64 [R1+0x350], R60 ;  /* 0x0003503c01007387 */ /* 0x000fe80000100a00 */
[----:B------:R-:W-:Y:S04]  /*6a2a0*/  STL.64 [R1+0x358], R62 ;  /* 0x0003583e01007387 */ /* 0x000fe80000100a00 */
[----:B------:R-:W-:Y:S04]  /*6a2b0*/  STL.64 [R1+0x340], R56 ;  /* 0x0003403801007387 */ /* 0x000fe80000100a00 */
[----:B------:R-:W-:Y:S04]  /*6a2c0*/  STL.64 [R1+0x348], R58 ;  /* 0x0003483a01007387 */ /* 0x000fe80000100a00 */
[----:B------:R-:W4:Y:S04]  /*6a2d0*/  LDL.LU.64 R184, [R1+0x2c70] ;  /* 0x002c700001b87983 */ /* 0x000f280000300a00 */
[----:B------:R1:W-:Y:S01]  /*6a2e0*/  STL.64 [R1+0x330], R36 ;  /* 0x0003302401007387 */ /* 0x0003e20000100a00 */
[----:B---3--:R-:W-:Y:S03]  /*6a2f0*/  HMMA.1688.F32.TF32 R40, R40, R4, R32 ;  /* 0x000000042828723c */ /* 0x008fe60000081020 */
[----:B------:R3:W-:Y:S04]  /*6a300*/  STL.64 [R1+0x338], R38 ;  /* 0x0003382601007387 */ /* 0x0007e80000100a00 */
[----:B------:R-:W4:Y:S04]  /*6a310*/  LDL.LU.64 R186, [R1+0x2c78] ;  /* 0x002c780001ba7983 */ /* 0x000f280000300a00 */
[----:B-1----:R-:W4:Y:S04]  /*6a320*/  LDL.LU.64 R36, [R1+0x2c60] ;  /* 0x002c600001247983 */ /* 0x002f280000300a00 */
[----:B---3--:R-:W3:Y:S04]  /*6a330*/  LDL.LU.64 R38, [R1+0x2c68] ;  /* 0x002c680001267983 */ /* 0x008ee80000300a00 */
[----:B------:R-:W-:Y:S04]  /*6a340*/  STL.64 [R1+0x63e8], R42 ;  /* 0x0063e82a01007387 */ /* 0x000fe80000100a00 */
[----:B------:R4:W-:Y:S01]  /*6a350*/  STL.64 [R1+0x63e0], R40 ;  /* 0x0063e02801007387 */ /* 0x0009e20000100a00 */
[C---:B--2---:R-:W-:Y:S08]  /*6a360*/  HMMA.1688.F32.TF32 R44, R52.reuse, R148, R44 ;  /* 0x00000094342c723c */ /* 0x044ff0000008102c */
[C---:B----4-:R-:W-:Y:S11]  /*6a370*/  HMMA.1688.F32.TF32 R40, R52.reuse, R144, R48 ;  /* 0x000000903428723c */ /* 0x050ff60000081030 */
[----:B------:R-:W-:Y:S04]  /*6a380*/  STL.64 [R1+0x64a8], R46 ;  /* 0x0064a82e01007387 */ /* 0x000fe80000100a00 */
[----:B------:R-:W-:Y:S04]  /*6a390*/  STL.64 [R1+0x64a0], R44 ;  /* 0x0064a02c01007387 */ /* 0x000fe80000100a00 */
[----:B------:R-:W2:Y:S04]  /*6a3a0*/  LDL.LU.64 R180, [R1+0x2c50] ;  /* 0x002c500001b47983 */ /* 0x000ea80000300a00 */
[----:B------:R-:W2:Y:S04]  /*6a3b0*/  LDL.LU.64 R182, [R1+0x2c58] ;  /* 0x002c580001b67983 */ /* 0x000ea80000300a00 */
        /* <DEDUP_REMOVED lines=32> */
[C---:B--2---:R-:W-:Y:S08]  /*6a5c0*/  HMMA.1688.F32.TF32 R184, R52.reuse, R128, R180 ;  /* 0x0000008034b8723c */ /* 0x044ff000000810b4 */
[C---:B----4-:R-:W-:Y:S11]  /*6a5d0*/  HMMA.1688.F32.TF32 R180, R52.reuse, R124, R176 ;  /* 0x0000007c34b4723c */ /* 0x050ff600000810b0 */
[----:B------:R-:W-:Y:S04]  /*6a5e0*/  STL.64 [R1+0x2e0], R184 ;  /* 0x0002e0b801007387 */ /* 0x000fe80000100a00 */
[----:B------:R-:W-:Y:S01]  /*6a5f0*/  STL.64 [R1+0x2e8], R186 ;  /* 0x0002e8ba01007387 */ /* 0x000fe20000100a00 */
[C---:B------:R-:W-:Y:S03]  /*6a600*/  HMMA.1688.F32.TF32 R176, R52.reuse, R120, R28 ;  /* 0x0000007834b0723c */ /* 0x040fe6000008101c */
[----:B------:R-:W2:Y:S04]  /*6a610*/  LDL.LU.64 R28, [R1+0x2e90] ;  /* 0x002e9000011c7983 */ /* 0x000ea80000300a00 */
[----:B------:R-:W-:Y:S04]  /*6a620*/  STL.64 [R1+0x2d0], R180 ;  /* 0x0002d0b401007387 */ /* 0x000fe80000100a00 */
[----:B------:R-:W-:Y:S04]  /*6a630*/  STL.64 [R1+0x2d8], R182 ;  /* 0x0002d8b601007387 */ /* 0x000fe80000100a00 */
[----:B------:R-:W2:Y:S04]  /*6a640*/  LDL.LU.64 R30, [R1+0x2e98] ;  /* 0x002e9800011e7983 */ /* 0x000ea80000300a00 */
[----:B------:R-:W-:Y:S04]  /*6a650*/  STL.64 [R1+0x2c0], R176 ;  /* 0x0002c0b001007387 */ /* 0x000fe80000100a00 */
[----:B------:R1:W-:Y:S02]  /*6a660*/  STL.64 [R1+0x2c8], R178 ;  /* 0x0002c8b201007387 */ /* 0x0003e40000100a00 */
[C---:B-1----:R-:W-:Y:S08]  /*6a670*/  HMMA.1688.F32.TF32 R176, R52.reuse, R116, R68 ;  /* 0x0000007434b0723c */ /* 0x042ff00000081044 */
[C---:B------:R-:W-:Y:S08]  /*6a680*/  HMMA.1688.F32.TF32 R68, R52.reuse, R112, R64 ;  /* 0x000000703444723c */ /* 0x040ff00000081040 */
[C---:B------:R-:W-:Y:S08]  /*6a690*/  HMMA.1688.F32.TF32 R64, R52.reuse, R108, R60 ;  /* 0x0000006c3440723c */ /* 0x040ff0000008103c */
[C---:B------:R-:W-:Y:S08]  /*6a6a0*/  HMMA.1688.F32.TF32 R60, R52.reuse, R172, R56 ;  /* 0x000000ac343c723c */ /* 0x040ff00000081038 */
[C---:B------:R-:W-:Y:S01]  /*6a6b0*/  HMMA.1688.F32.TF32 R56, R52.reuse, R168, R48 ;  /* 0x000000a83438723c */ /* 0x040fe20000081030 */
[----:B------:R-:W-:Y:S04]  /*6a6c0*/  STL.64 [R1+0x2b0], R176 ;  /* 0x0002b0b001007387 */ /* 0x000fe80000100a00 */
[----:B------:R-:W-:Y:S04]  /*6a6d0*/  STL.64 [R1+0x2b8], R178 ;  /* 0x0002b8b201007387 */ /* 0x000fe80000100a00 */
[----:B------:R1:W-:Y:S04]  /*6a6e0*/  STL.64 [R1+0x2a0], R68 ;  /* 0x0002a04401007387 */ /* 0x0003e80000100a00 */
[----:B------:R4:W-:Y:S01]  /*6a6f0*/  STL.64 [R1+0x2a8], R70 ;  /* 0x0002a84601007387 */ /* 0x0009e20000100a00 */
[C---:B------:R-:W-:Y:S03]  /*6a700*/  HMMA.1688.F32.TF32 R48, R52.reuse, R164, R40 ;  /* 0x000000a43430723c */ /* 0x040fe60000081028 */
[----:B------:R1:W-:Y:S04]  /*6a710*/  STL.64 [R1+0x290], R64 ;  /* 0x0002904001007387 */ /* 0x0003e80000100a00 */
[----:B------:R1:W-:Y:S04]  /*6a720*/  STL.64 [R1+0x298], R66 ;  /* 0x0002984201007387 */ /* 0x0003e80000100a00 */
[----:B------:R-:W-:Y:S04]  /*6a730*/  STL.64 [R1+0x280], R60 ;  /* 0x0002803c01007387 */ /* 0x000fe80000100a00 */
[----:B------:R-:W-:Y:S04]  /*6a740*/  STL.64 [R1+0x288], R62 ;  /* 0x0002883e01007387 */ /* 0x000fe80000100a00 */
[----:B------:R-:W2:Y:S01]  /*6a750*/  LDL.LU.64 R40, [R1+0x2eb0] ;  /* 0x002eb00001287983 */ /* 0x000ea20000300a00 */
[C---:B------:R-:W-:Y:S03]  /*6a760*/  HMMA.1688.F32.TF32 R44, R52.reuse, R160, R44 ;  /* 0x000000a0342c723c */ /* 0x040fe6000008102c */
[----:B------:R-:W-:Y:S04]  /*6a770*/  STL.64 [R1+0x270], R56 ;  /* 0x0002703801007387 */ /* 0x000fe80000100a00 */
[----:B------:R-:W-:Y:S04]  /*6a780*/  STL.64 [R1+0x278], R58 ;  /* 0x0002783a01007387 */ /* 0x000fe80000100a00 */
[----:B------:R-:W2:Y:S01]  /*6a790*/  LDL.LU.64 R42, [R1+0x2eb8] ;  /* 0x002eb800012a7983 */ /* 0x000ea20000300a00 */
[C---:B---3--:R-:W-:Y:S03]  /*6a7a0*/  HMMA.1688.F32.TF32 R36, R52.reuse, R156, R36 ;  /* 0x0000009c3424723c */ /* 0x048fe60000081024 */
[----:B------:R-:W-:Y:S04]  /*6a7b0*/  STL.64 [R1+0x260], R48 ;  /* 0x0002603001007387 */ /* 0x000fe80000100a00 */
[----:B------:R-:W-:Y:S04]  /*6a7c0*/  STL.64 [R1+0x268], R50 ;  /* 0x0002683201007387 */ /* 0x000fe80000100a00 */
[----:B-1----:R-:W3:Y:S04]  /*6a7d0*/  LDL.LU.64 R68, [R1+0x2ec0] ;  /* 0x002ec00001447983 */ /* 0x002ee80000300a00 */
[----:B----4-:R-:W3:Y:S04]  /*6a7e0*/  LDL.LU.64 R70, [R1+0x2ec8] ;  /* 0x002ec80001467983 */ /* 0x010ee80000300a00 */
[----:B------:R-:W-:Y:S04]  /*6a7f0*/  STL.64 [R1+0x250], R44 ;  /* 0x0002502c01007387 */ /* 0x000fe80000100a00 */
[----:B------:R-:W-:Y:S04]  /*6a800*/  STL.64 [R1+0x258], R46 ;  /* 0x0002582e01007387 */ /* 0x000fe80000100a00 */
[----:B------:R-:W4:Y:S04]  /*6a810*/  LDL.LU.64 R64, [R1+0x2ed0] ;  /* 0x002ed00001407983 */ /* 0x000f280000300a00 */
        /* <DEDUP_REMOVED lines=10> */
[----:B------:R2:W-:Y:S04]  /*6a8c0*/  STL.64 [R1+0x238], R30 ;  /* 0x0002381e01007387 */ /* 0x0005e80000100a00 */
[----:B-1----:R-:W4:Y:S04]  /*6a8d0*/  LDL.LU.64 R28, [R1+0x2f50] ;  /* 0x002f5000011c7983 */ /* 0x002f280000300a00 */
[----:B--2---:R-:W2:Y:S04]  /*6a8e0*/  LDL.LU.64 R30, [R1+0x2f58] ;  /* 0x002f5800011e7983 */ /* 0x004ea80000300a00 */
[----:B------:R-:W2:Y:S04]  /*6a8f0*/  LDL.LU.64 R60, [R1+0x2f40] ;  /* 0x002f4000013c7983 */ /* 0x000ea80000300a00 */
[----:B------:R-:W2:Y:S04]  /*6a900*/  LDL.LU.64 R62, [R1+0x2f48] ;  /* 0x002f4800013e7983 */ /* 0x000ea80000300a00 */
[----:B------:R-:W2:Y:S04]  /*6a910*/  LDL.LU.64 R48, [R1+0x2f30] ;  /* 0x002f300001307983 */ /* 0x000ea80000300a00 */
[----:B------:R-:W2:Y:S04]  /*6a920*/  LDL.LU.64 R50, [R1+0x2f38] ;  /* 0x002f380001327983 */ /* 0x000ea80000300a00 */
[----:B------:R-:W2:Y:S04]  /*6a930*/  LDL.LU.64 R44, [R1+0x2f20] ;  /* 0x002f2000012c7983 */ /* 0x000ea80000300a00 */
[----:B------:R-:W2:Y:S01]  /*6a940*/  LDL.LU.64 R46, [R1+0x2f28] ;  /* 0x002f2800012e7983 */ /* 0x000ea20000300a00 */
[----:B------:R-:W-:Y:S03]  /*6a950*/  HMMA.1688.F32.TF32 R176, R52, R104, R40 ;  /* 0x0000006834b0723c */ /* 0x000fe60000081028 */
[----:B------:R-:W2:Y:S04]  /*6a960*/  LDL.LU.64 R40, [R1+0x2f10] ;  /* 0x002f100001287983 */ /* 0x000ea80000300a00 */
[----:B------:R-:W2:-:S12]  /*6a970*/  LDL.LU.64 R42, [R1+0x2f18] ;  /* 0x002f1800012a7983 */ /* 0x000e980000300a00 */
[----:B------:R-:W-:Y:S04]  /*6a980*/  STL.64 [R1+0x220], R176 ;  /* 0x000220b001007387 */ /* 0x000fe80000100a00 */
[----:B------:R3:W-:Y:S02]  /*6a990*/  STL.64 [R1+0x228], R178 ;  /* 0x000228b201007387 */ /* 0x0007e40000100a00 */
[C---:B---3--:R-:W-:Y:S08]  /*6a9a0*/  HMMA.1688.F32.TF32 R176, R52.reuse, R100, R68 ;  /* 0x0000006434b0723c */ /* 0x048ff00000081044 */
[C---:B----4-:R-:W-:Y:S08]  /*6a9b0*/  HMMA.1688.F32.TF32 R68, R52.reuse, R96, R64 ;  /* 0x000000603444723c */ /* 0x050ff00000081040 */
[C---:B------:R-:W-:Y:S03]  /*6a9c0*/  HMMA.1688.F32.TF32 R64, R52.reuse, R92, R36 ;  /* 0x0000005c3440723c */ /* 0x040fe60000081024 */
[----:B------:R-:W-:Y:S04]  /*6a9d0*/  STL.64 [R1+0x210], R176 ;  /* 0x000210b001007387 */ /* 0x000fe80000100a00 */
[----:B------:R-:W-:Y:S04]  /*6a9e0*/  STL.64 [R1+0x218], R178 ;  /* 0x000218b201007387 */ /* 0x000fe80000100a00 */
[----:B------:R-:W3:Y:S04]  /*6a9f0*/  LDL.LU.64 R36, [R1+0x2f00] ;  /* 0x002f000001247983 */ /* 0x000ee80000300a00 */
[----:B------:R-:W-:Y:S04]  /*6aa00*/  STL.64 [R1+0x200], R68 ;  /* 0x0002004401007387 */ /* 0x000fe80000100a00 */
[----:B------:R-:W-:Y:S04]  /*6aa10*/  STL.64 [R1+0x208], R70 ;  /* 0x0002084601007387 */ /* 0x000fe80000100a00 */
[----:B------:R-:W3:Y:S04]  /*6aa20*/  LDL.LU.64 R38, [R1+0x2f08] ;  /* 0x002f080001267983 */ /* 0x000ee80000300a00 */
[----:B------:R-:W-:Y:S04]  /*6aa30*/  STL.64 [R1+0x1f0], R64 ;  /* 0x0001f04001007387 */ /* 0x000fe80000100a00 */
[----:B------:R1:W-:Y:S02]  /*6aa40*/  STL.64 [R1+0x1f8], R66 ;  /* 0x0001f84201007387 */ /* 0x0003e40000100a00 */
[----:B-1----:R-:W-:Y:S02]  /*6aa50*/  HMMA.1688.F32.TF32 R64, R52, R88, R56 ;  /* 0x000000583440723c */ /* 0x002fe40000081038 */
[----:B------:R-:W4:Y:S04]  /*6aa60*/  LDL.LU.64 R56, [R1+0x2ef0] ;  /* 0x002ef00001387983 */ /* 0x000f280000300a00 */
[----:B------:R-:W4:-:S13]  /*6aa70*/  LDL.LU.64 R58, [R1+0x2ef8] ;  /* 0x002ef800013a7983 */ /* 0x000f1a0000300a00 */
[----:B------:R-:W-:Y:S04]  /*6aa80*/  STL.64 [R1+0x1e0], R64 ;  /* 0x0001e04001007387 */ /* 0x000fe80000100a00 */
[----:B------:R2:W-:Y:S02]  /*6aa90*/  STL.64 [R1+0x1e8], R66 ;  /* 0x0001e84201007387 */ /* 0x0005e40000100a00 */
[----:B--2---:R-:W-:Y:S02]  /*6aaa0*/  HMMA.1688.F32.TF32 R64, R52, R84, R28 ;  /* 0x000000543440723c */ /* 0x004fe4000008101c */
[----:B------:R-:W2:Y:S04]  /*6aab0*/  LDL.LU.64 R28, [R1+0x2ee0] ;  /* 0x002ee000011c7983 */ /* 0x000ea80000300a00 */
[----:B------:R-:W2:-:S13]  /*6aac0*/  LDL.LU.64 R30, [R1+0x2ee8] ;  /* 0x002ee800011e7983 */ /* 0x000e9a0000300a00 */
[----:B------:R-:W-:Y:S04]  /*6aad0*/  STL.64 [R1+0x1d0], R64 ;  /* 0x0001d04001007387 */ /* 0x000fe80000100a00 */
[----:B------:R1:W-:Y:S01]  /*6aae0*/  STL.64 [R1+0x1d8], R66 ;  /* 0x0001d84201007387 */ /* 0x0003e20000100a00 */
[C---:B------:R-:W-:Y:S08]  /*6aaf0*/  HMMA.1688.F32.TF32 R44, R52.reuse, R72, R44 ;  /* 0x00000048342c723c */ /* 0x040ff0000008102c */
[C---:B-1----:R-:W-:Y:S08]  /*6ab00*/  HMMA.1688.F32.TF32 R64, R52.reuse, R80, R60 ;  /* 0x000000503440723c */ /* 0x042ff0000008103c */
[C---:B------:R-:W-:Y:S11]  /*6ab10*/  HMMA.1688.F32.TF32 R60, R52.reuse, R76, R48 ;  /* 0x0000004c343c723c */ /* 0x040ff60000081030 */
[----:B------:R-:W-:Y:S04]  /*6ab20*/  STL.64 [R1+0x1c0], R64 ;  /* 0x0001c04001007387 */ /* 0x000fe80000100a00 */
[----:B------:R-:W-:Y:S04]  /*6ab30*/  STL.64 [R1+0x1c8], R66 ;  /* 0x0001c84201007387 */ /* 0x000fe80000100a00 */
[----:B------:R-:W2:Y:S04]  /*6ab40*/  LDL.LU.64 R48, [R1+0x2f80] ;  /* 0x002f800001307983 */ /* 0x000ea80000300a00 */
        /* <DEDUP_REMOVED lines=12> */
[C---:B---3--:R-:W-:Y:S03]  /*6ac10*/  HMMA.1688.F32.TF32 R60, R52.reuse, R20, R36 ;  /* 0x00000014343c723c */ /* 0x048fe60000081024 */
[----:B------:R-:W3:Y:S04]  /*6ac20*/  LDL.LU.64 R36, [R1+0x23c0] ;  /* 0x0023c00001247983 */ /* 0x000ee80000300a00 */
[----:B------:R-:W3:Y:S01]  /*6ac30*/  LDL.LU.64 R38, [R1+0x23c8] ;  /* 0x0023c80001267983 */ /* 0x000ee20000300a00 */
        /* <DEDUP_REMOVED lines=9> */
[----:B--2---:R-:W-:-:S15]  /*6acd0*/  HMMA.1688.F32.TF32 R28, R52, R12, R28 ;  /* 0x0000000c341c723c */ /* 0x004fde000008101c */
[----:B------:R-:W-:-:S04]  /*6ace0*/  NOP ;  /* 0x0000000000007918 */ /* 0x000fc80000000000 */
[----:B------:R1:W-:Y:S04]  /*6acf0*/  STL.64 [R1+0x120], R28 ;  /* 0x0001201c01007387 */ /* 0x0003e80000100a00 */
[----:B------:R2:W-:Y:S04]  /*6ad00*/  STL.64 [R1+0x128], R30 ;  /* 0x0001281e01007387 */ /* 0x0005e80000100a00 */
[----:B-1----:R-:W4:Y:S04]  /*6ad10*/  LDL.LU.64 R28, [R1+0x2310] ;  /* 0x00231000011c7983 */ /* 0x002f280000300a00 */
[----:B--2---:R-:W2:Y:S01]  /*6ad20*/  LDL.LU.64 R30, [R1+0x2318] ;  /* 0x00231800011e7983 */ /* 0x004ea20000300a00 */
[----:B------:R-:W-:-:S03]  /*6ad30*/  LOP3.LUT R35, R0, 0x40, RZ, 0x3c, !PT ;  /* 0x0000004000237812 */ /* 0x000fc600078e3cff */
[----:B------:R-:W2:Y:S04]  /*6ad40*/  LDL.LU.64 R180, [R1+0x22f0] ;  /* 0x0022f00001b47983 */ /* 0x000ea80000300a00 */
[----:B------:R-:W-:Y:S04]  /*6ad50*/  LDS R232, [R35+UR7+0x40380] ;  /* 0x0403800723e87984 */ /* 0x000fe80008000800 */
[----:B------:R-:W1:Y:S04]  /*6ad60*/  LDS R234, [R35+UR7+0x41380] ;  /* 0x0413800723ea7984 */ /* 0x000e680008000800 */
[----:B------:R-:W2:Y:S01]  /*6ad70*/  LDL.LU.64 R182, [R1+0x22f8] ;  /* 0x0022f80001b67983 */ /* 0x000ea20000300a00 */
[C---:B------:R-:W-:Y:S08]  /*6ad80*/  HMMA.1688.F32.TF32 R48, R52.reuse, R8, R48 ;  /* 0x000000083430723c */ /* 0x040ff00000081030 */
[----:B------:R-:W-:Y:S11]  /*6ad90*/  HMMA.1688.F32.TF32 R52, R52, R4, R44 ;  /* 0x000000043434723c */ /* 0x000ff6000008102c */
[----:B------:R-:W-:Y:S04]  /*6ada0*/  STL.64 [R1+0x6298], R50 ;  /* 0x0062983201007387 */ /* 0x000fe80000100a00 */
[----:B------:R1:W-:Y:S04]  /*6adb0*/  STL.64 [R1+0x6290], R48 ;  /* 0x0062903001007387 */ /* 0x0003e80000100a00 */
[----:B-1----:R-:W2:Y:S04]  /*6adc0*/  LDL.LU.64 R48, [R1+0x22e0] ;  /* 0x0022e00001307983 */ /* 0x002ea80000300a00 */
[----:B------:R-:W2:Y:S01]  /*6add0*/  LDL.LU.64 R50, [R1+0x22e8] ;  /* 0x0022e80001327983 */ /* 0x000ea20000300a00 */
[C---:B------:R-:W-:Y:S03]  /*6ade0*/  HMMA.1688.F32.TF32 R56, R232.reuse, R148, R40 ;  /* 0x00000094e838723c */ /* 0x040fe60000081028 */
[----:B------:R-:W-:Y:S04]  /*6adf0*/  STL.64 [R1+0x62a8], R54 ;  /* 0x0062a83601007387 */ /* 0x000fe80000100a00 */
[----:B------:R-:W-:Y:S04]  /*6ae00*/  STL.64 [R1+0x62a0], R52 ;  /* 0x0062a03401007387 */ /* 0x000fe80000100a00 */
[----:B------:R-:W2:Y:S04]  /*6ae10*/  LDL.LU.64 R44, [R1+0x22c0] ;  /* 0x0022c000012c7983 */ /* 0x000ea80000300a00 */
[----:B------:R-:W2:Y:S04]  /*6ae20*/  LDL.LU.64 R46, [R1+0x22c8] ;  /* 0x0022c800012e7983 */ /* 0x000ea80000300a00 */
[----:B------:R-:W2:Y:S04]  /*6ae30*/  LDL.LU.64 R40, [R1+0x2290] ;  /* 0x0022900001287983 */ /* 0x000ea80000300a00 */
[----:B------:R-:W2:Y:S01]  /*6ae40*/  LDL.LU.64 R42, [R1+0x2298] ;  /* 0x00229800012a7983 */ /* 0x000ea20000300a00 */
[C---:B---3--:R-:W-:Y:S03]  /*6ae50*/  HMMA.1688.F32.TF32 R60, R232.reuse, R144, R36 ;  /* 0x00000090e83c723c */ /* 0x048fe60000081024 */
[----:B------:R-:W-:Y:S04]  /*6ae60*/  STL.64 [R1+0x62b8], R58 ;  /* 0x0062b83a01007387 */ /* 0x000fe80000100a00 */
[----:B------:R-:W-:Y:S04]  /*6ae70*/  STL.64 [R1+0x62b0], R56 ;  /* 0x0062b03801007387 */ /* 0x000fe80000100a00 */
[----:B------:R-:W3:Y:S04]  /*6ae80*/  LDL.LU.64 R36, [R1+0x2190] ;  /* 0x0021900001247983 */ /* 0x000ee80000300a00 */
[----:B------:R-:W3:Y:S01]  /*6ae90*/  LDL.LU.64 R38, [R1+0x2198] ;  /* 0x0021980001267983 */ /* 0x000ee20000300a00 */
[C---:B----4-:R-:W-:Y:S03]  /*6aea0*/  HMMA.1688.F32.TF32 R64, R232.reuse, R140, R64 ;  /* 0x0000008ce840723c */ /* 0x050fe60000081040 */
[----:B------:R-:W-:Y:S05]  /*6aeb0*/  STL.64 [R1+0x62c8], R62 ;  /* 0x0062c83e01007387 */ /* 0x000fea0000100a00 */
[C---:B------:R-:W-:Y:S01]  /*6aec0*/  HMMA.1688.F32.TF32 R68, R232.reuse, R136, R68 ;  /* 0x00000088e844723c */ /* 0x040fe20000081044 */
[----:B------:R-:W-:Y:S10]  /*6aed0*/  STL.64 [R1+0x62c0], R60 ;  /* 0x0062c03c01007387 */ /* 0x000ff40000100a00 */
[----:B------:R-:W-:Y:S04]  /*6aee0*/  STL.64 [R1+0x62d8], R66 ;  /* 0x0062d84201007387 */ /* 0x000fe80000100a00 */
[----:B------:R1:W-:Y:S04]  /*6aef0*/  STL.64 [R1+0x62d0], R64 ;  /* 0x0062d04001007387 */ /* 0x0003e80000100a00 */
[----:B------:R-:W-:Y:S04]  /*6af00*/  STL.64 [R1+0x62e8], R70 ;  /* 0x0062e84601007387 */ /* 0x000fe80000100a00 */
[----:B------:R-:W-:Y:S01]  /*6af10*/  STL.64 [R1+0x62e0], R68 ;  /* 0x0062e04401007387 */ /* 0x000fe20000100a00 */
[C---:B--2---:R-:W-:Y:S03]  /*6af20*/  HMMA.1688.F32.TF32 R176, R232.reuse, R132, R28 ;  /* 0x00000084e8b0723c */ /* 0x044fe6000008101c */
[----:B------:R-:W2:Y:S04]  /*6af30*/  LDL.LU.64 R28, [R1+0x2180] ;  /* 0x00218000011c7983 */ /* 0x000ea80000300a00 */
[----:B------:R-:W2:Y:S01]  /*6af40*/  LDL.LU.64 R30, [R1+0x2188] ;  /* 0x00218800011e7983 */ /* 0x000ea20000300a00 */
[C---:B------:R-:W-:Y:S08]  /*6af50*/  HMMA.1688.F32.TF32 R224, R232.reuse, R112, R224 ;  /* 0x00000070e8e0723c */ /* 0x040ff000000810e0 */
[----:B------:R-:W-:Y:S03]  /*6af60*/  HMMA.1688.F32.TF32 R180, R232, R128, R180 ;  /* 0x00000080e8b4723c */ /* 0x000fe600000810b4 */
[----:B------:R-:W-:Y:S04]  /*6af70*/  STL.64 [R1+0x62f8], R178 ;  /* 0x0062f8b201007387 */ /* 0x000fe80000100a00 */
[----:B------:R-:W-:-:S12]  /*6af80*/  STL.64 [R1+0x62f0], R176 ;  /* 0x0062f0b001007387 */ /* 0x000fd80000100a00 */
[----:B------:R-:W-:Y:S04]  /*6af90*/  STL.64 [R1+0x6308], R182 ;  /* 0x006308b601007387 */ /* 0x000fe80000100a00 */
[----:B------:R-:W-:Y:S01]  /*6afa0*/  STL.64 [R1+0x6300], R180 ;  /* 0x006300b401007387 */ /* 0x000fe20000100a00 */
[C---:B------:R-:W-:Y:S08]  /*6afb0*/  HMMA.1688.F32.TF32 R184, R232.reuse, R124, R48 ;  /* 0x0000007ce8b8723c */ /* 0x040ff00000081030 */
[C---:B------:R-:W-:Y:S08]  /*6afc0*/  HMMA.1688.F32.TF32 R220, R232.reuse, R120, R44 ;  /* 0x00000078e8dc723c */ /* 0x040ff0000008102c */
[C---:B------:R-:W-:Y:S03]  /*6afd0*/  HMMA.1688.F32.TF32 R188, R232.reuse, R116, R40 ;  /* 0x00000074e8bc723c */ /* 0x040fe60000081028 */
        /* <DEDUP_REMOVED lines=8> */
[----:B-1----:R-:W4:Y:S04]  /*6b060*/  LDL.LU.64 R64, [R1+0x21c0] ;  /* 0x0021c00001407983 */ /* 0x002f280000300a00 */
[----:B------:R-:W4:Y:S01]  /*6b070*/  LDL.LU.64 R66, [R1+0x21c8] ;  /* 0x0021c80001427983 */ /* 0x000f220000300a00 */
[C---:B---3--:R-:W-:Y:S03]  /*6b080*/  HMMA.1688.F32.TF32 R192, R232.reuse, R108, R36 ;  /* 0x0000006ce8c0723c */ /* 0x048fe60000081024 */
[----:B------:R-:W3:Y:S04]  /*6b090*/  LDL.LU.64 R60, [R1+0xea0] ;  /* 0x000ea000013c7983 */ /* 0x000ee80000300a00 */
[----:B------:R-:W3:Y:S04]  /*6b0a0*/  LDL.LU.64 R62, [R1+0xea8] ;  /* 0x000ea800013e7983 */ /* 0x000ee80000300a00 */
[----:B------:R-:W3:Y:S04]  /*6b0b0*/  LDL.LU.64 R36, [R1+0x2340] ;  /* 0x0023400001247983 */ /* 0x000ee80000300a00 */
[----:B------:R-:W3:Y:S04]  /*6b0c0*/  LDL.LU.64 R38, [R1+0x2348] ;  /* 0x0023480001267983 */ /* 0x000ee80000300a00 */
[----:B------:R-:W-:Y:S04]  /*6b0d0*/  STL.64 [R1+0x6358], R194 ;  /* 0x006358c201007387 */ /* 0x000fe80000100a00 */
[----:B------:R-:W-:Y:S01]  /*6b0e0*/  STL.64 [R1+0x6350], R192 ;  /* 0x006350c001007387 */ /* 0x000fe20000100a00 */
[C---:B--2---:R-:W-:Y:S03]  /*6b0f0*/  HMMA.1688.F32.TF32 R196, R232.reuse, R172, R28 ;  /* 0x000000ace8c4723c */ /* 0x044fe6000008101c */
        /* <DEDUP_REMOVED lines=12> */
[C---:B------:R-:W-:Y:S08]  /*6b1c0*/  HMMA.1688.F32.TF32 R200, R232.reuse, R168, R216 ;  /* 0x000000a8e8c8723c */ /* 0x040ff000000810d8 */
[C---:B------:R-:W-:Y:S08]  /*6b1d0*/  HMMA.1688.F32.TF32 R204, R232.reuse, R164, R208 ;  /* 0x000000a4e8cc723c */ /* 0x040ff000000810d0 */
[C---:B------:R-:W-:Y:S01]  /*6b1e0*/  HMMA.1688.F32.TF32 R208, R232.reuse, R160, R212 ;  /* 0x000000a0e8d0723c */ /* 0x040fe200000810d4 */
[----:B------:R-:W-:Y:S04]  /*6b1f0*/  STL.64 [R1+0x6368], R198 ;  /* 0x006368c601007387 */ /* 0x000fe80000100a00 */
[----:B------:R-:W-:Y:S04]  /*6b200*/  STL.64 [R1+0x6360], R196 ;  /* 0x006360c401007387 */ /* 0x000fe80000100a00 */
[----:B------:R-:W-:Y:S04]  /*6b210*/  STL.64 [R1+0x6378], R202 ;  /* 0x006378ca01007387 */ /* 0x000fe80000100a00 */
[----:B------:R-:W-:Y:S04]  /*6b220*/  STL.64 [R1+0x6370], R200 ;  /* 0x006370c801007387 */ /* 0x000fe80000100a00 */
[----:B------:R-:W-:Y:S04]  /*6b230*/  STL.64 [R1+0x6388], R206 ;  /* 0x006388ce01007387 */ /* 0x000fe80000100a00 */
[----:B------:R-:W-:Y:S04]  /*6b240*/  STL.64 [R1+0x6380], R204 ;  /* 0x006380cc01007387 */ /* 0x000fe80000100a00 */
[----:B------:R-:W-:Y:S04]  /*6b250*/  STL.64 [R1+0x6398], R210 ;  /* 0x006398d201007387 */ /* 0x000fe80000100a00 */
[----:B------:R-:W-:Y:S01]  /*6b260*/  STL.64 [R1+0x6390], R208 ;  /* 0x006390d001007387 */ /* 0x000fe20000100a00 */
[C---:B----4-:R-:W-:Y:S08]  /*6b270*/  HMMA.1688.F32.TF32 R212, R232.reuse, R156, R64 ;  /* 0x0000009ce8d4723c */ /* 0x050ff00000081040 */
[C---:B---3--:R-:W-:Y:S08]  /*6b280*/  HMMA.1688.F32.TF32 R216, R232.reuse, R152, R60 ;  /* 0x00000098e8d8723c */ /* 0x048ff0000008103c */
[C---:B------:R-:W-:Y:S03]  /*6b290*/  HMMA.1688.F32.TF32 R60, R232.reuse, R104, R36 ;  /* 0x00000068e83c723c */ /* 0x040fe60000081024 */
[----:B------:R-:W-:Y:S04]  /*6b2a0*/  STL.64 [R1+0x63a8], R214 ;  /* 0x0063a8d601007387 */ /* 0x000fe80000100a00 */
[----:B------:R-:W-:Y:S04]  /*6b2b0*/  STL.64 [R1+0x63a0], R212 ;  /* 0x0063a0d401007387 */ /* 0x000fe80000100a00 */
[----:B------:R-:W-:Y:S04]  /*6b2c0*/  STL.64 [R1+0x63b8], R218 ;  /* 0x0063b8da01007387 */ /* 0x000fe80000100a00 */
[----:B------:R-:W-:Y:S04]  /*6b2d0*/  STL.64 [R1+0x63b0], R216 ;  /* 0x0063b0d801007387 */ /* 0x000fe80000100a00 */
[----:B------:R-:W3:Y:S04]  /*6b2e0*/  LDL.LU.64 R36, [R1+0x23e0] ;  /* 0x0023e00001247983 */ /* 0x000ee80000300a00 */
[----:B------:R-:W3:Y:S04]  /*6b2f0*/  LDL.LU.64 R38, [R1+0x23e8] ;  /* 0x0023e80001267983 */ /* 0x000ee80000300a00 */
        /* <DEDUP_REMOVED lines=8> */
[C---:B------:R-:W-:Y:S01]  /*6b380*/  HMMA.1688.F32.TF32 R56, R232.reuse, R92, R52 ;  /* 0x0000005ce838723c */ /* 0x040fe20000081034 */
[----:B------:R-:W4:Y:S10]  /*6b390*/  LDL.LU.64 R52, [R1+0x2370] ;  /* 0x0023700001347983 */ /* 0x000f340000300a00 */
        /* <DEDUP_REMOVED lines=20> */
[----:B---3--:R-:W-:Y:S02]  /*6b4e0*/  HMMA.1688.F32.TF32 R56, R232, R76, R36 ;  /* 0x0000004ce838723c */ /* 0x008fe40000081024 */
[----:B------:R-:W3:Y:S04]  /*6b4f0*/  LDL.LU.64 R36, [R1+0x22b0] ;  /* 0x0022b00001247983 */ /* 0x000ee80000300a00 */
[----:B------:R-:W3:-:S13]  /*6b500*/  LDL.LU.64 R38, [R1+0x22b8] ;  /* 0x0022b80001267983 */ /* 0x000eda0000300a00 */
[----:B------:R-:W-:Y:S04]  /*6b510*/  STL.64 [R1+0xea0], R56 ;  /* 0x000ea03801007387 */ /* 0x000fe80000100a00 */
[----:B------:R-:W-:Y:S01]  /*6b520*/  STL.64 [R1+0xea8], R58 ;  /* 0x000ea83a01007387 */ /* 0x000fe20000100a00 */
[----:B------:R-:W-:Y:S02]  /*6b530*/  IMAD.MOV.U32 R238, RZ, RZ, R150 ;  /* 0x000000ffffee7224 */ /* 0x000fe400078e0096 */
[----:B------:R-:W-:Y:S01]  /*6b540*/  IMAD.MOV.U32 R239, RZ, RZ, R151 ;  /* 0x000000ffffef7224 */ /* 0x000fe200078e0097 */
[----:B--2---:R-:W-:-:S15]  /*6b550*/  HMMA.1688.F32.TF32 R28, R232, R72, R28 ;  /* 0x00000048e81c723c */ /* 0x004fde000008101c */
[----:B------:R-:W-:-:S04]  /*6b560*/  NOP ;  /* 0x0000000000007918 */ /* 0x000fc80000000000 */
[----:B------:R-:W-:Y:S01]  /*6b570*/  IMAD.MOV.U32 R144, RZ, RZ, R28 ;  /* 0x000000ffff907224 */ /* 0x000fe200078e001c */
[----:B------:R1:W-:Y:S01]  /*6b580*/  STL.64 [R1+0x1258], R30 ;  /* 0x0012581e01007387 */ /* 0x0003e20000100a00 */
[----:B------:R-:W-:-:S03]  /*6b590*/  IMAD.MOV.U32 R145, RZ, RZ, R29 ;  /* 0x000000ffff917224 */ /* 0x000fc600078e001d */
[----:B------:R-:W2:Y:S04]  /*6b5a0*/  LDL.LU.64 R28, [R1+0x21b0] ;  /* 0x0021b000011c7983 */ /* 0x000ea80000300a00 */
[----:B-1----:R-:W2:Y:S04]  /*6b5b0*/  LDL.LU.64 R30, [R1+0x21b8] ;  /* 0x0021b800011e7983 */ /* 0x002ea80000300a00 */
[----:B------:R-:W2:Y:S04]  /*6b5c0*/  LDL.LU R240, [R1+0x25e0] ;  /* 0x0025e00001f07983 */ /* 0x000ea80000300800 */
[----:B------:R-:W2:Y:S04]  /*6b5d0*/  LDL.LU R241, [R1+0x25e4] ;  /* 0x0025e40001f17983 */ /* 0x000ea80000300800 */
[----:B------:R-:W2:Y:S04]  /*6b5e0*/  LDL.LU R242, [R1+0x25e8] ;  /* 0x0025e80001f27983 */ /* 0x000ea80000300800 */
[----:B------:R-:W2:Y:S01]  /*6b5f0*/  LDL.LU R243, [R1+0x25ec] ;  /* 0x0025ec0001f37983 */ /* 0x000ea20000300800 */
[C---:B----4-:R-:W-:Y:S03]  /*6b600*/  HMMA.1688.F32.TF32 R52, R232.reuse, R24, R52 ;  /* 0x00000018e834723c */ /* 0x050fe60000081034 */
[----:B------:R-:W-:Y:S04]  /*6b610*/  STL [R1+0x6264], R145 ;  /* 0x0062649101007387 */ /* 0x000fe80000100800 */
[----:B------:R1:W-:Y:S01]  /*6b620*/  STL [R1+0x6260], R144 ;  /* 0x0062609001007387 */ /* 0x0003e20000100800 */
[C---:B------:R-:W-:Y:S11]  /*6b630*/  HMMA.1688.F32.TF32 R48, R232.reuse, R20, R48 ;  /* 0x00000014e830723c */ /* 0x040ff60000081030 */
[----:B------:R-:W-:Y:S04]  /*6b640*/  STL.64 [R1+0x1400], R52 ;  /* 0x0014003401007387 */ /* 0x000fe80000100a00 */
[----:B------:R-:W-:Y:S04]  /*6b650*/  STL.64 [R1+0x1408], R54 ;  /* 0x0014083601007387 */ /* 0x000fe80000100a00 */
[----:B------:R-:W-:Y:S01]  /*6b660*/  IMAD.MOV.U32 R149, RZ, RZ, R49 ;  /* 0x000000ffff957224 */ /* 0x000fe200078e0031 */
[C---:B------:R-:W-:Y:S01]  /*6b670*/  HMMA.1688.F32.TF32 R44, R232.reuse, R16, R44 ;  /* 0x00000010e82c723c */ /* 0x040fe2000008102c */
[----:B------:R-:W-:Y:S01]  /*6b680*/  IMAD.MOV.U32 R148, RZ, RZ, R48 ;  /* 0x000000ffff947224 */ /* 0x000fe200078e0030 */
[----:B------:R-:W-:Y:S04]  /*6b690*/  STL.64 [R1+0x1558], R50 ;  /* 0x0015583201007387 */ /* 0x000fe80000100a00 */
[----:B------:R-:W-:Y:S04]  /*6b6a0*/  STL [R1+0x6270], R149 ;  /* 0x0062709501007387 */ /* 0x000fe80000100800 */
[----:B------:R-:W-:Y:S09]  /*6b6b0*/  STL [R1+0x626c], R148 ;  /* 0x00626c9401007387 */ /* 0x000ff20000100800 */
[----:B------:R-:W-:Y:S01]  /*6b6c0*/  IMAD.MOV.U32 R173, RZ, RZ, R47 ;  /* 0x000000ffffad7224 */ /* 0x000fe200078e002f */
[C---:B------:R-:W-:Y:S01]  /*6b6d0*/  HMMA.1688.F32.TF32 R40, R232.reuse, R12, R40 ;  /* 0x0000000ce828723c */ /* 0x040fe20000081028 */
[----:B------:R-:W-:Y:S04]  /*6b6e0*/  STL.64 [R1+0x15d0], R44 ;  /* 0x0015d02c01007387 */ /* 0x000fe80000100a00 */
[----:B------:R-:W-:Y:S04]  /*6b6f0*/  STL [R1+0x15d8], R46 ;  /* 0x0015d82e01007387 */ /* 0x000fe80000100800 */
[----:B------:R4:W-:Y:S10]  /*6b700*/  STL [R1+0x6268], R173 ;  /* 0x006268ad01007387 */ /* 0x0009f40000100800 */
[----:B------:R-:W-:Y:S04]  /*6b710*/  STL.64 [R1+0x15e8], R42 ;  /* 0x0015e82a01007387 */ /* 0x000fe80000100a00 */
[----:B------:R-:W2:Y:S04]  /*6b720*/  LDL.LU R236, [R1+0x2640] ;  /* 0x0026400001ec7983 */ /* 0x000ea80000300800 */
[----:B------:R-:W2:Y:S04]  /*6b730*/  LDL.LU R237, [R1+0x2644] ;  /* 0x0026440001ed7983 */ /* 0x000ea80000300800 */
[----:B------:R-:W2:Y:S04]  /*6b740*/  LDL.LU R150, [R1+0x670c] ;  /* 0x00670c0001967983 */ /* 0x000ea80000300800 */
[----:B------:R-:W2:Y:S01]  /*6b750*/  LDL.LU R151, [R1+0x6708] ;  /* 0x0067080001977983 */ /* 0x000ea20000300800 */
[----:B---3--:R-:W-:Y:S01]  /*6b760*/  HMMA.1688.F32.TF32 R36, R232, R8, R36 ;  /* 0x00000008e824723c */ /* 0x008fe20000081024 */
[----:B-1----:R-:W-:-:S02]  /*6b770*/  IMAD.MOV.U32 R144, RZ, RZ, R41 ;  /* 0x000000ffff907224 */ /* 0x002fc400078e0029 */
[----:B------:R-:W-:-:S03]  /*6b780*/  IMAD.MOV.U32 R145, RZ, RZ, R40 ;  /* 0x000000ffff917224 */ /* 0x000fc600078e0028 */
[----:B------:R1:W-:Y:S04]  /*6b790*/  STL [R1+0x6278], R144 ;  /* 0x0062789001007387 */ /* 0x0003e80000100800 */
[----:B------:R3:W-:Y:S09]  /*6b7a0*/  STL [R1+0x6274], R145 ;  /* 0x0062749101007387 */ /* 0x0007f20000100800 */
[----:B----4-:R-:W-:-:S02]  /*6b7b0*/  IMAD.MOV.U32 R173, RZ, RZ, R39 ;  /* 0x000000ffffad7224 */ /* 0x010fc400078e0027 */
[----:B------:R-:W-:Y:S02]  /*6b7c0*/  IMAD.MOV.U32 R148, RZ, RZ, R38 ;  /* 0x000000ffff947224 */ /* 0x000fe400078e0026 */
[----:B------:R-:W-:Y:S01]  /*6b7d0*/  IMAD.MOV.U32 R149, RZ, RZ, R37 ;  /* 0x000000ffff957224 */ /* 0x000fe200078e0025 */
[----:B------:R-:W-:Y:S04]  /*6b7e0*/  STL [R1+0x1600], R36 ;  /* 0x0016002401007387 */ /* 0x000fe80000100800 */
[----:B------:R-:W-:Y:S04]  /*6b7f0*/  STL [R1+0x6284], R173 ;  /* 0x006284ad01007387 */ /* 0x000fe80000100800 */
[----:B------:R-:W-:Y:S04]  /*6b800*/  STL [R1+0x6280], R148 ;  /* 0x0062809401007387 */ /* 0x000fe80000100800 */
[----:B------:R-:W-:Y:S01]  /*6b810*/  STL [R1+0x627c], R149 ;  /* 0x00627c9501007387 */ /* 0x000fe20000100800 */
[----:B------:R-:W-:Y:S01]  /*6b820*/  IMAD.MOV.U32 R40, RZ, RZ, R147 ;  /* 0x000000ffff287224 */ /* 0x000fe200078e0093 */
[----:B--2---:R-:W-:Y:S01]  /*6b830*/  HMMA.1688.F32.TF32 R28, R232, R4, R28 ;  /* 0x00000004e81c723c */ /* 0x004fe2000008101c */
[----:B------:R-:W-:Y:S01]  /*6b840*/  IMAD.MOV.U32 R248, RZ, RZ, R122 ;  /* 0x000000fffff87224 */ /* 0x000fe200078e007a */
[----:B------:R-:W-:Y:S01]  /*6b850*/  LDS R232, [R35+UR7+0x42000] ;  /* 0x0420000723e87984 */ /* 0x000fe20008000800 */
[----:B------:R-:W-:-:S02]  /*6b860*/  IMAD.MOV.U32 R249, RZ, RZ, R142 ;  /* 0x000000fffff97224 */ /* 0x000fc400078e008e */
[----:B------:R-:W-:Y:S01]  /*6b870*/  IMAD.MOV.U32 R250, RZ, RZ, R143 ;  /* 0x000000fffffa7224 */ /* 0x000fe200078e008f */
[----:B------:R-:W-:Y:S01]  /*6b880*/  LDS R234, [R35+UR7+0x43000] ;  /* 0x0430000723ea7984 */ /* 0x000fe20008000800 */
[----:B------:R-:W-:Y:S02]  /*6b890*/  IMAD.MOV.U32 R251, RZ, RZ, R123 ;  /* 0x000000fffffb7224 */ /* 0x000fe400078e007b */
[----:B------:R-:W-:Y:S01]  /*6b8a0*/  IMAD.MOV.U32 R52, RZ, RZ, R95 ;  /* 0x000000ffff347224 */ /* 0x000fe200078e005f */
[----:B------:R-:W-:Y:S01]  /*6b8b0*/  LDS R233, [R252+UR7+0x42000] ;  /* 0x04200007fce97984 */ /* 0x000fe20008000800 */
[----:B------:R-:W-:Y:S02]  /*6b8c0*/  IMAD.MOV.U32 R53, RZ, RZ, R94 ;  /* 0x000000ffff357224 */ /* 0x000fe400078e005e */
[----:B------:R-:W-:Y:S01]  /*6b8d0*/  IMAD.MOV.U32 R54, RZ, RZ, R91 ;  /* 0x000000ffff367224 */ /* 0x000fe200078e005b */
[----:B------:R-:W2:Y:S05]  /*6b8e0*/  LDS R235, [R252+UR7+0x43000] ;  /* 0x04300007fceb7984 */ /* 0x000eaa0008000800 */
[----:B-1----:R-:W-:Y:S01]  /*6b8f0*/  IMAD.MOV.U32 R144, RZ, RZ, R30 ;  /* 0x000000ffff907224 */ /* 0x002fe200078e001e */
[----:B------:R1:W-:Y:S01]  /*6b900*/  STL.64 [R1+0x15f0], R28 ;  /* 0x0015f01c01007387 */ /* 0x0003e20000100a00 */
[----:B---3--:R-:W-:-:S03]  /*6b910*/  IMAD.MOV.U32 R145, RZ, RZ, R31 ;  /* 0x000000ffff917224 */ /* 0x008fc600078e001f */
[----:B------:R3:W-:Y:S01]  /*6b920*/  STL [R1+0x6288], R144 ;  /* 0x0062889001007387 */ /* 0x0007e20000100800 */
[----:B-1----:R-:W-:Y:S03]  /*6b930*/  HMMA.1688.F32.TF32 R28, R228, R150, R240 ;  /* 0x00000096e41c723c */ /* 0x002fe600000810f0 */
[----:B------:R-:W4:Y:S01]  /*6b940*/  LDL.LU R240, [R1+0x2630] ;  /* 0x0026300001f07983 */ /* 0x000f220000300800 */
[----:B------:R-:W-:-:S03]  /*6b950*/  IMAD.MOV.U32 R243, RZ, RZ, R146 ;  /* 0x000000fffff37224 */ /* 0x000fc600078e0092 */
[----:B------:R-:W4:Y:S04]  /*6b960*/  LDL.LU R241, [R1+0x2634] ;  /* 0x0026340001f17983 */ /* 0x000f280000300800 */
[----:B------:R-:W4:Y:S04]  /*6b970*/  LDL.LU R242, [R1+0x2638] ;  /* 0x0026380001f27983 */ /* 0x000f280000300800 */
[----:B------:R-:W2:Y:S04]  /*6b980*/  LDL.LU R146, [R1+0x6704] ;  /* 0x0067040001927983 */ /* 0x000ea80000300800 */
[----:B------:R-:W2:Y:S01]  /*6b990*/  LDL.LU R147, [R1+0x6700] ;  /* 0x0067000001937983 */ /* 0x000ea20000300800 */
[----:B------:R-:W-:-:S02]  /*6b9a0*/  IMAD.MOV.U32 R172, RZ, RZ, R28 ;  /* 0x000000ffffac7224 */ /* 0x000fc400078e001c */
[----:B------:R-:W-:Y:S01]  /*6b9b0*/  IMAD.MOV.U32 R169, RZ, RZ, R29 ;  /* 0x000000ffffa97224 */ /* 0x000fe200078e001d */
[----:B------:R-:W3:Y:S01]  /*6b9c0*/  LDL.LU R41, [R1+0x2624] ;  /* 0x0026240001297983 */ /* 0x000ee20000300800 */
[----:B------:R-:W-:Y:S02]  /*6b9d0*/  IMAD.MOV.U32 R168, RZ, RZ, R30 ;  /* 0x000000ffffa87224 */ /* 0x000fe400078e001e */
[----:B------:R-:W-:Y:S01]  /*6b9e0*/  IMAD.MOV.U32 R165, RZ, RZ, R31 ;  /* 0x000000ffffa57224 */ /* 0x000fe200078e001f */
[----:B------:R-:W3:Y:S04]  /*6b9f0*/  LDL.LU R42, [R1+0x2628] ;  /* 0x00262800012a7983 */ /* 0x000ee80000300800 */
[----:B------:R-:W3:Y:S04]  /*6ba00*/  LDL.LU R43, [R1+0x262c] ;  /* 0x00262c00012b7983 */ /* 0x000ee80000300800 */
[----:B------:R-:W3:Y:S04]  /*6ba10*/  LDL.LU R36, [R1+0x2610] ;  /* 0x0026100001247983 */ /* 0x000ee80000300800 */
[----:B------:R-:W3:Y:S04]  /*6ba20*/  LDL.LU R37, [R1+0x2614] ;  /* 0x0026140001257983 */ /* 0x000ee80000300800 */
[----:B------:R-:W3:Y:S04]  /*6ba30*/  LDL.LU R38, [R1+0x2618] ;  /* 0x0026180001267983 */ /* 0x000ee80000300800 */
[----:B------:R-:W3:Y:S01]  /*6ba40*/  LDL.LU R39, [R1+0x261c] ;  /* 0x00261c0001277983 */ /* 0x000ee20000300800 */
[----:B--2---:R-:W-:-:S15]  /*6ba50*/  HMMA.1688.F32.TF32 R28, R228, R146, R236 ;  /* 0x00000092e41c723c */ /* 0x004fde00000810ec */
[----:B------:R-:W-:-:S04]  /*6ba60*/  NOP ;  /* 0x0000000000007918 */ /* 0x000fc80000000000 */
[----:B------:R-:W-:Y:S02]  /*6ba70*/  IMAD.MOV.U32 R164, RZ, RZ, R28 ;  /* 0x000000ffffa47224 */ /* 0x000fe400078e001c */
[----:B------:R-:W-:Y:S01]  /*6ba80*/  IMAD.MOV.U32 R161, RZ, RZ, R29 ;  /* 0x000000ffffa17224 */ /* 0x000fe200078e001d */
[----:B------:R-:W2:Y:S01]  /*6ba90*/  LDL.LU R28, [R1+0x2600] ;  /* 0x00260000011c7983 */ /* 0x000ea20000300800 */
[----:B------:R-:W-:Y:S02]  /*6baa0*/  IMAD.MOV.U32 R160, RZ, RZ, R30 ;  /* 0x000000ffffa07224 */ /* 0x000fe400078e001e */
[----:B------:R-:W-:Y:S01]  /*6bab0*/  IMAD.MOV.U32 R2, RZ, RZ, R31 ;  /* 0x000000ffff027224 */ /* 0x000fe200078e001f */
        /* <DEDUP_REMOVED lines=8> */
[----:B------:R-:W4:Y:S04]  /*6bb40*/  LDL.LU R142, [R1+0x66f8] ;  /* 0x0066f800018e7983 */ /* 0x000f280000300800 */
[----:B------:R-:W4:Y:S01]  /*6bb50*/  LDL.LU R143, [R1+0x66f4] ;  /* 0x0066f400018f7983 */ /* 0x000f220000300800 */
[----:B------:R-:W-:-:S02]  /*6bb60*/  IMAD.MOV.U32 R236, RZ, RZ, R126 ;  /* 0x000000ffffec7224 */ /* 0x000fc400078e007e */
[----:B------:R-:W-:Y:S01]  /*6bb70*/  IMAD.MOV.U32 R237, RZ, RZ, R134 ;  /* 0x000000ffffed7224 */ /* 0x000fe200078e0086 */
[----:B------:R-:W2:Y:S01]  /*6bb80*/  LDL.LU R123, [R1+0x66f0] ;  /* 0x0066f000017b7983 */ /* 0x000ea20000300800 */
[----:B------:R-:W-:-:S03]  /*6bb90*/  IMAD.MOV.U32 R238, RZ, RZ, R138 ;  /* 0x000000ffffee7224 */ /* 0x000fc600078e008a */
[----:B------:R-:W2:Y:S01]  /*6bba0*/  LDL.LU R126, [R1+0x66ec] ;  /* 0x0066ec00017e7983 */ /* 0x000ea20000300800 */
[----:B------:R-:W-:-:S03]  /*6bbb0*/  IMAD.MOV.U32 R239, RZ, RZ, R139 ;  /* 0x000000ffffef7224 */ /* 0x000fc600078e008b */
[----:B------:R-:W2:Y:S04]  /*6bbc0*/  LDL.LU R134, [R1+0x66e8] ;  /* 0x0066e80001867983 */ /* 0x000ea80000300800 */
[----:B------:R-:W3:Y:S04]  /*6bbd0*/  LDL.LU R138, [R1+0x66e4] ;  /* 0x0066e400018a7983 */ /* 0x000ee80000300800 */
[----:B------:R-:W3:Y:S01]  /*6bbe0*/  LDL.LU R139, [R1+0x66e0] ;  /* 0x0066e000018b7983 */ /* 0x000ee20000300800 */
[----:B----4-:R-:W-:Y:S01]  /*6bbf0*/  HMMA.1688.F32.TF32 R44, R228, R142, R240 ;  /* 0x0000008ee42c723c */ /* 0x010fe200000810f0 */
[----:B------:R-:W-:-:S02]  /*6bc00*/  IMAD.MOV.U32 R240, RZ, RZ, R135 ;  /* 0x000000fffff07224 */ /* 0x000fc400078e0087 */
[----:B------:R-:W4:Y:S01]  /*6bc10*/  LDL.LU R135, [R1+0x66dc] ;  /* 0x0066dc0001877983 */ /* 0x000f220000300800 */
[----:B------:R-:W-:Y:S02]  /*6bc20*/  IMAD.MOV.U32 R241, RZ, RZ, R127 ;  /* 0x000000fffff17224 */ /* 0x000fe400078e007f */
[----:B------:R-:W-:Y:S01]  /*6bc30*/  IMAD.MOV.U32 R242, RZ, RZ, R130 ;  /* 0x000000fffff27224 */ /* 0x000fe200078e0082 */
[----:B------:R-:W2:Y:S01]  /*6bc40*/  LDL.LU R127, [R1+0x66d8] ;  /* 0x0066d800017f7983 */ /* 0x000ea20000300800 */
[----:B------:R-:W-:-:S03]  /*6bc50*/  IMAD.MOV.U32 R243, RZ, RZ, R131 ;  /* 0x000000fffff37224 */ /* 0x000fc600078e0083 */
[----:B------:R-:W2:Y:S04]  /*6bc60*/  LDL.LU R130, [R1+0x66d4] ;  /* 0x0066d40001827983 */ /* 0x000ea80000300800 */
[----:B------:R-:W2:Y:S01]  /*6bc70*/  LDL.LU R131, [R1+0x66d0] ;  /* 0x0066d00001837983 */ /* 0x000ea20000300800 */
[----:B---3--:R-:W-:Y:S03]  /*6bc80*/  HMMA.1688.F32.TF32 R40, R228, R138, R40 ;  /* 0x0000008ae428723c */ /* 0x008fe60000081028 */
[----:B------:R-:W-:Y:S02]  /*6bc90*/  IMAD.MOV.U32 R144, RZ, RZ, R44 ;  /* 0x000000ffff907224 */ /* 0x000fe400078e002c */
[----:B------:R-:W-:-:S02]  /*6bca0*/  IMAD.MOV.U32 R173, RZ, RZ, R45 ;  /* 0x000000ffffad7224 */ /* 0x000fc400078e002d */
[----:B------:R-:W-:Y:S02]  /*6bcb0*/  IMAD.MOV.U32 R44, RZ, RZ, R19 ;  /* 0x000000ffff2c7224 */ /* 0x000fe400078e0013 */
[----:B------:R-:W-:Y:S02]  /*6bcc0*/  IMAD.MOV.U32 R148, RZ, RZ, R46 ;  /* 0x000000ffff947224 */ /* 0x000fe400078e002e */
[----:B------:R-:W-:Y:S02]  /*6bcd0*/  IMAD.MOV.U32 R45, RZ, RZ, R18 ;  /* 0x000000ffff2d7224 */ /* 0x000fe400078e0012 */
[----:B------:R-:W-:-:S06]  /*6bce0*/  IMAD.MOV.U32 R149, RZ, RZ, R47 ;  /* 0x000000ffff957224 */ /* 0x000fcc00078e002f */
        /* <DEDUP_REMOVED lines=15> */
[----:B--2---:R-:W-:-:S15]  /*6bde0*/  HMMA.1688.F32.TF32 R28, R228, R130, R28 ;  /* 0x00000082e41c723c */ /* 0x004fde000008101c */
[----:B------:R-:W-:-:S04]  /*6bdf0*/  NOP ;  /* 0x0000000000007918 */ /* 0x000fc80000000000 */
[----:B------:R-:W-:Y:S02]  /*6be00*/  IMAD.MOV.U32 R133, RZ, RZ, R28 ;  /* 0x000000ffff857224 */ /* 0x000fe400078e001c */
[----:B------:R-:W-:Y:S02]  /*6be10*/  IMAD.MOV.U32 R132, RZ, RZ, R29 ;  /* 0x000000ffff847224 */ /* 0x000fe400078e001d */
[----:B------:R-:W-:Y:S02]  /*6be20*/  IMAD.MOV.U32 R129, RZ, RZ, R30 ;  /* 0x000000ffff817224 */ /* 0x000fe400078e001e */
[----:B------:R-:W-:Y:S02]  /*6be30*/  IMAD.MOV.U32 R128, RZ, RZ, R31 ;  /* 0x000000ffff807224 */ /* 0x000fe400078e001f */
[C---:B------:R-:W-:Y:S08]  /*6be40*/  HMMA.1688.F32.TF32 R28, R228.reuse, R126, R244 ;  /* 0x0000007ee41c723c */ /* 0x040ff000000810f4 */
[----:B----4-:R-:W-:Y:S11]  /*6be50*/  HMMA.1688.F32.TF32 R36, R228, R134, R36 ;  /* 0x00000086e424723c */ /* 0x010ff60000081024 */
[----:B------:R-:W-:-:S02]  /*6be60*/  IMAD.MOV.U32 R9, RZ, RZ, R28 ;  /* 0x000000ffff097224 */ /* 0x000fc400078e001c */
[----:B------:R-:W-:Y:S02]  /*6be70*/  IMAD.MOV.U32 R8, RZ, RZ, R29 ;  /* 0x000000ffff087224 */ /* 0x000fe400078e001d */
[----:B------:R-:W-:Y:S02]  /*6be80*/  IMAD.MOV.U32 R5, RZ, RZ, R30 ;  /* 0x000000ffff057224 */ /* 0x000fe400078e001e */
[----:B------:R-:W-:Y:S02]  /*6be90*/  IMAD.MOV.U32 R4, RZ, RZ, R31 ;  /* 0x000000ffff047224 */ /* 0x000fe400078e001f */
[----:B------:R-:W-:Y:S01]  /*6bea0*/  HMMA.1688.F32.TF32 R28, R228, R122, R248 ;  /* 0x0000007ae41c723c */ /* 0x000fe200000810f8 */
[----:B------:R-:W-:Y:S02]  /*6beb0*/  IMAD.MOV.U32 R248, RZ, RZ, R103 ;  /* 0x000000fffff87224 */ /* 0x000fe400078e0067 */
[----:B------:R-:W-:Y:S02]  /*6bec0*/  IMAD.MOV.U32 R249, RZ, RZ, R102 ;  /* 0x000000fffff97224 */ /* 0x000fe400078e0066 */
[----:B------:R-:W-:-:S02]  /*6bed0*/  IMAD.MOV.U32 R250, RZ, RZ, R99 ;  /* 0x000000fffffa7224 */ /* 0x000fc400078e0063 */
[----:B------:R-:W-:Y:S02]  /*6bee0*/  IMAD.MOV.U32 R141, RZ, RZ, R36 ;  /* 0x000000ffff8d7224 */ /* 0x000fe400078e0024 */
[----:B------:R-:W-:-:S10]  /*6bef0*/  IMAD.MOV.U32 R251, RZ, RZ, R98 ;  /* 0x000000fffffb7224 */ /* 0x000fd400078e0062 */
[----:B------:R-:W-:Y:S02]  /*6bf00*/  IMAD.MOV.U32 R109, RZ, RZ, R28 ;  /* 0x000000ffff6d7224 */ /* 0x000fe400078e001c */
[----:B------:R-:W-:Y:S02]  /*6bf10*/  IMAD.MOV.U32 R108, RZ, RZ, R29 ;  /* 0x000000ffff6c7224 */ /* 0x000fe400078e001d */
[----:B------:R-:W-:Y:S02]  /*6bf20*/  IMAD.MOV.U32 R13, RZ, RZ, R30 ;  /* 0x000000ffff0d7224 */ /* 0x000fe400078e001e */
[----:B------:R-:W-:Y:S02]  /*6bf30*/  IMAD.MOV.U32 R12, RZ, RZ, R31 ;  /* 0x000000ffff0c7224 */ /* 0x000fe400078e001f */
[----:B------:R-:W-:Y:S01]  /*6bf40*/  HMMA.1688.F32.TF32 R28, R228, R118, R236 ;  /* 0x00000076e41c723c */ /* 0x000fe200000810ec */
[----:B------:R-:W-:Y:S02]  /*6bf50*/  IMAD.MOV.U32 R236, RZ, RZ, R11 ;  /* 0x000000ffffec7224 */ /* 0x000fe400078e000b */
[----:B------:R-:W2:Y:S01]  /*6bf60*/  LDL.LU R11, [R1+0x66cc] ;  /* 0x0066cc00010b7983 */ /* 0x000ea20000300800 */
[----:B------:R-:W-:-:S02]  /*6bf70*/  IMAD.MOV.U32 R237, RZ, RZ, R10 ;  /* 0x000000ffffed7224 */ /* 0x000fc400078e000a */
[----:B------:R-:W-:Y:S01]  /*6bf80*/  IMAD.MOV.U32 R238, RZ, RZ, R7 ;  /* 0x000000ffffee7224 */ /* 0x000fe200078e0007 */
[----:B------:R-:W3:Y:S01]  /*6bf90*/  LDL.LU R10, [R1+0x66c8] ;  /* 0x0066c800010a7983 */ /* 0x000ee20000300800 */
[----:B------:R-:W-:-:S03]  /*6bfa0*/  IMAD.MOV.U32 R239, RZ, RZ, R6 ;  /* 0x000000ffffef7224 */ /* 0x000fc600078e0006 */
[----:B------:R-:W4:Y:S04]  /*6bfb0*/  LDL.LU R7, [R1+0x66c4] ;  /* 0x0066c40001077983 */ /* 0x000f280000300800 */
[----:B------:R-:W4:Y:S01]  /*6bfc0*/  LDL.LU R6, [R1+0x66c0] ;  /* 0x0066c00001067983 */ /* 0x000f220000300800 */
[----:B------:R-:W-:-:S03]  /*6bfd0*/  IMAD.MOV.U32 R140, RZ, RZ, R37 ;  /* 0x000000ffff8c7224 */ /* 0x000fc600078e0025 */
[----:B------:R-:W4:Y:S01]  /*6bfe0*/  LDL.LU R103, [R1+0x66bc] ;  /* 0x0066bc0001677983 */ /* 0x000f220000300800 */
[----:B------:R-:W-:-:S03]  /*6bff0*/  IMAD.MOV.U32 R36, RZ, RZ, R79 ;  /* 0x000000ffff247224 */ /* 0x000fc600078e004f */
[----:B------:R-:W4:Y:S01]  /*6c000*/  LDL.LU R102, [R1+0x66b8] ;  /* 0x0066b80001667983 */ /* 0x000f220000300800 */
[----:B------:R-:W-:-:S03]  /*6c010*/  IMAD.MOV.U32 R137, RZ, RZ, R38 ;  /* 0x000000ffff897224 */ /* 0x000fc600078e0026 */
[----:B------:R-:W4:Y:S01]  /*6c020*/  LDL.LU R99, [R1+0x66b4] ;  /* 0x0066b40001637983 */ /* 0x000f220000300800 */
[----:B------:R-:W-:-:S03]  /*6c030*/  IMAD.MOV.U32 R37, RZ, RZ, R78 ;  /* 0x000000ffff257224 */ /* 0x000fc600078e004e */
[----:B------:R-:W4:Y:S01]  /*6c040*/  LDL.LU R98, [R1+0x66b0] ;  /* 0x0066b00001627983 */ /* 0x000f220000300800 */
[----:B------:R-:W-:Y:S02]  /*6c050*/  IMAD.MOV.U32 R136, RZ, RZ, R39 ;  /* 0x000000ffff887224 */ /* 0x000fe400078e0027 */
[----:B------:R-:W-:Y:S01]  /*6c060*/  IMAD.MOV.U32 R38, RZ, RZ, R75 ;  /* 0x000000ffff267224 */ /* 0x000fe200078e004b */
[----:B------:R-:W4:Y:S01]  /*6c070*/  LDL.LU R79, [R1+0x66ac] ;  /* 0x0066ac00014f7983 */ /* 0x000f220000300800 */
[----:B------:R-:W-:-:S03]  /*6c080*/  IMAD.MOV.U32 R39, RZ, RZ, R74 ;  /* 0x000000ffff277224 */ /* 0x000fc600078e004a */
        /* <DEDUP_REMOVED lines=19> */
[----:B--2---:R-:W-:-:S02]  /*6c1c0*/  IMAD.MOV.U32 R63, RZ, RZ, R11 ;  /* 0x000000ffff3f7224 */ /* 0x004fc400078e000b */
[----:B---3--:R-:W-:Y:S02]  /*6c1d0*/  IMAD.MOV.U32 R62, RZ, RZ, R10 ;  /* 0x000000ffff3e7224 */ /* 0x008fe400078e000a */
[----:B----4-:R-:W-:Y:S02]  /*6c1e0*/  IMAD.MOV.U32 R61, RZ, RZ, R7 ;  /* 0x000000ffff3d7224 */ /* 0x010fe400078e0007 */
[----:B------:R-:W-:Y:S02]  /*6c1f0*/  IMAD.MOV.U32 R60, RZ, RZ, R6 ;  /* 0x000000ffff3c7224 */ /* 0x000fe400078e0006 */
[----:B------:R-:W2:Y:S04]  /*6c200*/  LDL.LU R6, [R1+0x665c] ;  /* 0x00665c0001067983 */ /* 0x000ea80000300800 */
[----:B------:R-:W3:Y:S04]  /*6c210*/  LDL.LU R7, [R1+0x6658] ;  /* 0x0066580001077983 */ /* 0x000ee80000300800 */
[----:B------:R-:W4:Y:S04]  /*6c220*/  LDL.LU R10, [R1+0x6654] ;  /* 0x00665400010a7983 */ /* 0x000f280000300800 */
[----:B------:R-:W4:Y:S01]  /*6c230*/  LDL.LU R11, [R1+0x6650] ;  /* 0x00665000010b7983 */ /* 0x000f220000300800 */
[----:B------:R-:W-:-:S02]  /*6c240*/  IMAD.MOV.U32 R71, RZ, RZ, R79 ;  /* 0x000000ffff477224 */ /* 0x000fc400078e004f */
[----:B------:R-:W-:Y:S02]  /*6c250*/  IMAD.MOV.U32 R70, RZ, RZ, R78 ;  /* 0x000000ffff467224 */ /* 0x000fe400078e004e */
[----:B------:R-:W-:Y:S02]  /*6c260*/  IMAD.MOV.U32 R69, RZ, RZ, R75 ;  /* 0x000000ffff457224 */ /* 0x000fe400078e004b */
[----:B------:R-:W-:Y:S02]  /*6c270*/  IMAD.MOV.U32 R68, RZ, RZ, R74 ;  /* 0x000000ffff447224 */ /* 0x000fe400078e004a */
[----:B------:R-:W4:Y:S04]  /*6c280*/  LDL.LU R74, [R1+0x664c] ;  /* 0x00664c00014a7983 */ /* 0x000f280000300800 */
[----:B------:R-:W4:Y:S04]  /*6c290*/  LDL.LU R75, [R1+0x6648] ;  /* 0x00664800014b7983 */ /* 0x000f280000300800 */
[----:B------:R-:W4:Y:S01]  /*6c2a0*/  LDL.LU R78, [R1+0x6644] ;  /* 0x00664400014e7983 */ /* 0x000f220000300800 */
[----:B------:R-:W-:-:S02]  /*6c2b0*/  IMAD.MOV.U32 R178, RZ, RZ, R83 ;  /* 0x000000ffffb27224 */ /* 0x000fc400078e0053 */
[----:B------:R-:W-:Y:S01]  /*6c2c0*/  IMAD.MOV.U32 R177, RZ, RZ, R86 ;  /* 0x000000ffffb17224 */ /* 0x000fe200078e0056 */
[----:B------:R-:W4:Y:S01]  /*6c2d0*/  LDL.LU R79, [R1+0x6640] ;  /* 0x00664000014f7983 */ /* 0x000f220000300800 */
[----:B------:R-:W-:-:S03]  /*6c2e0*/  IMAD.MOV.U32 R176, RZ, RZ, R87 ;  /* 0x000000ffffb07224 */ /* 0x000fc600078e0057 */
[----:B------:R-:W4:Y:S01]  /*6c2f0*/  LDL.LU R87, [R1+0x663c] ;  /* 0x00663c0001577983 */ /* 0x000f220000300800 */
[----:B------:R-:W-:-:S03]  /*6c300*/  IMAD.MOV.U32 R179, RZ, RZ, R82 ;  /* 0x000000ffffb37224 */ /* 0x000fc600078e0052 */
[----:B------:R-:W4:Y:S04]  /*6c310*/  LDL.LU R86, [R1+0x6638] ;  /* 0x0066380001567983 */ /* 0x000f280000300800 */
[----:B------:R-:W4:Y:S01]  /*6c320*/  LDL.LU R83, [R1+0x6634] ;  /* 0x0066340001537983 */ /* 0x000f220000300800 */
[----:B------:R-:W-:Y:S02]  /*6c330*/  IMAD.MOV.U32 R182, RZ, RZ, R18 ;  /* 0x000000ffffb67224 */ /* 0x000fe400078e0012 */
[----:B------:R-:W-:Y:S01]  /*6c340*/  IMAD.MOV.U32 R181, RZ, RZ, R15 ;  /* 0x000000ffffb57224 */ /* 0x000fe200078e000f */
[----:B------:R-:W4:Y:S01]  /*6c350*/  LDL.LU R82, [R1+0x6630] ;  /* 0x0066300001527983 */ /* 0x000f220000300800 */
[----:B------:R-:W-:-:S03]  /*6c360*/  IMAD.MOV.U32 R180, RZ, RZ, R14 ;  /* 0x000000ffffb47224 */ /* 0x000fc600078e000e */
[----:B------:R-:W4:Y:S01]  /*6c370*/  LDL.LU R14, [R1+0x662c] ;  /* 0x00662c00010e7983 */ /* 0x000f220000300800 */
[----:B------:R-:W-:-:S03]  /*6c380*/  IMAD.MOV.U32 R183, RZ, RZ, R19 ;  /* 0x000000ffffb77224 */ /* 0x000fc600078e0013 */
[----:B------:R-:W4:Y:S04]  /*6c390*/  LDL.LU R15, [R1+0x6628] ;  /* 0x00662800010f7983 */ /* 0x000f280000300800 */
[----:B------:R-:W4:Y:S04]  /*6c3a0*/  LDL.LU R18, [R1+0x6624] ;  /* 0x0066240001127983 */ /* 0x000f280000300800 */
[----:B------:R-:W4:Y:S01]  /*6c3b0*/  LDL.LU R19, [R1+0x6620] ;  /* 0x0066200001137983 */ /* 0x000f220000300800 */
[----:B------:R-:W-:Y:S02]  /*6c3c0*/  IMAD.MOV.U32 R223, RZ, RZ, R27 ;  /* 0x000000ffffdf7224 */ /* 0x000fe400078e001b */
[----:B------:R-:W-:-:S02]  /*6c3d0*/  IMAD.MOV.U32 R222, RZ, RZ, R26 ;  /* 0x000000ffffde7224 */ /* 0x000fc400078e001a */
[----:B------:R-:W-:Y:S02]  /*6c3e0*/  IMAD.MOV.U32 R221, RZ, RZ, R23 ;  /* 0x000000ffffdd7224 */ /* 0x000fe400078e0017 */
[----:B------:R-:W-:Y:S02]  /*6c3f0*/  IMAD.MOV.U32 R220, RZ, RZ, R22 ;  /* 0x000000ffffdc7224 */ /* 0x000fe400078e0016 */
        /* <DEDUP_REMOVED lines=73> */
[----:B--2---:R-:W-:-:S02]  /*6c890*/  IMAD.MOV.U32 R207, RZ, RZ, R11 ;  /* 0x000000ffffcf7224 */ /* 0x004fc400078e000b */
[----:B---3--:R-:W-:Y:S02]  /*6c8a0*/  IMAD.MOV.U32 R206, RZ, RZ, R10 ;  /* 0x000000ffffce7224 */ /* 0x008fe400078e000a */
[----:B----4-:R-:W-:Y:S02]  /*6c8b0*/  IMAD.MOV.U32 R205, RZ, RZ, R7 ;  /* 0x000000ffffcd7224 */ /* 0x010fe400078e0007 */
[----:B------:R-:W-:Y:S02]  /*6c8c0*/  IMAD.MOV.U32 R204, RZ, RZ, R6 ;  /* 0x000000ffffcc7224 */ /* 0x000fe400078e0006 */
[----:B------:R-:W2:Y:S04]  /*6c8d0*/  LDL.LU R6, [R1+0x65cc] ;  /* 0x0065cc0001067983 */ /* 0x000ea80000300800 */
[----:B------:R-:W2:Y:S04]  /*6c8e0*/  LDL.LU R7, [R1+0x65c8] ;  /* 0x0065c80001077983 */ /* 0x000ea80000300800 */
[----:B------:R-:W3:Y:S04]  /*6c8f0*/  LDL.LU R10, [R1+0x65c4] ;  /* 0x0065c400010a7983 */ /* 0x000ee80000300800 */
[----:B------:R-:W3:Y:S01]  /*6c900*/  LDL.LU R11, [R1+0x65c0] ;  /* 0x0065c000010b7983 */ /* 0x000ee20000300800 */
        /* <DEDUP_REMOVED lines=52> */
[----:B------:R-:W-:Y:S08]  /*6cc50*/  HMMA.1688.F32.TF32 R28, R232, R150, R28 ;  /* 0x00000096e81c723c */ /* 0x000ff0000008101c */
[C---:B--2---:R-:W-:Y:S08]  /*6cc60*/  HMMA.1688.F32.TF32 R36, R228.reuse, R6, R36 ;  /* 0x00000006e424723c */ /* 0x044ff00000081024 */
[C---:B---3--:R-:W-:Y:S08]  /*6cc70*/  HMMA.1688.F32.TF32 R40, R228.reuse, R10, R40 ;  /* 0x0000000ae428723c */ /* 0x048ff00000081028 */
[C---:B----4-:R-:W-:Y:S08]  /*6cc80*/  HMMA.1688.F32.TF32 R44, R228.reuse, R14, R44 ;  /* 0x0000000ee42c723c */ /* 0x050ff0000008102c */
[C---:B------:R-:W-:Y:S08]  /*6cc90*/  HMMA.1688.F32.TF32 R48, R228.reuse, R18, R48 ;  /* 0x00000012e430723c */ /* 0x040ff00000081030 */
        /* <DEDUP_REMOVED lines=9> */
[----:B------:R-:W-:-:S15]  /*6cd30*/  HMMA.1688.F32.TF32 R216, R228, R110, R216 ;  /* 0x0000006ee4d8723c */ /* 0x000fde00000810d8 */
[----:B------:R-:W-:-:S04]  /*6cd40*/  NOP ;  /* 0x0000000000007918 */ /* 0x000fc80000000000 */
[----:B------:R-:W-:Y:S04]  /*6cd50*/  STL.64 [R1+0x2c40], R216 ;  /* 0x002c40d801007387 */ /* 0x000fe80000100a00 */
[----:B------:R1:W-:Y:S04]  /*6cd60*/  STL.64 [R1+0x2c48], R218 ;  /* 0x002c48da01007387 */ /* 0x0003e80000100a00 */
[----:B------:R-:W-:Y:S04]  /*6cd70*/  STL.64 [R1+0x2c30], R212 ;  /* 0x002c30d401007387 */ /* 0x000fe80000100a00 */
[----:B------:R2:W-:Y:S01]  /*6cd80*/  STL.64 [R1+0x2c38], R214 ;  /* 0x002c38d601007387 */ /* 0x0005e20000100a00 */
[C---:B-1----:R-:W-:Y:S08]  /*6cd90*/  HMMA.1688.F32.TF32 R216, R228.reuse, R170, R208 ;  /* 0x000000aae4d8723c */ /* 0x042ff000000810d0 */
[C---:B--2---:R-:W-:Y:S08]  /*6cda0*/  HMMA.1688.F32.TF32 R212, R228.reuse, R166, R204 ;  /* 0x000000a6e4d4723c */ /* 0x044ff000000810cc */
[C---:B------:R-:W-:Y:S08]  /*6cdb0*/  HMMA.1688.F32.TF32 R208, R228.reuse, R162, R200 ;  /* 0x000000a2e4d0723c */ /* 0x040ff000000810c8 */
[C---:B------:R-:W-:Y:S08]  /*6cdc0*/  HMMA.1688.F32.TF32 R204, R228.reuse, R158, R196 ;  /* 0x0000009ee4cc723c */ /* 0x040ff000000810c4 */
[C---:B------:R-:W-:Y:S08]  /*6cdd0*/  HMMA.1688.F32.TF32 R200, R228.reuse, R154, R192 ;  /* 0x0000009ae4c8723c */ /* 0x040ff000000810c0 */
[C---:B------:R-:W-:Y:S01]  /*6cde0*/  HMMA.1688.F32.TF32 R196, R228.reuse, R106, R224 ;  /* 0x0000006ae4c4723c */ /* 0x040fe200000810e0 */
[----:B------:R-:W-:Y:S07]  /*6cdf0*/  STL.64 [R1+0x2c20], R216 ;  /* 0x002c20d801007387 */ /* 0x000fee0000100a00 */
[C---:B------:R-:W-:Y:S01]  /*6ce00*/  HMMA.1688.F32.TF32 R192, R228.reuse, R102, R188 ;  /* 0x00000066e4c0723c */ /* 0x040fe200000810bc */
[----:B------:R-:W-:Y:S07]  /*6ce10*/  STL.64 [R1+0x2c28], R218 ;  /* 0x002c28da01007387 */ /* 0x000fee0000100a00 */
        /* <DEDUP_REMOVED lines=41> */
[----:B------:R-:W-:Y:S04]  /*6d0b0*/  LDS R228, [R0+UR7+0x42080] ;  /* 0x0420800700e47984 */ /* 0x000fe80008000800 */
[----:B------:R-:W-:Y:S01]  /*6d0c0*/  LDS R230, [R0+UR7+0x43080] ;  /* 0x0430800700e67984 */ /* 0x000fe20008000800 */
[C---:B-1----:R-:W-:Y:S03]  /*6d0d0*/  HMMA.1688.F32.TF32 R28, R232.reuse, R146, R244 ;  /* 0x00000092e81c723c */ /* 0x042fe600000810f4 */
[----:B------:R-:W-:Y:S04]  /*6d0e0*/  LDS R229, [R3+UR7+0x42080] ;  /* 0x0420800703e57984 */ /* 0x000fe80008000800 */
[----:B------:R-:W1:Y:S01]  /*6d0f0*/  LDS R231, [R3+UR7+0x43080] ;  /* 0x0430800703e77984 */ /* 0x000e620008000800 */
[C---:B------:R-:W-:Y:S08]  /*6d100*/  HMMA.1688.F32.TF32 R40, R232.reuse, R142, R248 ;  /* 0x0000008ee828723c */ /* 0x040ff000000810f8 */
[C---:B------:R-:W-:Y:S03]  /*6d110*/  HMMA.1688.F32.TF32 R36, R232.reuse, R138, R236 ;  /* 0x0000008ae824723c */ /* 0x040fe600000810ec */
[----:B------:R-:W-:Y:S04]  /*6d120*/  STL.64 [R1+0x2af0], R28 ;  /* 0x002af01c01007387 */ /* 0x000fe80000100a00 */
[----:B------:R2:W-:Y:S02]  /*6d130*/  STL.64 [R1+0x2af8], R30 ;  /* 0x002af81e01007387 */ /* 0x0005e40000100a00 */
[C---:B--2---:R-:W-:Y:S02]  /*6d140*/  HMMA.1688.F32.TF32 R28, R232.reuse, R134, R240 ;  /* 0x00000086e81c723c */ /* 0x044fe400000810f0 */
[----:B------:R-:W-:Y:S04]  /*6d150*/  STL.64 [R1+0x2ae0], R40 ;  /* 0x002ae02801007387 */ /* 0x000fe80000100a00 */
[----:B------:R-:W-:Y:S04]  /*6d160*/  STL.64 [R1+0x2ae8], R42 ;  /* 0x002ae82a01007387 */ /* 0x000fe80000100a00 */
[----:B------:R-:W2:Y:S04]  /*6d170*/  LDL.LU R236, [R1+0x1d60] ;  /* 0x001d600001ec7983 */ /* 0x000ea80000300800 */
[----:B------:R3:W-:Y:S04]  /*6d180*/  STL.64 [R1+0x2ad0], R36 ;  /* 0x002ad02401007387 */ /* 0x0007e80000100a00 */
[----:B------:R4:W-:Y:S04]  /*6d190*/  STL.64 [R1+0x2ad8], R38 ;  /* 0x002ad82601007387 */ /* 0x0009e80000100a00 */
[----:B------:R1:W-:Y:S04]  /*6d1a0*/  STL.64 [R1+0x2ac0], R28 ;  /* 0x002ac01c01007387 */ /* 0x0003e80000100a00 */
[----:B------:R1:W-:Y:S04]  /*6d1b0*/  STL.64 [R1+0x2ac8], R30 ;  /* 0x002ac81e01007387 */ /* 0x0003e80000100a00 */
        /* <DEDUP_REMOVED lines=12> */
[----:B------:R-:W3:Y:S04]  /*6d280*/  LDL.LU R37, [R1+0x1df4] ;  /* 0x001df40001257983 */ /* 0x000ee80000300800 */
[----:B----4-:R-:W3:Y:S04]  /*6d290*/  LDL.LU R38, [R1+0x1df8] ;  /* 0x001df80001267983 */ /* 0x010ee80000300800 */
[----:B------:R-:W3:Y:S04]  /*6d2a0*/  LDL.LU R39, [R1+0x1dfc] ;  /* 0x001dfc0001277983 */ /* 0x000ee80000300800 */
[----:B------:R-:W4:Y:S04]  /*6d2b0*/  LDL.LU R48, [R1+0x1e60] ;  /* 0x001e600001307983 */ /* 0x000f280000300800 */
[----:B------:R-:W4:Y:S04]  /*6d2c0*/  LDL.LU R49, [R1+0x1e64] ;  /* 0x001e640001317983 */ /* 0x000f280000300800 */
[----:B------:R-:W4:Y:S04]  /*6d2d0*/  LDL.LU R50, [R1+0x1e68] ;  /* 0x001e680001327983 */ /* 0x000f280000300800 */
[----:B------:R-:W4:Y:S04]  /*6d2e0*/  LDL.LU R51, [R1+0x1e6c] ;  /* 0x001e6c0001337983 */ /* 0x000f280000300800 */
[----:B------:R-:W2:Y:S04]  /*6d2f0*/  LDL.LU R60, [R1+0x1ec0] ;  /* 0x001ec000013c7983 */ /* 0x000ea80000300800 */
[----:B------:R-:W2:Y:S04]  /*6d300*/  LDL.LU R61, [R1+0x1ec4] ;  /* 0x001ec400013d7983 */ /* 0x000ea80000300800 */
[----:B------:R-:W2:Y:S04]  /*6d310*/  LDL.LU R62, [R1+0x1ec8] ;  /* 0x001ec800013e7983 */ /* 0x000ea80000300800 */
[----:B------:R-:W2:Y:S04]  /*6d320*/  LDL.LU R63, [R1+0x1ecc] ;  /* 0x001ecc00013f7983 */ /* 0x000ea80000300800 */
        /* <DEDUP_REMOVED lines=52> */
[----:B-1----:R-:W3:Y:S04]  /*6d670*/  LDL.LU R28, [R1+0x1dc0] ;  /* 0x001dc000011c7983 */ /* 0x002ee80000300800 */
[----:B------:R-:W3:Y:S04]  /*6d680*/  LDL.LU R29, [R1+0x1dc4] ;  /* 0x001dc400011d7983 */ /* 0x000ee80000300800 */
[----:B------:R-:W3:Y:S04]  /*6d690*/  LDL.LU R30, [R1+0x1dc8] ;  /* 0x001dc800011e7983 */ /* 0x000ee80000300800 */
[----:B------:R-:W3:Y:S04]  /*6d6a0*/  LDL.LU R31, [R1+0x1dcc] ;  /* 0x001dcc00011f7983 */ /* 0x000ee80000300800 */
[----:B------:R-:W3:Y:S04]  /*6d6b0*/  LDL.LU R240, [R1+0x1d50] ;  /* 0x001d500001f07983 */ /* 0x000ee80000300800 */
[----:B------:R-:W3:Y:S04]  /*6d6c0*/  LDL.LU R241, [R1+0x1d54] ;  /* 0x001d540001f17983 */ /* 0x000ee80000300800 */
[----:B------:R-:W3:Y:S04]  /*6d6d0*/  LDL.LU R242, [R1+0x1d58] ;  /* 0x001d580001f27983 */ /* 0x000ee80000300800 */
[----:B------:R-:W3:Y:S01]  /*6d6e0*/  LDL.LU R243, [R1+0x1d5c] ;  /* 0x001d5c0001f37983 */ /* 0x000ee20000300800 */
[C---:B----4-:R-:W-:Y:S08]  /*6d6f0*/  HMMA.1688.F32.TF32 R48, R232.reuse, R106, R48 ;  /* 0x0000006ae830723c */ /* 0x050ff00000081030 */
[C---:B--2---:R-:W-:Y:S08]  /*6d700*/  HMMA.1688.F32.TF32 R60, R232.reuse, R162, R60 ;  /* 0x000000a2e83c723c */ /* 0x044ff0000008103c */
[C---:B---3--:R-:W-:Y:S08]  /*6d710*/  HMMA.1688.F32.TF32 R64, R232.reuse, R166, R64 ;  /* 0x000000a6e840723c */ /* 0x048ff00000081040 */
[C---:B------:R-:W-:Y:S08]  /*6d720*/  HMMA.1688.F32.TF32 R68, R232.reuse, R170, R68 ;  /* 0x000000aae844723c */ /* 0x040ff00000081044 */
[C---:B------:R-:W-:Y:S08]  /*6d730*/  HMMA.1688.F32.TF32 R180, R232.reuse, R110, R180 ;  /* 0x0000006ee8b4723c */ /* 0x040ff000000810b4 */
[C---:B------:R-:W-:Y:S08]  /*6d740*/  HMMA.1688.F32.TF32 R184, R232.reuse, R114, R184 ;  /* 0x00000072e8b8723c */ /* 0x040ff000000810b8 */
[C---:B------:R-:W-:Y:S08]  /*6d750*/  HMMA.1688.F32.TF32 R196, R232.reuse, R126, R224 ;  /* 0x0000007ee8c4723c */ /* 0x040ff000000810e0 */
[C---:B------:R-:W-:Y:S08]  /*6d760*/  HMMA.1688.F32.TF32 R200, R232.reuse, R130, R192 ;  /* 0x00000082e8c8723c */ /* 0x040ff000000810c0 */
[C---:B------:R-:W-:Y:S08]  /*6d770*/  HMMA.1688.F32.TF32 R192, R232.reuse, R122, R188 ;  /* 0x0000007ae8c0723c */ /* 0x040ff000000810bc */
[C---:B------:R-:W-:Y:S03]  /*6d780*/  HMMA.1688.F32.TF32 R188, R232.reuse, R118, R220 ;  /* 0x00000076e8bc723c */ /* 0x040fe600000810dc */
[----:B------:R-:W-:Y:S05]  /*6d790*/  STL.64 [R1+0x2ab0], R200 ;  /* 0x002ab0c801007387 */ /* 0x000fea0000100a00 */
[C---:B------:R-:W-:Y:S01]  /*6d7a0*/  HMMA.1688.F32.TF32 R176, R232.reuse, R174, R176 ;  /* 0x000000aee8b0723c */ /* 0x040fe200000810b0 */
[----:B------:R-:W-:Y:S04]  /*6d7b0*/  STL.64 [R1+0x2ab8], R202 ;  /* 0x002ab8ca01007387 */ /* 0x000fe80000100a00 */
[----:B------:R-:W-:Y:S04]  /*6d7c0*/  STL.64 [R1+0x2aa0], R196 ;  /* 0x002aa0c401007387 */ /* 0x000fe80000100a00 */
[----:B------:R-:W-:Y:S01]  /*6d7d0*/  STL.64 [R1+0x2aa8], R198 ;  /* 0x002aa8c601007387 */ /* 0x000fe20000100a00 */
[C---:B------:R-:W-:Y:S03]  /*6d7e0*/  HMMA.1688.F32.TF32 R56, R232.reuse, R158, R56 ;  /* 0x0000009ee838723c */ /* 0x040fe60000081038 */
        /* <DEDUP_REMOVED lines=9> */
[----:B------:R-:W-:Y:S03]  /*6d880*/  HMMA.1688.F32.TF32 R44, R232, R102, R44 ;  /* 0x00000066e82c723c */ /* 0x000fe6000008102c */
[----:B------:R-:W-:Y:S01]  /*6d890*/  STL.64 [R1+0x2a50], R176 ;  /* 0x002a50b001007387 */ /* 0x000fe20000100a00 */
[----:B------:R-:W-:-:S03]  /*6d8a0*/  IMAD.MOV.U32 R16, RZ, RZ, R59 ;  /* 0x000000ffff107224 */ /* 0x000fc600078e003b */
[----:B------:R-:W-:Y:S01]  /*6d8b0*/  STL.64 [R1+0x2a58], R178 ;  /* 0x002a58b201007387 */ /* 0x000fe20000100a00 */
[----:B------:R-:W-:-:S03]  /*6d8c0*/  IMAD.MOV.U32 R17, RZ, RZ, R58 ;  /* 0x000000ffff117224 */ /* 0x000fc600078e003a */
[----:B------:R-:W-:Y:S04]  /*6d8d0*/  STL.64 [R1+0x2a40], R68 ;  /* 0x002a404401007387 */ /* 0x000fe80000100a00 */
[----:B------:R-:W-:Y:S01]  /*6d8e0*/  STL.64 [R1+0x2a48], R70 ;  /* 0x002a484601007387 */ /* 0x000fe20000100a00 */
[----:B------:R-:W-:Y:S03]  /*6d8f0*/  HMMA.1688.F32.TF32 R40, R232, R98, R40 ;  /* 0x00000062e828723c */ /* 0x000fe60000081028 */
[----:B------:R-:W-:Y:S04]  /*6d900*/  STL.64 [R1+0x2a30], R64 ;  /* 0x002a304001007387 */ /* 0x000fe80000100a00 */
[----:B------:R-:W-:Y:S04]  /*6d910*/  STL.64 [R1+0x2a38], R66 ;  /* 0x002a384201007387 */ /* 0x000fe80000100a00 */
[----:B------:R-:W-:Y:S04]  /*6d920*/  STL.64 [R1+0x2a20], R60 ;  /* 0x002a203c01007387 */ /* 0x000fe80000100a00 */
[----:B------:R-:W-:Y:S04]  /*6d930*/  STL.64 [R1+0x2a28], R62 ;  /* 0x002a283e01007387 */ /* 0x000fe80000100a00 */
[----:B------:R-:W-:Y:S04]  /*6d940*/  STL.64 [R1+0x2a10], R56 ;  /* 0x002a103801007387 */ /* 0x000fe80000100a00 */
[----:B------:R1:W-:Y:S04]  /*6d950*/  STL [R1+0x6254], R16 ;  /* 0x0062541001007387 */ /* 0x0003e80000100800 */
[----:B------:R2:W-:Y:S04]  /*6d960*/  STL [R1+0x6250], R17 ;  /* 0x0062501101007387 */ /* 0x0005e80000100800 */
[----:B------:R-:W-:Y:S01]  /*6d970*/  STL.64 [R1+0x2a00], R52 ;  /* 0x002a003401007387 */ /* 0x000fe20000100a00 */
[----:B-1----:R-:W-:-:S02]  /*6d980*/  IMAD.MOV.U32 R16, RZ, RZ, R50 ;  /* 0x000000ffff107224 */ /* 0x002fc400078e0032 */
[----:B--2---:R-:W-:Y:S01]  /*6d990*/  IMAD.MOV.U32 R17, RZ, RZ, R51 ;  /* 0x000000ffff117224 */ /* 0x004fe200078e0033 */
[----:B------:R-:W-:Y:S04]  /*6d9a0*/  STL.64 [R1+0x2a08], R54 ;  /* 0x002a083601007387 */ /* 0x000fe80000100a00 */
[----:B------:R-:W-:Y:S04]  /*6d9b0*/  STL.64 [R1+0x29f0], R48 ;  /* 0x0029f03001007387 */ /* 0x000fe80000100a00 */
[----:B------:R1:W-:Y:S04]  /*6d9c0*/  STL [R1+0x625c], R17 ;  /* 0x00625c1101007387 */ /* 0x0003e80000100800 */
[----:B------:R2:W-:Y:S04]  /*6d9d0*/  STL [R1+0x6258], R16 ;  /* 0x0062581001007387 */ /* 0x0005e80000100800 */
[----:B------:R-:W-:Y:S01]  /*6d9e0*/  STL.64 [R1+0x29e0], R44 ;  /* 0x0029e02c01007387 */ /* 0x000fe20000100a00 */
[----:B-1----:R-:W-:-:S03]  /*6d9f0*/  IMAD.MOV.U32 R17, RZ, RZ, R42 ;  /* 0x000000ffff117224 */ /* 0x002fc600078e002a */
[----:B------:R-:W-:Y:S01]  /*6da00*/  STL.64 [R1+0x29e8], R46 ;  /* 0x0029e82e01007387 */ /* 0x000fe20000100a00 */
[----:B--2---:R-:W-:-:S03]  /*6da10*/  IMAD.MOV.U32 R16, RZ, RZ, R43 ;  /* 0x000000ffff107224 */ /* 0x004fc600078e002b */
[----:B------:R1:W-:Y:S02]  /*6da20*/  STL.64 [R1+0x29d0], R40 ;  /* 0x0029d02801007387 */ /* 0x0003e40000100a00 */
[C---:B-1----:R-:W-:Y:S08]  /*6da30*/  HMMA.1688.F32.TF32 R40, R232.reuse, R94, R36 ;  /* 0x0000005ee828723c */ /* 0x042ff00000081024 */
[C---:B------:R-:W-:Y:S08]  /*6da40*/  HMMA.1688.F32.TF32 R36, R232.reuse, R90, R28 ;  /* 0x0000005ae824723c */ /* 0x040ff0000008101c */
[C---:B------:R-:W-:Y:S03]  /*6da50*/  HMMA.1688.F32.TF32 R28, R232.reuse, R86, R244 ;  /* 0x00000056e81c723c */ /* 0x040fe600000810f4 */
[----:B------:R-:W-:Y:S04]  /*6da60*/  STL.64 [R1+0x29c0], R40 ;  /* 0x0029c02801007387 */ /* 0x000fe80000100a00 */
[----:B------:R1:W-:Y:S04]  /*6da70*/  STL.64 [R1+0x29c8], R42 ;  /* 0x0029c82a01007387 */ /* 0x0003e80000100a00 */
[----:B------:R-:W-:Y:S04]  /*6da80*/  STL.64 [R1+0x29b0], R36 ;  /* 0x0029b02401007387 */ /* 0x000fe80000100a00 */
[----:B------:R2:W-:Y:S01]  /*6da90*/  STL.64 [R1+0x29b8], R38 ;  /* 0x0029b82601007387 */ /* 0x0005e20000100a00 */
[C---:B-1----:R-:W-:Y:S03]  /*6daa0*/  HMMA.1688.F32.TF32 R40, R232.reuse, R82, R248 ;  /* 0x00000052e828723c */ /* 0x042fe600000810f8 */
[----:B------:R-:W-:Y:S04]  /*6dab0*/  STL.64 [R1+0x29a0], R28 ;  /* 0x0029a01c01007387 */ /* 0x000fe80000100a00 */
[----:B------:R1:W-:Y:S01]  /*6dac0*/  STL.64 [R1+0x29a8], R30 ;  /* 0x0029a81e01007387 */ /* 0x0003e20000100a00 */
[C---:B--2---:R-:W-:Y:S08]  /*6dad0*/  HMMA.1688.F32.TF32 R36, R232.reuse, R78, R236 ;  /* 0x0000004ee824723c */ /* 0x044ff000000810ec */
[C---:B-1----:R-:W-:Y:S03]  /*6dae0*/  HMMA.1688.F32.TF32 R28, R232.reuse, R74, R240 ;  /* 0x0000004ae81c723c */ /* 0x042fe600000810f0 */
        /* <DEDUP_REMOVED lines=18> */
[----:B-1----:R-:W2:Y:S04]  /*6dc10*/  LDL.LU R36, [R1+0x1b00] ;  /* 0x001b000001247983 */ /* 0x002ea80000300800 */
[----:B------:R-:W2:Y:S04]  /*6dc20*/  LDL.LU R37, [R1+0x1b04] ;  /* 0x001b040001257983 */ /* 0x000ea80000300800 */
[----:B---3--:R-:W2:Y:S04]  /*6dc30*/  LDL.LU R38, [R1+0x1b08] ;  /* 0x001b080001267983 */ /* 0x008ea80000300800 */
[----:B------:R-:W2:Y:S04]  /*6dc40*/  LDL.LU R39, [R1+0x1b0c] ;  /* 0x001b0c0001277983 */ /* 0x000ea80000300800 */
[----:B------:R-:W3:Y:S04]  /*6dc50*/  LDL.LU R40, [R1+0x1b10] ;  /* 0x001b100001287983 */ /* 0x000ee80000300800 */
[----:B------:R-:W3:Y:S04]  /*6dc60*/  LDL.LU R41, [R1+0x1b14] ;  /* 0x001b140001297983 */ /* 0x000ee80000300800 */
[----:B------:R-:W3:Y:S04]  /*6dc70*/  LDL.LU R42, [R1+0x1b18] ;  /* 0x001b1800012a7983 */ /* 0x000ee80000300800 */
[----:B------:R-:W3:Y:S04]  /*6dc80*/  LDL.LU R43, [R1+0x1b1c] ;  /* 0x001b1c00012b7983 */ /* 0x000ee80000300800 */
        /* <DEDUP_REMOVED lines=80> */
[----:B----4-:R-:W4:Y:S04]  /*6e190*/  LDL.LU R28, [R1+0x1ae0] ;  /* 0x001ae000011c7983 */ /* 0x010f280000300800 */
[----:B------:R-:W4:Y:S04]  /*6e1a0*/  LDL.LU R29, [R1+0x1ae4] ;  /* 0x001ae400011d7983 */ /* 0x000f280000300800 */
[----:B------:R-:W4:Y:S04]  /*6e1b0*/  LDL.LU R30, [R1+0x1ae8] ;  /* 0x001ae800011e7983 */ /* 0x000f280000300800 */
[----:B------:R-:W4:Y:S04]  /*6e1c0*/  LDL.LU R31, [R1+0x1aec] ;  /* 0x001aec00011f7983 */ /* 0x000f280000300800 */
[----:B------:R-:W4:Y:S04]  /*6e1d0*/  LDL.LU R240, [R1+0x1aa0] ;  /* 0x001aa00001f07983 */ /* 0x000f280000300800 */
[----:B------:R-:W4:Y:S04]  /*6e1e0*/  LDL.LU R241, [R1+0x1aa4] ;  /* 0x001aa40001f17983 */ /* 0x000f280000300800 */
[----:B------:R-:W4:Y:S04]  /*6e1f0*/  LDL.LU R242, [R1+0x1aa8] ;  /* 0x001aa80001f27983 */ /* 0x000f280000300800 */
[----:B------:R-:W4:Y:S01]  /*6e200*/  LDL.LU R243, [R1+0x1aac] ;  /* 0x001aac0001f37983 */ /* 0x000f220000300800 */
[C---:B--2---:R-:W-:Y:S08]  /*6e210*/  HMMA.1688.F32.TF32 R196, R232.reuse, R6, R196 ;  /* 0x00000006e8c4723c */ /* 0x044ff000000810c4 */
[C---:B---3--:R-:W-:Y:S08]  /*6e220*/  HMMA.1688.F32.TF32 R200, R232.reuse, R10, R200 ;  /* 0x0000000ae8c8723c */ /* 0x048ff000000810c8 */
[C---:B------:R-:W-:Y:S08]  /*6e230*/  HMMA.1688.F32.TF32 R204, R232.reuse, R14, R204 ;  /* 0x0000000ee8cc723c */ /* 0x040ff000000810cc */
[C---:B------:R-:W-:Y:S08]  /*6e240*/  HMMA.1688.F32.TF32 R212, R232.reuse, R22, R212 ;  /* 0x00000016e8d4723c */ /* 0x040ff000000810d4 */
[C---:B------:R-:W-:Y:S08]  /*6e250*/  HMMA.1688.F32.TF32 R216, R232.reuse, R26, R216 ;  /* 0x0000001ae8d8723c */ /* 0x040ff000000810d8 */
[----:B------:R-:W-:Y:S01]  /*6e260*/  HMMA.1688.F32.TF32 R208, R232, R18, R208 ;  /* 0x00000012e8d0723c */ /* 0x000fe200000810d0 */
[----:B------:R-:W-:Y:S10]  /*6e270*/  LDS R232, [R35+UR7+0x42080] ;  /* 0x0420800723e87984 */ /* 0x000ff40008000800 */
[----:B------:R-:W-:Y:S01]  /*6e280*/  STL.64 [R1+0x2960], R216 ;  /* 0x002960d801007387 */ /* 0x000fe20000100a00 */
        /* <DEDUP_REMOVED lines=11> */
[----:B------:R2:W-:Y:S01]  /*6e340*/  STL.64 [R1+0x1fc8], R198 ;  /* 0x001fc8c601007387 */ /* 0x0005e20000100a00 */
[C---:B-1----:R-:W-:Y:S03]  /*6e350*/  HMMA.1688.F32.TF32 R200, R228.reuse, R146, R224 ;  /* 0x00000092e4c8723c */ /* 0x042fe600000810e0 */
[----:B------:R-:W-:Y:S04]  /*6e360*/  STL.64 [R1+0x1fb0], R192 ;  /* 0x001fb0c001007387 */ /* 0x000fe80000100a00 */
[----:B------:R1:W-:Y:S01]  /*6e370*/  STL.64 [R1+0x1fb8], R194 ;  /* 0x001fb8c201007387 */ /* 0x0003e20000100a00 */
[C---:B--2---:R-:W-:Y:S03]  /*6e380*/  HMMA.1688.F32.TF32 R196, R228.reuse, R142, R188 ;  /* 0x0000008ee4c4723c */ /* 0x044fe600000810bc */
[----:B------:R-:W-:Y:S04]  /*6e390*/  LDS R234, [R35+UR7+0x43080] ;  /* 0x0430800723ea7984 */ /* 0x000fe80008000800 */
[----:B------:R-:W-:Y:S01]  /*6e3a0*/  LDS R233, [R252+UR7+0x42080] ;  /* 0x04208007fce97984 */ /* 0x000fe20008000800 */
[C---:B-1----:R-:W-:Y:S03]  /*6e3b0*/  HMMA.1688.F32.TF32 R192, R228.reuse, R138, R220 ;  /* 0x0000008ae4c0723c */ /* 0x042fe600000810dc */
[----:B------:R-:W1:Y:S05]  /*6e3c0*/  LDS R235, [R252+UR7+0x43080] ;  /* 0x04308007fceb7984 */ /* 0x000e6a0008000800 */
        /* <DEDUP_REMOVED lines=27> */
[C---:B----4-:R-:W-:Y:S01]  /*6e580*/  HMMA.1688.F32.TF32 R36, R228.reuse, R154, R28 ;  /* 0x0000009ae424723c */ /* 0x050fe2000008101c */
[----:B------:R-:W-:Y:S04]  /*6e590*/  STL.64 [R1+0x28a8], R70 ;  /* 0x0028a84601007387 */ /* 0x000fe80000100a00 */
[----:B------:R-:W-:Y:S03]  /*6e5a0*/  STL.64 [R1+0x2890], R64 ;  /* 0x0028904001007387 */ /* 0x000fe60000100a00 */
        /* <DEDUP_REMOVED lines=16> */
[C---:B--2---:R-:W-:Y:S03]  /*6e6b0*/  HMMA.1688.F32.TF32 R40, R228.reuse, R102, R248 ;  /* 0x00000066e428723c */ /* 0x044fe600000810f8 */
[----:B------:R-:W-:Y:S04]  /*6e6c0*/  STL.64 [R1+0x2810], R28 ;  /* 0x0028101c01007387 */ /* 0x000fe80000100a00 */
[----:B------:R2:W-:Y:S01]  /*6e6d0*/  STL.64 [R1+0x2818], R30 ;  /* 0x0028181e01007387 */ /* 0x0005e20000100a00 */
[C---:B---3--:R-:W-:Y:S08]  /*6e6e0*/  HMMA.1688.F32.TF32 R36, R228.reuse, R98, R236 ;  /* 0x00000062e424723c */ /* 0x048ff000000810ec */
[C---:B--2---:R-:W-:Y:S03]  /*6e6f0*/  HMMA.1688.F32.TF32 R28, R228.reuse, R94, R240 ;  /* 0x0000005ee41c723c */ /* 0x044fe600000810f0 */
[----:B------:R2:W-:Y:S04]  /*6e700*/  STL.64 [R1+0x2800], R40 ;  /* 0x0028002801007387 */ /* 0x0005e80000100a00 */
[----:B------:R3:W-:Y:S04]  /*6e710*/  STL.64 [R1+0x2808], R42 ;  /* 0x0028082a01007387 */ /* 0x0007e80000100a00 */
[----:B------:R-:W4:Y:S04]  /*6e720*/  LDL.LU R248, [R1+0x19f0] ;  /* 0x0019f00001f87983 */ /* 0x000f280000300800 */
[----:B------:R-:W-:Y:S04]  /*6e730*/  STL.64 [R1+0x27f0], R36 ;  /* 0x0027f02401007387 */ /* 0x000fe80000100a00 */
[----:B------:R-:W-:Y:S04]  /*6e740*/  STL.64 [R1+0x27f8], R38 ;  /* 0x0027f82601007387 */ /* 0x000fe80000100a00 */
[----:B------:R1:W-:Y:S04]  /*6e750*/  STL.64 [R1+0x27e0], R28 ;  /* 0x0027e01c01007387 */ /* 0x0003e80000100a00 */
[----:B------:R1:W-:Y:S04]  /*6e760*/  STL.64 [R1+0x27e8], R30 ;  /* 0x0027e81e01007387 */ /* 0x0003e80000100a00 */
[----:B------:R-:W4:Y:S04]  /*6e770*/  LDL.LU R249, [R1+0x19f4] ;  /* 0x0019f40001f97983 */ /* 0x000f280000300800 */
[----:B------:R-:W4:Y:S04]  /*6e780*/  LDL.LU R250, [R1+0x19f8] ;  /* 0x0019f80001fa7983 */ /* 0x000f280000300800 */
[----:B------:R-:W4:Y:S04]  /*6e790*/  LDL.LU R251, [R1+0x19fc] ;  /* 0x0019fc0001fb7983 */ /* 0x000f280000300800 */
[----:B--2---:R-:W2:Y:S04]  /*6e7a0*/  LDL.LU R40, [R1+0x1a30] ;  /* 0x001a300001287983 */ /* 0x004ea80000300800 */
[----:B------:R-:W2:Y:S04]  /*6e7b0*/  LDL.LU R41, [R1+0x1a34] ;  /* 0x001a340001297983 */ /* 0x000ea80000300800 */
[----:B---3--:R-:W2:Y:S04]  /*6e7c0*/  LDL.LU R42, [R1+0x1a38] ;  /* 0x001a3800012a7983 */ /* 0x008ea80000300800 */
[----:B------:R-:W2:Y:S04]  /*6e7d0*/  LDL.LU R43, [R1+0x1a3c] ;  /* 0x001a3c00012b7983 */ /* 0x000ea80000300800 */
[----:B------:R-:W3:Y:S04]  /*6e7e0*/  LDL.LU R44, [R1+0x1a50] ;  /* 0x001a5000012c7983 */ /* 0x000ee80000300800 */
[----:B------:R-:W3:Y:S04]  /*6e7f0*/  LDL.LU R45, [R1+0x1a54] ;  /* 0x001a5400012d7983 */ /* 0x000ee80000300800 */
[----:B------:R-:W3:Y:S04]  /*6e800*/  LDL.LU R46, [R1+0x1a58] ;  /* 0x001a5800012e7983 */ /* 0x000ee80000300800 */
[----:B------:R-:W3:Y:S04]  /*6e810*/  LDL.LU R47, [R1+0x1a5c] ;  /* 0x001a5c00012f7983 */ /* 0x000ee80000300800 */
        /* <DEDUP_REMOVED lines=38> */
[C---:B----4-:R-:W-:Y:S08]  /*6ea80*/  HMMA.1688.F32.TF32 R60, R228.reuse, R90, R60 ;  /* 0x0000005ae43c723c */ /* 0x050ff0000008103c */
[C---:B------:R-:W-:Y:S11]  /*6ea90*/  HMMA.1688.F32.TF32 R56, R228.reuse, R86, R56 ;  /* 0x00000056e438723c */ /* 0x040ff60000081038 */
[----:B------:R-:W-:Y:S01]  /*6eaa0*/  IMAD.MOV.U32 R73, RZ, RZ, R61 ;  /* 0x000000ffff497224 */ /* 0x000fe200078e003d */
[C---:B------:R-:W-:Y:S01]  /*6eab0*/  HMMA.1688.F32.TF32 R52, R228.reuse, R82, R52 ;  /* 0x00000052e434723c */ /* 0x040fe20000081034 */
[----:B------:R-:W-:Y:S01]  /*6eac0*/  IMAD.MOV.U32 R72, RZ, RZ, R60 ;  /* 0x000000ffff487224 */ /* 0x000fe200078e003c */
[----:B------:R-:W-:Y:S04]  /*6ead0*/  STL.64 [R1+0x27d8], R62 ;  /* 0x0027d83e01007387 */ /* 0x000fe80000100a00 */
[----:B------:R1:W-:Y:S02]  /*6eae0*/  STL [R1+0x620c], R73 ;  /* 0x00620c4901007387 */ /* 0x0003e40000100800 */
[----:B------:R-:W-:Y:S02]  /*6eaf0*/  HMMA.1688.F32.TF32 R48, R228, R78, R48 ;  /* 0x0000004ee430723c */ /* 0x000fe40000081030 */
[----:B------:R2:W-:Y:S09]  /*6eb00*/  STL [R1+0x6208], R72 ;  /* 0x0062084801007387 */ /* 0x0005f20000100800 */
[----:B-1----:R-:W-:Y:S01]  /*6eb10*/  IMAD.MOV.U32 R73, RZ, RZ, R54 ;  /* 0x000000ffff497224 */ /* 0x002fe200078e0036 */
[----:B------:R-:W-:Y:S01]  /*6eb20*/  STL.64 [R1+0x27c0], R56 ;  /* 0x0027c03801007387 */ /* 0x000fe20000100a00 */
[----:B--2---:R-:W-:-:S03]  /*6eb30*/  IMAD.MOV.U32 R72, RZ, RZ, R55 ;  /* 0x000000ffff487224 */ /* 0x004fc600078e0037 */
[----:B------:R-:W-:Y:S01]  /*6eb40*/  STL.64 [R1+0x27c8], R58 ;  /* 0x0027c83a01007387 */ /* 0x000fe20000100a00 */
[C---:B------:R-:W-:Y:S03]  /*6eb50*/  HMMA.1688.F32.TF32 R28, R228.reuse, R18, R28 ;  /* 0x00000012e41c723c */ /* 0x040fe6000008101c */
[----:B------:R-:W-:Y:S04]  /*6eb60*/  STL.64 [R1+0x27b0], R52 ;  /* 0x0027b03401007387 */ /* 0x000fe80000100a00 */
[----:B------:R1:W-:Y:S01]  /*6eb70*/  STL [R1+0x6214], R72 ;  /* 0x0062144801007387 */ /* 0x0003e20000100800 */
[----:B------:R-:W-:Y:S03]  /*6eb80*/  HMMA.1688.F32.TF32 R36, R228, R22, R36 ;  /* 0x00000016e424723c */ /* 0x000fe60000081024 */
[----:B------:R2:W-:Y:S01]  /*6eb90*/  STL [R1+0x6210], R73 ;  /* 0x0062104901007387 */ /* 0x0005e20000100800 */
[----:B-1----:R-:W-:-:S03]  /*6eba0*/  IMAD.MOV.U32 R72, RZ, RZ, R42 ;  /* 0x000000ffff487224 */ /* 0x002fc600078e002a */
[----:B------:R-:W-:Y:S04]  /*6ebb0*/  STL.64 [R1+0x27a0], R48 ;  /* 0x0027a03001007387 */ /* 0x000fe80000100a00 */
[----:B------:R-:W-:Y:S01]  /*6ebc0*/  STL.64 [R1+0x27a8], R50 ;  /* 0x0027a83201007387 */ /* 0x000fe20000100a00 */
[----:B--2---:R-:W-:-:S03]  /*6ebd0*/  IMAD.MOV.U32 R73, RZ, RZ, R43 ;  /* 0x000000ffff497224 */ /* 0x004fc600078e002b */
[----:B------:R-:W-:Y:S04]  /*6ebe0*/  STL.64 [R1+0x2790], R44 ;  /* 0x0027902c01007387 */ /* 0x000fe80000100a00 */
[----:B------:R-:W-:Y:S04]  /*6ebf0*/  STL.64 [R1+0x2798], R46 ;  /* 0x0027982e01007387 */ /* 0x000fe80000100a00 */
[----:B------:R-:W-:Y:S04]  /*6ec00*/  STL.64 [R1+0x2780], R40 ;  /* 0x0027802801007387 */ /* 0x000fe80000100a00 */
[----:B------:R1:W-:Y:S04]  /*6ec10*/  STL [R1+0x621c], R73 ;  /* 0x00621c4901007387 */ /* 0x0003e80000100800 */
[----:B------:R2:W-:Y:S04]  /*6ec20*/  STL [R1+0x6218], R72 ;  /* 0x0062184801007387 */ /* 0x0005e80000100800 */
[----:B------:R-:W-:Y:S04]  /*6ec30*/  STL.64 [R1+0x2770], R36 ;  /* 0x0027702401007387 */ /* 0x000fe80000100a00 */
[----:B------:R3:W-:Y:S01]  /*6ec40*/  STL.64 [R1+0x2778], R38 ;  /* 0x0027782601007387 */ /* 0x0007e20000100a00 */
[----:B-1----:R-:W-:-:S02]  /*6ec50*/  IMAD.MOV.U32 R73, RZ, RZ, R30 ;  /* 0x000000ffff497224 */ /* 0x002fc400078e001e */
[----:B--2---:R-:W-:Y:S01]  /*6ec60*/  IMAD.MOV.U32 R72, RZ, RZ, R31 ;  /* 0x000000ffff487224 */ /* 0x004fe200078e001f */
[----:B------:R1:W-:Y:S01]  /*6ec70*/  STL.64 [R1+0x2760], R28 ;  /* 0x0027601c01007387 */ /* 0x0003e20000100a00 */
[C---:B---3--:R-:W-:Y:S08]  /*6ec80*/  HMMA.1688.F32.TF32 R36, R228.reuse, R14, R244 ;  /* 0x0000000ee424723c */ /* 0x048ff000000810f4 */
[C---:B-1----:R-:W-:Y:S01]  /*6ec90*/  HMMA.1688.F32.TF32 R28, R228.reuse, R10, R248 ;  /* 0x0000000ae41c723c */ /* 0x042fe200000810f8 */
[----:B------:R1:W-:Y:S04]  /*6eca0*/  STL [R1+0x6224], R73 ;  /* 0x0062244901007387 */ /* 0x0003e80000100800 */
[----:B------:R2:W-:Y:S06]  /*6ecb0*/  STL [R1+0x6220], R72 ;  /* 0x0062204801007387 */ /* 0x0005ec0000100800 */
[----:B------:R-:W-:Y:S04]  /*6ecc0*/  STL.64 [R1+0x2750], R36 ;  /* 0x0027502401007387 */ /* 0x000fe80000100a00 */
[----:B------:R3:W-:Y:S04]  /*6ecd0*/  STL.64 [R1+0x2758], R38 ;  /* 0x0027582601007387 */ /* 0x0007e80000100a00 */
[----:B-1----:R-:W-:Y:S01]  /*6ece0*/  IMAD.MOV.U32 R73, RZ, RZ, R28 ;  /* 0x000000ffff497224 */ /* 0x002fe200078e001c */
[----:B------:R1:W-:Y:S01]  /*6ecf0*/  STL.64 [R1+0x2748], R30 ;  /* 0x0027481e01007387 */ /* 0x0003e20000100a00 */
[----:B--2---:R-:W-:Y:S01]  /*6ed00*/  IMAD.MOV.U32 R72, RZ, RZ, R29 ;  /* 0x000000ffff487224 */ /* 0x004fe200078e001d */
[----:B---3--:R-:W-:Y:S02]  /*6ed10*/  HMMA.1688.F32.TF32 R36, R228, R6, R236 ;  /* 0x00000006e424723c */ /* 0x008fe400000810ec */
[----:B------:R2:W-:Y:S06]  /*6ed20*/  STL [R1+0x622c], R73 ;  /* 0x00622c4901007387 */ /* 0x0005ec0000100800 */
[----:B-1----:R-:W-:Y:S01]  /*6ed30*/  HMMA.1688.F32.TF32 R28, R232, R150, R240 ;  /* 0x00000096e81c723c */ /* 0x002fe200000810f0 */
[----:B------:R1:W-:Y:S04]  /*6ed40*/  STL [R1+0x6228], R72 ;  /* 0x0062284801007387 */ /* 0x0003e80000100800 */
[----:B------:R-:W-:Y:S04]  /*6ed50*/  LDS R228, [R0+UR7+0x42100] ;  /* 0x0421000700e47984 */ /* 0x000fe80008000800 */
[----:B------:R-:W-:Y:S04]  /*6ed60*/  LDS R230, [R0+UR7+0x43100] ;  /* 0x0431000700e67984 */ /* 0x000fe80008000800 */
[----:B------:R-:W-:Y:S04]  /*6ed70*/  STL.64 [R1+0x1fa0], R36 ;  /* 0x001fa02401007387 */ /* 0x000fe80000100a00 */
[----:B------:R-:W-:Y:S04]  /*6ed80*/  STL.64 [R1+0x1fa8], R38 ;  /* 0x001fa82601007387 */ /* 0x000fe80000100a00 */
[----:B------:R3:W-:Y:S04]  /*6ed90*/  STL.64 [R1+0x1f90], R28 ;  /* 0x001f901c01007387 */ /* 0x0007e80000100a00 */
        /* <DEDUP_REMOVED lines=14> */
[----:B--2---:R-:W-:-:S03]  /*6ee80*/  IMAD.MOV.U32 R73, RZ, RZ, R30 ;  /* 0x000000ffff497224 */ /* 0x004fc600078e001e */
[----:B------:R-:W4:Y:S01]  /*6ee90*/  LDL.LU R246, [R1+0x1858] ;  /* 0x0018580001f67983 */ /* 0x000f220000300800 */
[----:B-1----:R-:W-:-:S03]  /*6eea0*/  IMAD.MOV.U32 R72, RZ, RZ, R31 ;  /* 0x000000ffff487224 */ /* 0x002fc600078e001f */
[----:B------:R-:W4:Y:S04]  /*6eeb0*/  LDL.LU R247, [R1+0x185c] ;  /* 0x00185c0001f77983 */ /* 0x000f280000300800 */
[----:B---3--:R-:W2:Y:S04]  /*6eec0*/  LDL.LU R28, [R1+0x1880] ;  /* 0x00188000011c7983 */ /* 0x008ea80000300800 */
[----:B------:R-:W2:Y:S04]  /*6eed0*/  LDL.LU R29, [R1+0x1884] ;  /* 0x00188400011d7983 */ /* 0x000ea80000300800 */
[----:B------:R-:W2:Y:S04]  /*6eee0*/  LDL.LU R30, [R1+0x1888] ;  /* 0x00188800011e7983 */ /* 0x000ea80000300800 */
        /* <DEDUP_REMOVED lines=65> */
[----:B------:R1:W-:Y:S04]  /*6f300*/  STL [R1+0x6234], R73 ;  /* 0x0062344901007387 */ /* 0x0003e80000100800 */
[----:B------:R1:W-:Y:S04]  /*6f310*/  STL [R1+0x6230], R72 ;  /* 0x0062304801007387 */ /* 0x0003e80000100800 */
[----:B------:R-:W-:Y:S04]  /*6f320*/  LDS R229, [R3+UR7+0x42100] ;  /* 0x0421000703e57984 */ /* 0x000fe80008000800 */
[----:B------:R-:W1:Y:S01]  /*6f330*/  LDS R231, [R3+UR7+0x43100] ;  /* 0x0431000703e77984 */ /* 0x000e620008000800 */
[C---:B--2---:R-:W-:Y:S08]  /*6f340*/  HMMA.1688.F32.TF32 R68, R232.reuse, R118, R68 ;  /* 0x00000076e844723c */ /* 0x044ff00000081044 */
[C---:B---3--:R-:W-:Y:S08]  /*6f350*/  HMMA.1688.F32.TF32 R188, R232.reuse, R138, R188 ;  /* 0x0000008ae8bc723c */ /* 0x048ff000000810bc */
[C---:B------:R-:W-:Y:S08]  /*6f360*/  HMMA.1688.F32.TF32 R180, R232.reuse, R126, R180 ;  /* 0x0000007ee8b4723c */ /* 0x040ff000000810b4 */
[C---:B----4-:R-:W-:Y:S08]  /*6f370*/  HMMA.1688.F32.TF32 R196, R232.reuse, R146, R192 ;  /* 0x00000092e8c4723c */ /* 0x050ff000000810c0 */
[----:B------:R-:W-:Y:S01]  /*6f380*/  HMMA.1688.F32.TF32 R192, R232, R142, R224 ;  /* 0x0000008ee8c0723c */ /* 0x000fe200000810e0 */
[----:B-1----:R-:W-:-:S02]  /*6f390*/  IMAD.MOV.U32 R73, RZ, RZ, R188 ;  /* 0x000000ffff497224 */ /* 0x002fc400078e00bc */
[----:B------:R-:W-:-:S08]  /*6f3a0*/  IMAD.MOV.U32 R72, RZ, RZ, R189 ;  /* 0x000000ffff487224 */ /* 0x000fd000078e00bd */
[----:B------:R-:W-:Y:S04]  /*6f3b0*/  STL.64 [R1+0x2730], R196 ;  /* 0x002730c401007387 */ /* 0x000fe80000100a00 */
[----:B------:R-:W-:Y:S04]  /*6f3c0*/  STL.64 [R1+0x2738], R198 ;  /* 0x002738c601007387 */ /* 0x000fe80000100a00 */
[----:B------:R-:W-:Y:S04]  /*6f3d0*/  STL.64 [R1+0x2720], R192 ;  /* 0x002720c001007387 */ /* 0x000fe80000100a00 */
[----:B------:R-:W-:Y:S01]  /*6f3e0*/  STL.64 [R1+0x2728], R194 ;  /* 0x002728c201007387 */ /* 0x000fe20000100a00 */
[C---:B------:R-:W-:Y:S03]  /*6f3f0*/  HMMA.1688.F32.TF32 R184, R232.reuse, R130, R184 ;  /* 0x00000082e8b8723c */ /* 0x040fe600000810b8 */
[----:B------:R1:W-:Y:S05]  /*6f400*/  STL.64 [R1+0x2718], R190 ;  /* 0x002718be01007387 */ /* 0x0003ea0000100a00 */
[C---:B-1----:R-:W-:Y:S08]  /*6f410*/  HMMA.1688.F32.TF32 R188, R232.reuse, R134, R220 ;  /* 0x00000086e8bc723c */ /* 0x042ff000000810dc */
[----:B------:R-:W-:Y:S01]  /*6f420*/  HMMA.1688.F32.TF32 R176, R232, R122, R176 ;  /* 0x0000007ae8b0723c */ /* 0x000fe200000810b0 */
[----:B------:R1:W-:Y:S04]  /*6f430*/  STL [R1+0x623c], R73 ;  /* 0x00623c4901007387 */ /* 0x0003e80000100800 */
[----:B------:R2:W-:Y:S06]  /*6f440*/  STL [R1+0x6238], R72 ;  /* 0x0062384801007387 */ /* 0x0005ec0000100800 */
[----:B------:R-:W-:Y:S01]  /*6f450*/  STL.64 [R1+0x2700], R188 ;  /* 0x002700bc01007387 */ /* 0x000fe20000100a00 */
[----:B-1----:R-:W-:-:S02]  /*6f460*/  IMAD.MOV.U32 R73, RZ, RZ, R182 ;  /* 0x000000ffff497224 */ /* 0x002fc400078e00b6 */
[----:B--2---:R-:W-:Y:S01]  /*6f470*/  IMAD.MOV.U32 R72, RZ, RZ, R183 ;  /* 0x000000ffff487224 */ /* 0x004fe200078e00b7 */
[----:B------:R-:W-:Y:S04]  /*6f480*/  STL.64 [R1+0x2708], R190 ;  /* 0x002708be01007387 */ /* 0x000fe80000100a00 */
[----:B------:R-:W-:Y:S04]  /*6f490*/  STL.64 [R1+0x26f0], R184 ;  /* 0x0026f0b801007387 */ /* 0x000fe80000100a00 */
        /* <DEDUP_REMOVED lines=157> */
[----:B---3--:R-:W-:-:S15]  /*6fe70*/  HMMA.1688.F32.TF32 R216, R232, R86, R216 ;  /* 0x00000056e8d8723c */ /* 0x008fde00000810d8 */
        /* <DEDUP_REMOVED lines=78> */
[----:B------:R-:W-:Y:S04]  /*70360*/  STL.64 [R1+0x2480], R40 ;  /* 0x0024802801007387 */ /* 0x000fe80000100a00 */
[----:B------:R-:W-:Y:S04]  /*70370*/  STL.64 [R1+0x2488], R42 ;  /* 0x0024882a01007387 */ /* 0x000fe80000100a00 */
[----:B------:R-:W1:Y:S04]  /*70380*/  LDL.LU R244, [R1+0x13e0] ;  /* 0x0013e00001f47983 */ /* 0x000e680000300800 */
[----:B------:R2:W-:Y:S04]  /*70390*/  STL.64 [R1+0x2470], R36 ;  /* 0x0024702401007387 */ /* 0x0005e80000100a00 */
[----:B------:R3:W-:Y:S04]  /*703a0*/  STL.64 [R1+0x2478], R38 ;  /* 0x0024782601007387 */ /* 0x0007e80000100a00 */
[----:B------:R4:W-:Y:S04]  /*703b0*/  STL.64 [R1+0x2460], R28 ;  /* 0x0024601c01007387 */ /* 0x0009e80000100a00 */
[----:B------:R2:W-:Y:S04]  /*703c0*/  STL.64 [R1+0x2468], R30 ;  /* 0x0024681e01007387 */ /* 0x0005e80000100a00 */
[----:B------:R-:W1:Y:S04]  /*703d0*/  LDL.LU R245, [R1+0x13e4] ;  /* 0x0013e40001f57983 */ /* 0x000e680000300800 */
[----:B------:R-:W1:Y:S04]  /*703e0*/  LDL.LU R246, [R1+0x13e8] ;  /* 0x0013e80001f67983 */ /* 0x000e680000300800 */
[----:B------:R-:W1:Y:S04]  /*703f0*/  LDL.LU R247, [R1+0x13ec] ;  /* 0x0013ec0001f77983 */ /* 0x000e680000300800 */
        /* <DEDUP_REMOVED lines=73> */
[----:B---3--:R-:W-:Y:S11]  /*70890*/  HMMA.1688.F32.TF32 R176, R228, R90, R176 ;  /* 0x0000005ae4b0723c */ /* 0x008ff600000810b0 */
[----:B------:R-:W-:-:S02]  /*708a0*/  IMAD.MOV.U32 R25, RZ, RZ, R68 ;  /* 0x000000ffff197224 */ /* 0x000fc400078e0044 */
[----:B------:R-:W-:Y:S02]  /*708b0*/  IMAD.MOV.U32 R24, RZ, RZ, R69 ;  /* 0x000000ffff187224 */ /* 0x000fe400078e0045 */
[----:B------:R-:W-:Y:S02]  /*708c0*/  IMAD.MOV.U32 R21, RZ, RZ, R70 ;  /* 0x000000ffff157224 */ /* 0x000fe400078e0046 */
[----:B------:R-:W-:Y:S01]  /*708d0*/  IMAD.MOV.U32 R20, RZ, RZ, R71 ;  /* 0x000000ffff147224 */ /* 0x000fe200078e0047 */
[C---:B------:R-:W-:Y:S08]  /*708e0*/  HMMA.1688.F32.TF32 R180, R228.reuse, R94, R180 ;  /* 0x0000005ee4b4723c */ /* 0x040ff000000810b4 */
[C---:B------:R-:W-:Y:S08]  /*708f0*/  HMMA.1688.F32.TF32 R192, R228.reuse, R106, R188 ;  /* 0x0000006ae4c0723c */ /* 0x040ff000000810bc */
[C---:B------:R-:W-:Y:S08]  /*70900*/  HMMA.1688.F32.TF32 R188, R228.reuse, R102, R220 ;  /* 0x00000066e4bc723c */ /* 0x040ff000000810dc */
[C---:B------:R-:W-:Y:S03]  /*70910*/  HMMA.1688.F32.TF32 R184, R228.reuse, R98, R184 ;  /* 0x00000062e4b8723c */ /* 0x040fe600000810b8 */
[----:B------:R-:W-:Y:S04]  /*70920*/  STL.64 [R1+0x2450], R192 ;  /* 0x002450c001007387 */ /* 0x000fe80000100a00 */
[----:B------:R-:W-:Y:S04]  /*70930*/  STL.64 [R1+0x2458], R194 ;  /* 0x002458c201007387 */ /* 0x000fe80000100a00 */
[----:B------:R-:W-:Y:S04]  /*70940*/  STL.64 [R1+0x2440], R188 ;  /* 0x002440bc01007387 */ /* 0x000fe80000100a00 */
[----:B------:R-:W-:Y:S04]  /*70950*/  STL.64 [R1+0x2448], R190 ;  /* 0x002448be01007387 */ /* 0x000fe80000100a00 */
[----:B------:R-:W-:Y:S01]  /*70960*/  STL.64 [R1+0x2430], R184 ;  /* 0x002430b801007387 */ /* 0x000fe20000100a00 */
        /* <DEDUP_REMOVED lines=14> */
[----:B----4-:R-:W-:Y:S01]  /*70a50*/  HMMA.1688.F32.TF32 R36, R228, R6, R28 ;  /* 0x00000006e424723c */ /* 0x010fe2000008101c */
[----:B------:R-:W-:Y:S04]  /*70a60*/  STL.64 [R1+0x23f8], R70 ;  /* 0x0023f84601007387 */ /* 0x000fe80000100a00 */
[----:B------:R-:W-:Y:S03]  /*70a70*/  STL.64 [R1+0x23e0], R64 ;  /* 0x0023e04001007387 */ /* 0x000fe60000100a00 */
[C---:B-1----:R-:W-:Y:S01]  /*70a80*/  HMMA.1688.F32.TF32 R28, R232.reuse, R150, R244 ;  /* 0x00000096e81c723c */ /* 0x042fe200000810f4 */
        /* <DEDUP_REMOVED lines=19> */
[----:B-1----:R-:W-:Y:S03]  /*70bc0*/  HMMA.1688.F32.TF32 R28, R232, R146, R248 ;  /* 0x00000092e81c723c */ /* 0x002fe600000810f8 */
[----:B------:R-:W-:Y:S04]  /*70bd0*/  LDS R229, [R3+UR7+0x42180] ;  /* 0x0421800703e57984 */ /* 0x000fe80008000800 */
[----:B------:R-:W1:-:S12]  /*70be0*/  LDS R231, [R3+UR7+0x43180] ;  /* 0x0431800703e77984 */ /* 0x000e580008000800 */
[----:B------:R-:W-:Y:S01]  /*70bf0*/  IMAD.MOV.U32 R92, RZ, RZ, R28 ;  /* 0x000000ffff5c7224 */ /* 0x000fe200078e001c */
[----:B------:R2:W-:Y:S01]  /*70c00*/  STL.64 [R1+0x2378], R30 ;  /* 0x0023781e01007387 */ /* 0x0005e20000100a00 */
[----:B------:R-:W-:Y:S02]  /*70c10*/  IMAD.MOV.U32 R93, RZ, RZ, R29 ;  /* 0x000000ffff5d7224 */ /* 0x000fe400078e001d */
[----:B--2---:R-:W-:-:S15]  /*70c20*/  HMMA.1688.F32.TF32 R28, R232, R142, R236 ;  /* 0x0000008ee81c723c */ /* 0x004fde00000810ec */
[----:B------:R-:W-:-:S04]  /*70c30*/  NOP ;  /* 0x0000000000007918 */ /* 0x000fc80000000000 */
[----:B------:R-:W-:Y:S01]  /*70c40*/  IMAD.MOV.U32 R96, RZ, RZ, R28 ;  /* 0x000000ffff607224 */ /* 0x000fe200078e001c */
[----:B------:R2:W-:Y:S01]  /*70c50*/  STL.64 [R1+0x2368], R30 ;  /* 0x0023681e01007387 */ /* 0x0005e20000100a00 */
[----:B------:R-:W-:Y:S02]  /*70c60*/  IMAD.MOV.U32 R97, RZ, RZ, R29 ;  /* 0x000000ffff617224 */ /* 0x000fe400078e001d */
[----:B--2---:R-:W-:-:S15]  /*70c70*/  HMMA.1688.F32.TF32 R28, R232, R138, R240 ;  /* 0x0000008ae81c723c */ /* 0x004fde00000810f0 */
[----:B------:R-:W-:-:S04]  /*70c80*/  NOP ;  /* 0x0000000000007918 */ /* 0x000fc80000000000 */
[----:B------:R2:W-:Y:S04]  /*70c90*/  STL.64 [R1+0x2350], R28 ;  /* 0x0023501c01007387 */ /* 0x0005e80000100a00 */
        /* <DEDUP_REMOVED lines=8> */
[----:B------:R-:W3:Y:S04]  /*70d20*/  LDL.LU R244, [R1+0x1270] ;  /* 0x0012700001f47983 */ /* 0x000ee80000300800 */
[----:B------:R-:W3:Y:S01]  /*70d30*/  LDL.LU R245, [R1+0x1274] ;  /* 0x0012740001f57983 */ /* 0x000ee20000300800 */
[----:B------:R-:W-:-:S03]  /*70d40*/  IMAD.MOV.U32 R77, RZ, RZ, R30 ;  /* 0x000000ffff4d7224 */ /* 0x000fc600078e001e */
[----:B------:R-:W3:Y:S01]  /*70d50*/  LDL.LU R246, [R1+0x1278] ;  /* 0x0012780001f67983 */ /* 0x000ee20000300800 */
[----:B------:R-:W-:-:S03]  /*70d60*/  IMAD.MOV.U32 R76, RZ, RZ, R31 ;  /* 0x000000ffff4c7224 */ /* 0x000fc600078e001f */
[----:B------:R-:W3:Y:S04]  /*70d70*/  LDL.LU R247, [R1+0x127c] ;  /* 0x00127c0001f77983 */ /* 0x000ee80000300800 */
[----:B--2---:R-:W2:Y:S04]  /*70d80*/  LDL.LU R28, [R1+0x1280] ;  /* 0x00128000011c7983 */ /* 0x004ea80000300800 */
        /* <DEDUP_REMOVED lines=81> */
[----:B----4-:R-:W-:Y:S03]  /*712a0*/  HMMA.1688.F32.TF32 R192, R232, R126, R192 ;  /* 0x0000007ee8c0723c */ /* 0x010fe600000810c0 */
[----:B------:R-:W-:Y:S08]  /*712b0*/  STL.64 [R1+0x2348], R202 ;  /* 0x002348ca01007387 */ /* 0x000ff00000100a00 */
[----:B------:R-:W-:-:S02]  /*712c0*/  IMAD.MOV.U32 R80, RZ, RZ, R196 ;  /* 0x000000ffff507224 */ /* 0x000fc400078e00c4 */
[----:B------:R-:W-:Y:S02]  /*712d0*/  IMAD.MOV.U32 R81, RZ, RZ, R197 ;  /* 0x000000ffff517224 */ /* 0x000fe400078e00c5 */
[----:B------:R-:W-:Y:S02]  /*712e0*/  IMAD.MOV.U32 R101, RZ, RZ, R198 ;  /* 0x000000ffff657224 */ /* 0x000fe400078e00c6 */
[----:B------:R-:W-:Y:S02]  /*712f0*/  IMAD.MOV.U32 R100, RZ, RZ, R199 ;  /* 0x000000ffff647224 */ /* 0x000fe400078e00c7 */
[----:B------:R-:W-:Y:S01]  /*71300*/  HMMA.1688.F32.TF32 R196, R232, R122, R224 ;  /* 0x0000007ae8c4723c */ /* 0x000fe200000810e0 */
[----:B------:R-:W-:Y:S01]  /*71310*/  IMAD.MOV.U32 R88, RZ, RZ, R192 ;  /* 0x000000ffff587224 */ /* 0x000fe200078e00c0 */
[----:B------:R2:W-:Y:S01]  /*71320*/  STL.64 [R1+0x2328], R194 ;  /* 0x002328c201007387 */ /* 0x0005e20000100a00 */
[----:B------:R-:W-:-:S05]  /*71330*/  IMAD.MOV.U32 R89, RZ, RZ, R193 ;  /* 0x000000ffff597224 */ /* 0x000fca00078e00c1 */
[C---:B--2---:R-:W-:Y:S08]  /*71340*/  HMMA.1688.F32.TF32 R192, R232.reuse, R118, R188 ;  /* 0x00000076e8c0723c */ /* 0x044ff000000810bc */
[C---:B------:R-:W-:Y:S08]  /*71350*/  HMMA.1688.F32.TF32 R188, R232.reuse, R114, R220 ;  /* 0x00000072e8bc723c */ /* 0x040ff000000810dc */
[----:B------:R-:W-:Y:S01]  /*71360*/  HMMA.1688.F32.TF32 R184, R232, R110, R184 ;  /* 0x0000006ee8b8723c */ /* 0x000fe200000810b8 */
[----:B------:R-:W-:Y:S04]  /*71370*/  STL.64 [R1+0x2310], R196 ;  /* 0x002310c401007387 */ /* 0x000fe80000100a00 */
[----:B------:R-:W-:Y:S04]  /*71380*/  STL.64 [R1+0x2318], R198 ;  /* 0x002318c601007387 */ /* 0x000fe80000100a00 */
[----:B------:R-:W-:Y:S04]  /*71390*/  STL.64 [R1+0x2300], R192 ;  /* 0x002300c001007387 */ /* 0x000fe80000100a00 */
[----:B------:R-:W-:Y:S04]  /*713a0*/  STL.64 [R1+0x2308], R194 ;  /* 0x002308c201007387 */ /* 0x000fe80000100a00 */
[----:B------:R-:W-:Y:S02]  /*713b0*/  STL.64 [R1+0x22f0], R188 ;  /* 0x0022f0bc01007387 */ /* 0x000fe40000100a00 */
[----:B------:R-:W-:-:S02]  /*713c0*/  IMAD.MOV.U32 R85, RZ, RZ, R186 ;  /* 0x000000ffff557224 */ /* 0x000fc400078e00ba */
[----:B------:R-:W-:Y:S01]  /*713d0*/  STL.64 [R1+0x22f8], R190 ;  /* 0x0022f8be01007387 */ /* 0x000fe20000100a00 */
[----:B------:R-:W-:-:S03]  /*713e0*/  IMAD.MOV.U32 R84, RZ, RZ, R187 ;  /* 0x000000ffff547224 */ /* 0x000fc600078e00bb */
[----:B------:R2:W-:Y:S02]  /*713f0*/  STL.64 [R1+0x22e0], R184 ;  /* 0x0022e0b801007387 */ /* 0x0005e40000100a00 */
[C---:B--2---:R-:W-:Y:S08]  /*71400*/  HMMA.1688.F32.TF32 R184, R232.reuse, R174, R180 ;  /* 0x000000aee8b8723c */ /* 0x044ff000000810b4 */
        /* <DEDUP_REMOVED lines=40> */
[----:B--2---:R-:W-:Y:S03]  /*71690*/  HMMA.1688.F32.TF32 R28, R232, R26, R240 ;  /* 0x0000001ae81c723c */ /* 0x004fe600000810f0 */
        /* <DEDUP_REMOVED lines=62> */
[----:B------:R-:W-:-:S03]  /*71a80*/  IMAD.MOV.U32 R104, RZ, RZ, R200 ;  /* 0x000000ffff687224 */ /* 0x000fc600078e00c8 */
[----:B------:R-:W2:Y:S01]  /*71a90*/  LDL.LU R196, [R1+0x11d0] ;  /* 0x0011d00001c47983 */ /* 0x000ea20000300800 */
[----:B------:R-:W-:-:S03]  /*71aa0*/  IMAD.MOV.U32 R105, RZ, RZ, R201 ;  /* 0x000000ffff697224 */ /* 0x000fc600078e00c9 */
        /* <DEDUP_REMOVED lines=50> */
[----:B------:R-:W4:Y:S01]  /*71dd0*/  LDL.LU R243, [R1+0x108c] ;  /* 0x00108c0001f37983 */ /* 0x000f220000300800 */
[----:B--2---:R-:W-:Y:S08]  /*71de0*/  HMMA.1688.F32.TF32 R196, R228, R150, R196 ;  /* 0x00000096e4c4723c */ /* 0x004ff000000810c4 */
[C---:B---3--:R-:W-:Y:S08]  /*71df0*/  HMMA.1688.F32.TF32 R200, R232.reuse, R6, R200 ;  /* 0x00000006e8c8723c */ /* 0x048ff000000810c8 */
[C---:B----4-:R-:W-:Y:S08]  /*71e00*/  HMMA.1688.F32.TF32 R204, R232.reuse, R10, R204 ;  /* 0x0000000ae8cc723c */ /* 0x050ff000000810cc */
[C---:B------:R-:W-:Y:S08]  /*71e10*/  HMMA.1688.F32.TF32 R212, R232.reuse, R18, R212 ;  /* 0x00000012e8d4723c */ /* 0x040ff000000810d4 */
[C---:B------:R-:W-:Y:S08]  /*71e20*/  HMMA.1688.F32.TF32 R216, R232.reuse, R22, R216 ;  /* 0x00000016e8d8723c */ /* 0x040ff000000810d8 */
[----:B------:R-:W-:Y:S01]  /*71e30*/  HMMA.1688.F32.TF32 R208, R232, R14, R208 ;  /* 0x0000000ee8d0723c */ /* 0x000fe200000810d0 */
[----:B------:R-:W-:Y:S10]  /*71e40*/  LDS R232, [R35+UR7+0x42180] ;  /* 0x0421800723e87984 */ /* 0x000ff40008000800 */
        /* <DEDUP_REMOVED lines=193> */
[C---:B----4-:R-:W-:Y:S08]  /*72a60*/  HMMA.1688.F32.TF32 R216, R228.reuse, R78, R208 ;  /* 0x0000004ee4d8723c */ /* 0x050ff000000810d0 */
[C---:B-1----:R-:W-:Y:S08]  /*72a70*/  HMMA.1688.F32.TF32 R212, R228.reuse, R74, R204 ;  /* 0x0000004ae4d4723c */ /* 0x042ff000000810cc */
        /* <DEDUP_REMOVED lines=74> */
[----:B------:R-:W-:Y:S04]  /*72f20*/  STL.64 [R1+0x1df0], R36 ;  /* 0x001df02401007387 */ /* 0x000fe80000100a00 */
[----:B------:R-:W-:Y:S04]  /*72f30*/  STL.64 [R1+0x1df8], R38 ;  /* 0x001df82601007387 */ /* 0x000fe80000100a00 */
[----:B------:R3:W-:Y:S04]  /*72f40*/  STL.64 [R1+0x1de0], R28 ;  /* 0x001de01c01007387 */ /* 0x0007e80000100a00 */
[----:B------:R4:W-:Y:S04]  /*72f50*/  STL.64 [R1+0x1de8], R30 ;  /* 0x001de81e01007387 */ /* 0x0009e80000100a00 */
        /* <DEDUP_REMOVED lines=27> */
[----:B------:R-:W1:Y:S04]  /*73110*/  LDL.LU R68, [R1+0xb70] ;  /* 0x000b700001447983 */ /* 0x000e680000300800 */
[----:B------:R-:W1:Y:S04]  /*73120*/  LDL.LU R69, [R1+0xb74] ;  /* 0x000b740001457983 */ /* 0x000e680000300800 */
[----:B------:R-:W1:Y:S04]  /*73130*/  LDL.LU R70, [R1+0xb78] ;  /* 0x000b780001467983 */ /* 0x000e680000300800 */
[----:B------:R-:W1:Y:S04]  /*73140*/  LDL.LU R71, [R1+0xb7c] ;  /* 0x000b7c0001477983 */ /* 0x000e680000300800 */
        /* <DEDUP_REMOVED lines=76> */
[----:B-1----:R-:W-:Y:S08]  /*73610*/  HMMA.1688.F32.TF32 R68, R228, R150, R68 ;  /* 0x00000096e444723c */ /* 0x002ff00000081044 */
[C---:B--2---:R-:W-:Y:S08]  /*73620*/  HMMA.1688.F32.TF32 R180, R232.reuse, R10, R180 ;  /* 0x0000000ae8b4723c */ /* 0x044ff000000810b4 */
[----:B---3--:R-:W-:Y:S08]  /*73630*/  HMMA.1688.F32.TF32 R184, R232, R14, R184 ;  /* 0x0000000ee8b8723c */ /* 0x008ff000000810b8 */
[C---:B------:R-:W-:Y:S08]  /*73640*/  HMMA.1688.F32.TF32 R60, R228.reuse, R142, R60 ;  /* 0x0000008ee43c723c */ /* 0x040ff0000008103c */
[C---:B------:R-:W-:Y:S08]  /*73650*/  HMMA.1688.F32.TF32 R52, R228.reuse, R134, R52 ;  /* 0x00000086e434723c */ /* 0x040ff00000081034 */
[C---:B------:R-:W-:Y:S08]  /*73660*/  HMMA.1688.F32.TF32 R48, R228.reuse, R130, R48 ;  /* 0x00000082e430723c */ /* 0x040ff00000081030 */
[C---:B------:R-:W-:Y:S08]  /*73670*/  HMMA.1688.F32.TF32 R44, R228.reuse, R126, R44 ;  /* 0x0000007ee42c723c */ /* 0x040ff0000008102c */
[----:B----4-:R-:W-:Y:S08]  /*73680*/  HMMA.1688.F32.TF32 R36, R228, R118, R36 ;  /* 0x00000076e424723c */ /* 0x010ff00000081024 */
[C---:B------:R-:W-:Y:S08]  /*73690*/  HMMA.1688.F32.TF32 R212, R232.reuse, R94, R212 ;  /* 0x0000005ee8d4723c */ /* 0x040ff000000810d4 */
[C---:B------:R-:W-:Y:S08]  /*736a0*/  HMMA.1688.F32.TF32 R236, R232.reuse, R102, R236 ;  /* 0x00000066e8ec723c */ /* 0x040ff000000810ec */
[C---:B------:R-:W-:Y:S08]  /*736b0*/  HMMA.1688.F32.TF32 R248, R232.reuse, R106, R248 ;  /* 0x0000006ae8f8723c */ /* 0x040ff000000810f8 */
[C---:B------:R-:W-:Y:S11]  /*736c0*/  HMMA.1688.F32.TF32 R216, R232.reuse, R98, R216 ;  /* 0x00000062e8d8723c */ /* 0x040ff600000810d8 */
[----:B------:R-:W-:Y:S04]  /*736d0*/  STL.64 [R1+0x1dd0], R248 ;  /* 0x001dd0f801007387 */ /* 0x000fe80000100a00 */
[----:B------:R1:W-:Y:S04]  /*736e0*/  STL.64 [R1+0x1dd8], R250 ;  /* 0x001dd8fa01007387 */ /* 0x0003e80000100a00 */
[----:B-1----:R-:W2:Y:S04]  /*736f0*/  LDL.LU.64 R250, [R1+0x6518] ;  /* 0x0065180001fa7983 */ /* 0x002ea80000300a00 */
[----:B------:R-:W3:Y:S04]  /*73700*/  LDL.LU.64 R248, [R1+0x6510] ;  /* 0x0065100001f87983 */ /* 0x000ee80000300a00 */
[----:B------:R-:W-:Y:S04]  /*73710*/  STL.64 [R1+0x1dc0], R236 ;  /* 0x001dc0ec01007387 */ /* 0x000fe80000100a00 */
[----:B------:R1:W-:Y:S04]  /*73720*/  STL.64 [R1+0x1dc8], R238 ;  /* 0x001dc8ee01007387 */ /* 0x0003e80000100a00 */
[----:B-1----:R-:W4:Y:S04]  /*73730*/  LDL.LU.64 R238, [R1+0x6508] ;  /* 0x0065080001ee7983 */ /* 0x002f280000300a00 */
[----:B------:R-:W4:Y:S04]  /*73740*/  LDL.LU.64 R236, [R1+0x6500] ;  /* 0x0065000001ec7983 */ /* 0x000f280000300a00 */
[----:B------:R-:W-:Y:S04]  /*73750*/  STL.64 [R1+0x1db0], R216 ;  /* 0x001db0d801007387 */ /* 0x000fe80000100a00 */
[----:B------:R1:W-:Y:S04]  /*73760*/  STL.64 [R1+0x1db8], R218 ;  /* 0x001db8da01007387 */ /* 0x0003e80000100a00 */
        /* <DEDUP_REMOVED lines=12> */
[----:B------:R-:W-:Y:S04]  /*73830*/  STL.64 [R1+0x1d80], R212 ;  /* 0x001d80d401007387 */ /* 0x000fe80000100a00 */
[----:B------:R-:W-:Y:S03]  /*73840*/  STL.64 [R1+0x1d88], R214 ;  /* 0x001d88d601007387 */ /* 0x000fe60000100a00 */
[----:B------:R-:W-:Y:S01]  /*73850*/  HMMA.1688.F32.TF32 R176, R232, R6, R176 ;  /* 0x00000006e8b0723c */ /* 0x000fe200000810b0 */
        /* <DEDUP_REMOVED lines=44> */
[----:B------:R1:W-:Y:S04]  /*73b20*/  STL.64 [R1+0x1c70], R28 ;  /* 0x001c701c01007387 */ /* 0x0003e80000100a00 */
[----:B------:R2:W-:Y:S04]  /*73b30*/  STL.64 [R1+0x1c78], R30 ;  /* 0x001c781e01007387 */ /* 0x0005e80000100a00 */
[----:B------:R-:W-:Y:S04]  /*73b40*/  LDS R233, [R252+UR7+0x42200] ;  /* 0x04220007fce97984 */ /* 0x000fe80008000800 */
[----:B-1----:R-:W3:Y:S04]  /*73b50*/  LDL.LU R28, [R1+0xb20] ;  /* 0x000b2000011c7983 */ /* 0x002ee80000300800 */
[----:B------:R1:W-:Y:S04]  /*73b60*/  STL.64 [R1+0x1c60], R40 ;  /* 0x001c602801007387 */ /* 0x0003e80000100a00 */
[----:B------:R1:W-:Y:S04]  /*73b70*/  STL.64 [R1+0x1c68], R42 ;  /* 0x001c682a01007387 */ /* 0x0003e80000100a00 */
[----:B------:R1:W-:Y:S04]  /*73b80*/  STL.64 [R1+0x1c50], R36 ;  /* 0x001c502401007387 */ /* 0x0003e80000100a00 */
[----:B------:R1:W-:Y:S04]  /*73b90*/  STL.64 [R1+0x1c58], R38 ;  /* 0x001c582601007387 */ /* 0x0003e80000100a00 */
[----:B------:R-:W3:Y:S04]  /*73ba0*/  LDL.LU R29, [R1+0xb24] ;  /* 0x000b2400011d7983 */ /* 0x000ee80000300800 */
[----:B--2---:R-:W3:Y:S04]  /*73bb0*/  LDL.LU R30, [R1+0xb28] ;  /* 0x000b2800011e7983 */ /* 0x004ee80000300800 */
        /* <DEDUP_REMOVED lines=97> */
[----:B------:R-:W1:Y:S01]  /*741d0*/  LDS R235, [R252+UR7+0x43200] ;  /* 0x04320007fceb7984 */ /* 0x000e620008000800 */
[C---:B--2---:R-:W-:Y:S08]  /*741e0*/  HMMA.1688.F32.TF32 R64, R228.reuse, R22, R64 ;  /* 0x00000016e440723c */ /* 0x044ff00000081040 */
[C---:B---3--:R-:W-:Y:S08]  /*741f0*/  HMMA.1688.F32.TF32 R176, R228.reuse, R74, R176 ;  /* 0x0000004ae4b0723c */ /* 0x048ff000000810b0 */
[C---:B----4-:R-:W-:Y:S08]  /*74200*/  HMMA.1688.F32.TF32 R180, R228.reuse, R78, R180 ;  /* 0x0000004ee4b4723c */ /* 0x050ff000000810b4 */
[C---:B------:R-:W-:Y:S08]  /*74210*/  HMMA.1688.F32.TF32 R184, R228.reuse, R82, R184 ;  /* 0x00000052e4b8723c */ /* 0x040ff000000810b8 */
[C---:B------:R-:W-:Y:S08]  /*74220*/  HMMA.1688.F32.TF32 R60, R228.reuse, R18, R60 ;  /* 0x00000012e43c723c */ /* 0x040ff0000008103c */
[C---:B------:R-:W-:Y:S08]  /*74230*/  HMMA.1688.F32.TF32 R56, R228.reuse, R14, R56 ;  /* 0x0000000ee438723c */ /* 0x040ff00000081038 */
[----:B------:R-:W-:Y:S08]  /*74240*/  HMMA.1688.F32.TF32 R48, R228, R6, R48 ;  /* 0x00000006e430723c */ /* 0x000ff00000081030 */
[----:B-1----:R-:W-:Y:S08]  /*74250*/  HMMA.1688.F32.TF32 R44, R232, R150, R44 ;  /* 0x00000096e82c723c */ /* 0x002ff0000008102c */
[C---:B------:R-:W-:Y:S08]  /*74260*/  HMMA.1688.F32.TF32 R216, R228.reuse, R166, R216 ;  /* 0x000000a6e4d8723c */ /* 0x040ff000000810d8 */
[C---:B------:R-:W-:Y:S08]  /*74270*/  HMMA.1688.F32.TF32 R240, R228.reuse, R170, R240 ;  /* 0x000000aae4f0723c */ /* 0x040ff000000810f0 */
[C---:B------:R-:W-:Y:S11]  /*74280*/  HMMA.1688.F32.TF32 R212, R228.reuse, R162, R212 ;  /* 0x000000a2e4d4723c */ /* 0x040ff600000810d4 */
[----:B------:R-:W-:Y:S04]  /*74290*/  STL.64 [R1+0x1c40], R240 ;  /* 0x001c40f001007387 */ /* 0x000fe80000100a00 */
[----:B------:R1:W-:Y:S04]  /*742a0*/  STL.64 [R1+0x1c48], R242 ;  /* 0x001c48f201007387 */ /* 0x0003e80000100a00 */
[----:B-1----:R-:W2:Y:S04]  /*742b0*/  LDL.LU.64 R242, [R1+0x64f8] ;  /* 0x0064f80001f27983 */ /* 0x002ea80000300a00 */
[----:B------:R-:W2:Y:S04]  /*742c0*/  LDL.LU.64 R240, [R1+0x64f0] ;  /* 0x0064f00001f07983 */ /* 0x000ea80000300a00 */
[----:B------:R-:W-:Y:S04]  /*742d0*/  STL.64 [R1+0x1c30], R216 ;  /* 0x001c30d801007387 */ /* 0x000fe80000100a00 */
[----:B------:R1:W-:Y:S04]  /*742e0*/  STL.64 [R1+0x1c38], R218 ;  /* 0x001c38da01007387 */ /* 0x0003e80000100a00 */
[----:B------:R-:W-:Y:S04]  /*742f0*/  STL.64 [R1+0x1c20], R212 ;  /* 0x001c20d401007387 */ /* 0x000fe80000100a00 */
[----:B------:R3:W-:Y:S01]  /*74300*/  STL.64 [R1+0x1c28], R214 ;  /* 0x001c28d601007387 */ /* 0x0007e20000100a00 */
[C---:B-1----:R-:W-:Y:S08]  /*74310*/  HMMA.1688.F32.TF32 R216, R228.reuse, R158, R208 ;  /* 0x0000009ee4d8723c */ /* 0x042ff000000810d0 */
[C---:B---3--:R-:W-:Y:S08]  /*74320*/  HMMA.1688.F32.TF32 R212, R228.reuse, R154, R204 ;  /* 0x0000009ae4d4723c */ /* 0x048ff000000810cc */
        /* <DEDUP_REMOVED lines=12> */
[----:B------:R-:W-:Y:S04]  /*743f0*/  STL.64 [R1+0x1bf8], R210 ;  /* 0x001bf8d201007387 */ /* 0x000fe80000100a00 */
        /* <DEDUP_REMOVED lines=42> */
[----:B------:R-:W-:Y:S04]  /*746a0*/  STL.64 [R1+0x64d0], R136 ;  /* 0x0064d08801007387 */ /* 0x000fe80000100a00 */
[----:B------:R1:W-:Y:S04]  /*746b0*/  STL.64 [R1+0x1ad0], R28 ;  /* 0x001ad01c01007387 */ /* 0x0003e80000100a00 */
[----:B------:R3:W-:Y:S04]  /*746c0*/  STL.64 [R1+0x1ad8], R30 ;  /* 0x001ad81e01007387 */ /* 0x0007e80000100a00 */
[----:B------:R-:W-:Y:S04]  /*746d0*/  LDS R229, [R3+UR7+0x42280] ;  /* 0x0422800703e57984 */ /* 0x000fe80008000800 */
[----:B-1----:R-:W4:Y:S04]  /*746e0*/  LDL.LU R28, [R1] ;  /* 0x00000000011c7983 */ /* 0x002f280000300800 */
[----:B------:R1:W-:Y:S04]  /*746f0*/  STL.64 [R1+0x1ac0], R36 ;  /* 0x001ac02401007387 */ /* 0x0003e80000100a00 */
[----:B------:R1:W-:Y:S04]  /*74700*/  STL.64 [R1+0x1ac8], R38 ;  /* 0x001ac82601007387 */ /* 0x0003e80000100a00 */
[----:B------:R-:W4:Y:S04]  /*74710*/  LDL.LU R29, [R1+0x4] ;  /* 0x00000400011d7983 */ /* 0x000f280000300800 */
[----:B---3--:R-:W4:Y:S04]  /*74720*/  LDL.LU R30, [R1+0x8] ;  /* 0x00000800011e7983 */ /* 0x008f280000300800 */
[----:B------:R-:W4:Y:S04]  /*74730*/  LDL.LU R31, [R1+0xc] ;  /* 0x00000c00011f7983 */ /* 0x000f280000300800 */
[----:B-1----:R-:W3:Y:S04]  /*74740*/  LDL.LU R36, [R1+0x10] ;  /* 0x0000100001247983 */ /* 0x002ee80000300800 */
        /* <DEDUP_REMOVED lines=47> */
[----:B------:R-:W2:Y:S04]  /*74a40*/  LDL R196, [R1+0xa90] ;  /* 0x000a900001c47983 */ /* 0x000ea80000100800 */
[----:B------:R-:W2:Y:S04]  /*74a50*/  LDL R197, [R1+0xa94] ;  /* 0x000a940001c57983 */ /* 0x000ea80000100800 */
        /* <DEDUP_REMOVED lines=30> */
[----:B------:R-:W4:Y:S04]  /*74c40*/  LDL R188, [R1+0xa60] ;  /* 0x000a600001bc7983 */ /* 0x000f280000100800 */
[----:B------:R-:W4:Y:S04]  /*74c50*/  LDL R189, [R1+0xa64] ;  /* 0x000a640001bd7983 */ /* 0x000f280000100800 */
        /* <DEDUP_REMOVED lines=14> */
[----:B------:R-:W-:Y:S04]  /*74d40*/  STL.64 [R1+0x64c8], R134 ;  /* 0x0064c88601007387 */ /* 0x000fe80000100a00 */
[----:B------:R2:W-:Y:S04]  /*74d50*/  STL.64 [R1+0x64c0], R132 ;  /* 0x0064c08401007387 */ /* 0x0005e80000100a00 */
[----:B------:R-:W-:Y:S04]  /*74d60*/  STL.64 [R1+0x64b8], R130 ;  /* 0x0064b88201007387 */ /* 0x000fe80000100a00 */
[----:B------:R1:W-:Y:S04]  /*74d70*/  STL.64 [R1+0x64b0], R128 ;  /* 0x0064b08001007387 */ /* 0x0003e80000100a00 */
[----:B------:R-:W1:Y:S01]  /*74d80*/  LDS R231, [R3+UR7+0x43280] ;  /* 0x0432800703e77984 */ /* 0x000e620008000800 */
[C---:B--2---:R-:W-:Y:S08]  /*74d90*/  HMMA.1688.F32.TF32 R132, R232.reuse, R130, R136 ;  /* 0x00000082e884723c */ /* 0x044ff00000081088 */
[----:B-1----:R-:W-:Y:S01]  /*74da0*/  HMMA.1688.F32.TF32 R128, R232, R126, R244 ;  /* 0x0000007ee880723c */ /* 0x002fe200000810f4 */
[----:B------:R-:W-:-:S02]  /*74db0*/  IMAD.MOV.U32 R244, RZ, RZ, R248 ;  /* 0x000000fffff47224 */ /* 0x000fc400078e00f8 */
[----:B------:R-:W-:Y:S02]  /*74dc0*/  IMAD.MOV.U32 R245, RZ, RZ, R249 ;  /* 0x000000fffff57224 */ /* 0x000fe400078e00f9 */
[----:B------:R-:W-:-:S06]  /*74dd0*/  IMAD.MOV.U32 R246, RZ, RZ, R250 ;  /* 0x000000fffff67224 */ /* 0x000fcc00078e00fa */
[----:B------:R-:W-:Y:S04]  /*74de0*/  STL.64 [R1+0x1ab0], R132 ;  /* 0x001ab08401007387 */ /* 0x000fe80000100a00 */
[----:B------:R-:W-:Y:S04]  /*74df0*/  STL.64 [R1+0x1ab8], R134 ;  /* 0x001ab88601007387 */ /* 0x000fe80000100a00 */
[----:B------:R-:W2:Y:S01]  /*74e00*/  LDL.LU R248, [R1+0x64ec] ;  /* 0x0064ec0001f87983 */ /* 0x000ea20000300800 */
[----:B------:R-:W-:-:S03]  /*74e10*/  IMAD.MOV.U32 R247, RZ, RZ, R251 ;  /* 0x000000fffff77224 */ /* 0x000fc600078e00fb */
[----:B------:R-:W-:Y:S04]  /*74e20*/  STL.64 [R1+0x1aa0], R128 ;  /* 0x001aa08001007387 */ /* 0x000fe80000100a00 */
[----:B------:R3:W-:Y:S04]  /*74e30*/  STL.64 [R1+0x1aa8], R130 ;  /* 0x001aa88201007387 */ /* 0x0007e80000100a00 */
[----:B------:R-:W2:Y:S04]  /*74e40*/  LDL.LU R249, [R1+0x64e8] ;  /* 0x0064e80001f97983 */ /* 0x000ea80000300800 */
[----:B------:R-:W2:Y:S04]  /*74e50*/  LDL.LU R250, [R1+0x64e4] ;  /* 0x0064e40001fa7983 */ /* 0x000ea80000300800 */
[----:B------:R-:W2:Y:S01]  /*74e60*/  LDL.LU R251, [R1+0x64e0] ;  /* 0x0064e00001fb7983 */ /* 0x000ea20000300800 */
[C---:B---3--:R-:W-:Y:S08]  /*74e70*/  HMMA.1688.F32.TF32 R128, R232.reuse, R122, R216 ;  /* 0x0000007ae880723c */ /* 0x048ff000000810d8 */
[C---:B------:R-:W-:Y:S08]  /*74e80*/  HMMA.1688.F32.TF32 R136, R232.reuse, R118, R212 ;  /* 0x00000076e888723c */ /* 0x040ff000000810d4 */
[C---:B------:R-:W-:Y:S03]  /*74e90*/  HMMA.1688.F32.TF32 R132, R232.reuse, R114, R208 ;  /* 0x00000072e884723c */ /* 0x040fe600000810d0 */
[----:B------:R-:W-:Y:S04]  /*74ea0*/  STL.64 [R1+0x1a90], R128 ;  /* 0x001a908001007387 */ /* 0x000fe80000100a00 */
[----:B------:R1:W-:Y:S02]  /*74eb0*/  STL.64 [R1+0x1a98], R130 ;  /* 0x001a988201007387 */ /* 0x0003e40000100a00 */
[C---:B-1----:R-:W-:Y:S02]  /*74ec0*/  HMMA.1688.F32.TF32 R128, R232.reuse, R110, R204 ;  /* 0x0000006ee880723c */ /* 0x042fe400000810cc */
[----:B------:R-:W-:Y:S04]  /*74ed0*/  STL.64 [R1+0x1a80], R136 ;  /* 0x001a808801007387 */ /* 0x000fe80000100a00 */
[----:B------:R1:W-:Y:S04]  /*74ee0*/  STL.64 [R1+0x1a88], R138 ;  /* 0x001a888a01007387 */ /* 0x0003e80000100a00 */
[----:B------:R-:W-:Y:S04]  /*74ef0*/  STL.64 [R1+0x1a70], R132 ;  /* 0x001a708401007387 */ /* 0x000fe80000100a00 */
[----:B------:R3:W-:Y:S01]  /*74f00*/  STL.64 [R1+0x1a78], R134 ;  /* 0x001a788601007387 */ /* 0x0007e20000100a00 */
[C---:B-1----:R-:W-:Y:S04]  /*74f10*/  HMMA.1688.F32.TF32 R136, R232.reuse, R174, R200 ;  /* 0x000000aee888723c */ /* 0x042fe800000810c8 */
[----:B------:R-:W-:Y:S04]  /*74f20*/  STL.64 [R1+0x1a60], R128 ;  /* 0x001a608001007387 */ /* 0x000fe80000100a00 */
[----:B------:R1:W-:Y:S01]  /*74f30*/  STL.64 [R1+0x1a68], R130 ;  /* 0x001a688201007387 */ /* 0x0003e20000100a00 */
[C---:B---3--:R-:W-:Y:S08]  /*74f40*/  HMMA.1688.F32.TF32 R132, R232.reuse, R170, R196 ;  /* 0x000000aae884723c */ /* 0x048ff000000810c4 */
[C---:B-1----:R-:W-:Y:S02]  /*74f50*/  HMMA.1688.F32.TF32 R128, R232.reuse, R166, R192 ;  /* 0x000000a6e880723c */ /* 0x042fe400000810c0 */
[----:B------:R-:W-:Y:S04]  /*74f60*/  STL.64 [R1+0x1a50], R136 ;  /* 0x001a508801007387 */ /* 0x000fe80000100a00 */
[----:B------:R1:W-:Y:S05]  /*74f70*/  STL.64 [R1+0x1a58], R138 ;  /* 0x001a588a01007387 */ /* 0x0003ea0000100a00 */
[----:B------:R-:W-:Y:S04]  /*74f80*/  STL.64 [R1+0x1a40], R132 ;  /* 0x001a408401007387 */ /* 0x000fe80000100a00 */
[----:B------:R4:W-:Y:S01]  /*74f90*/  STL.64 [R1+0x1a48], R134 ;  /* 0x001a488601007387 */ /* 0x0009e20000100a00 */
[C---:B-1----:R-:W-:Y:S03]  /*74fa0*/  HMMA.1688.F32.TF32 R136, R232.reuse, R162, R224 ;  /* 0x000000a2e888723c */ /* 0x042fe600000810e0 */
[----:B------:R-:W-:Y:S04]  /*74fb0*/  STL.64 [R1+0x1a30], R128 ;  /* 0x001a308001007387 */ /* 0x000fe80000100a00 */
[----:B------:R1:W-:Y:S01]  /*74fc0*/  STL.64 [R1+0x1a38], R130 ;  /* 0x001a388201007387 */ /* 0x0003e20000100a00 */
[C---:B----4-:R-:W-:Y:S08]  /*74fd0*/  HMMA.1688.F32.TF32 R132, R232.reuse, R158, R188 ;  /* 0x0000009ee884723c */ /* 0x050ff000000810bc */
[C---:B-1----:R-:W-:Y:S03]  /*74fe0*/  HMMA.1688.F32.TF32 R128, R232.reuse, R154, R220 ;  /* 0x0000009ae880723c */ /* 0x042fe600000810dc */
[----:B------:R-:W-:Y:S04]  /*74ff0*/  STL.64 [R1+0x1a20], R136 ;  /* 0x001a208801007387 */ /* 0x000fe80000100a00 */
[----:B------:R1:W-:Y:S04]  /*75000*/  STL.64 [R1+0x1a28], R138 ;  /* 0x001a288a01007387 */ /* 0x0003e80000100a00 */
[----:B------:R-:W-:Y:S04]  /*75010*/  STL.64 [R1+0x1a10], R132 ;  /* 0x001a108401007387 */ /* 0x000fe80000100a00 */
[----:B------:R3:W-:Y:S01]  /*75020*/  STL.64 [R1+0x1a18], R134 ;  /* 0x001a188601007387 */ /* 0x0007e20000100a00 */
[C---:B-1----:R-:W-:Y:S03]  /*75030*/  HMMA.1688.F32.TF32 R136, R232.reuse, R106, R184 ;  /* 0x0000006ae888723c */ /* 0x042fe600000810b8 */
[----:B------:R-:W-:Y:S04]  /*75040*/  STL.64 [R1+0x1a00], R128 ;  /* 0x001a008001007387 */ /* 0x000fe80000100a00 */
[----:B------:R1:W-:Y:S01]  /*75050*/  STL.64 [R1+0x1a08], R130 ;  /* 0x001a088201007387 */ /* 0x0003e20000100a00 */
[C---:B---3--:R-:W-:Y:S08]  /*75060*/  HMMA.1688.F32.TF32 R132, R232.reuse, R102, R180 ;  /* 0x00000066e884723c */ /* 0x048ff000000810b4 */
[C---:B------:R-:W-:Y:S08]  /*75070*/  HMMA.1688.F32.TF32 R68, R232.reuse, R94, R68 ;  /* 0x0000005ee844723c */ /* 0x040ff00000081044 */
[C---:B-1----:R-:W-:Y:S08]  /*75080*/  HMMA.1688.F32.TF32 R128, R232.reuse, R98, R176 ;  /* 0x00000062e880723c */ /* 0x042ff000000810b0 */
        /* <DEDUP_REMOVED lines=35> */
[----:B-1----:R-:W-:Y:S08]  /*752c0*/  HMMA.1688.F32.TF32 R36, R232, R6, R240 ;  /* 0x00000006e824723c */ /* 0x002ff000000810f0 */
[----:B---3--:R-:W-:Y:S08]  /*752d0*/  HMMA.1688.F32.TF32 R28, R228, R150, R236 ;  /* 0x00000096e41c723c */ /* 0x008ff000000810ec */
[----:B--2---:R-:W-:Y:S01]  /*752e0*/  HMMA.1688.F32.TF32 R40, R232, R10, R248 ;  /* 0x0000000ae828723c */ /* 0x004fe200000810f8 */
[----:B------:R-:W-:Y:S04]  /*752f0*/  LDS R232, [R35+UR7+0x42280] ;  /* 0x0422800723e87984 */ /* 0x000fe80008000800 */
[----:B------:R-:W-:Y:S04]  /*75300*/  LDS R234, [R35+UR7+0x43280] ;  /* 0x0432800723ea7984 */ /* 0x000fe80008000800 */
[----:B------:R-:W-:Y:S04]  /*75310*/  LDS R233, [R252+UR7+0x42280] ;  /* 0x04228007fce97984 */ /* 0x000fe80008000800 */
[----:B------:R-:W1:Y:S06]  /*75320*/  LDS R235, [R252+UR7+0x43280] ;  /* 0x04328007fceb7984 */ /* 0x000e6c0008000800 */
[----:B------:R-:W-:Y:S04]  /*75330*/  STL.64 [R1+0x1920], R40 ;  /* 0x0019202801007387 */ /* 0x000fe80000100a00 */
[----:B------:R-:W-:Y:S04]  /*75340*/  STL.64 [R1+0x1928], R42 ;  /* 0x0019282a01007387 */ /* 0x000fe80000100a00 */
[----:B------:R-:W-:Y:S04]  /*75350*/  STL.64 [R1+0x1910], R36 ;  /* 0x0019102401007387 */ /* 0x000fe80000100a00 */
[----:B------:R-:W-:Y:S04]  /*75360*/  STL.64 [R1+0x1918], R38 ;  /* 0x0019182601007387 */ /* 0x000fe80000100a00 */
[----:B------:R-:W-:Y:S04]  /*75370*/  STL.64 [R1+0x1900], R28 ;  /* 0x0019001c01007387 */ /* 0x000fe80000100a00 */
[----:B------:R2:W-:Y:S04]  /*75380*/  STL.64 [R1+0x1908], R30 ;  /* 0x0019081e01007387 */ /* 0x0005e80000100a00 */
[----:B------:R-:W3:Y:S01]  /*75390*/  LDL.LU R48, [R1+0x80] ;  /* 0x0000800001307983 */ /* 0x000ee20000300800 */
[----:B--2---:R-:W-:-:S15]  /*753a0*/  HMMA.1688.F32.TF32 R28, R228, R146, R244 ;  /* 0x00000092e41c723c */ /* 0x004fde00000810f4 */
[----:B------:R-:W-:-:S04]  /*753b0*/  NOP ;  /* 0x0000000000007918 */ /* 0x000fc80000000000 */
[----:B------:R2:W-:Y:S04]  /*753c0*/  STL.64 [R1+0x18f0], R28 ;  /* 0x0018f01c01007387 */ /* 0x0005e80000100a00 */
[----:B------:R4:W-:Y:S04]  /*753d0*/  STL.64 [R1+0x18f8], R30 ;  /* 0x0018f81e01007387 */ /* 0x0009e80000100a00 */
        /* <DEDUP_REMOVED lines=71> */
[----:B--2---:R-:W2:Y:S04]  /*75850*/  LDL.LU R28, [R1+0x980] ;  /* 0x00098000011c7983 */ /* 0x004ea80000300800 */
[----:B------:R-:W2:Y:S04]  /*75860*/  LDL.LU R29, [R1+0x984] ;  /* 0x00098400011d7983 */ /* 0x000ea80000300800 */
[----:B----4-:R-:W2:Y:S04]  /*75870*/  LDL.LU R30, [R1+0x988] ;  /* 0x00098800011e7983 */ /* 0x010ea80000300800 */
[----:B------:R-:W2:Y:S04]  /*75880*/  LDL.LU R31, [R1+0x98c] ;  /* 0x00098c00011f7983 */ /* 0x000ea80000300800 */
        /* <DEDUP_REMOVED lines=44> */
[----:B------:R-:W1:Y:S04]  /*75b50*/  LDL.LU R40, [R1+0x70] ;  /* 0x0000700001287983 */ /* 0x000e680000300800 */
[----:B------:R-:W1:Y:S04]  /*75b60*/  LDL.LU R41, [R1+0x74] ;  /* 0x0000740001297983 */ /* 0x000e680000300800 */
[----:B------:R-:W1:Y:S04]  /*75b70*/  LDL.LU R42, [R1+0x78] ;  /* 0x00007800012a7983 */ /* 0x000e680000300800 */
[----:B------:R-:W1:Y:S01]  /*75b80*/  LDL.LU R43, [R1+0x7c] ;  /* 0x00007c00012b7983 */ /* 0x000e620000300800 */
[----:B--2---:R-:W-:-:S15]  /*75b90*/  HMMA.1688.F32.TF32 R136, R228, R142, R136 ;  /* 0x0000008ee488723c */ /* 0x004fde0000081088 */
[----:B------:R-:W-:-:S04]  /*75ba0*/  NOP ;  /* 0x0000000000007918 */ /* 0x000fc80000000000 */
[----:B------:R-:W-:Y:S04]  /*75bb0*/  STL.64 [R1+0x18e0], R136 ;  /* 0x0018e08801007387 */ /* 0x000fe80000100a00 */
[----:B------:R2:W-:Y:S04]  /*75bc0*/  STL.64 [R1+0x18e8], R138 ;  /* 0x0018e88a01007387 */ /* 0x0005e80000100a00 */
[----:B--2---:R-:W2:Y:S04]  /*75bd0*/  LDL.LU.64 R138, [R1+0x64d8] ;  /* 0x0064d800018a7983 */ /* 0x004ea80000300a00 */
[----:B------:R-:W3:Y:S01]  /*75be0*/  LDL.LU.64 R136, [R1+0x64d0] ;  /* 0x0064d00001887983 */ /* 0x000ee20000300a00 */
[----:B--2---:R-:W-:-:S15]  /*75bf0*/  HMMA.1688.F32.TF32 R132, R228, R138, R132 ;  /* 0x0000008ae484723c */ /* 0x004fde0000081084 */
[----:B------:R-:W-:-:S04]  /*75c00*/  NOP ;  /* 0x0000000000007918 */ /* 0x000fc80000000000 */
[----:B------:R-:W-:Y:S04]  /*75c10*/  STL.64 [R1+0x18d0], R132 ;  /* 0x0018d08401007387 */ /* 0x000fe80000100a00 */
[----:B------:R2:W-:Y:S04]  /*75c20*/  STL.64 [R1+0x18d8], R134 ;  /* 0x0018d88601007387 */ /* 0x0005e80000100a00 */
[----:B--2---:R-:W3:Y:S04]  /*75c30*/  LDL.LU.64 R134, [R1+0x64c8] ;  /* 0x0064c80001867983 */ /* 0x004ee80000300a00 */
[----:B------:R-:W2:Y:S01]  /*75c40*/  LDL.LU.64 R132, [R1+0x64c0] ;  /* 0x0064c00001847983 */ /* 0x000ea20000300a00 */
[----:B---3--:R-:W-:-:S15]  /*75c50*/  HMMA.1688.F32.TF32 R128, R228, R134, R128 ;  /* 0x00000086e480723c */ /* 0x008fde0000081080 */
[----:B------:R-:W-:-:S04]  /*75c60*/  NOP ;  /* 0x0000000000007918 */ /* 0x000fc80000000000 */
[----:B------:R-:W-:Y:S04]  /*75c70*/  STL.64 [R1+0x18c0], R128 ;  /* 0x0018c08001007387 */ /* 0x000fe80000100a00 */
[----:B------:R3:W-:Y:S04]  /*75c80*/  STL.64 [R1+0x18c8], R130 ;  /* 0x0018c88201007387 */ /* 0x0007e80000100a00 */
[----:B---3--:R-:W3:Y:S01]  /*75c90*/  LDL.LU.64 R130, [R1+0x64b8] ;  /* 0x0064b80001827983 */ /* 0x008ee20000300a00 */
[C---:B----4-:R-:W-:Y:S03]  /*75ca0*/  HMMA.1688.F32.TF32 R36, R228.reuse, R126, R36 ;  /* 0x0000007ee424723c */ /* 0x050fe60000081024 */
[----:B------:R-:W4:Y:S05]  /*75cb0*/  LDL.LU.64 R128, [R1+0x64b0] ;  /* 0x0064b00001807983 */ /* 0x000f2a0000300a00 */
        /* <DEDUP_REMOVED lines=10> */
[----:B---3--:R-:W-:-:S15]  /*75d60*/  HMMA.1688.F32.TF32 R44, R228, R130, R44 ;  /* 0x00000082e42c723c */ /* 0x008fde000008102c */
[----:B------:R-:W-:-:S04]  /*75d70*/  NOP ;  /* 0x0000000000007918 */ /* 0x000fc80000000000 */
[----:B------:R-:W-:Y:S04]  /*75d80*/  STL.64 [R1+0x18b0], R44 ;  /* 0x0018b02c01007387 */ /* 0x000fe80000100a00 */
[----:B------:R3:W-:Y:S04]  /*75d90*/  STL.64 [R1+0x18b8], R46 ;  /* 0x0018b82e01007387 */ /* 0x0007e80000100a00 */
[----:B---3--:R-:W3:Y:S04]  /*75da0*/  LDL.LU.64 R46, [R1+0x64a8] ;  /* 0x0064a800012e7983 */ /* 0x008ee80000300a00 */
[----:B------:R-:W3:Y:S04]  /*75db0*/  LDL.LU.64 R44, [R1+0x64a0] ;  /* 0x0064a000012c7983 */ /* 0x000ee80000300a00 */
[----:B------:R-:W-:Y:S04]  /*75dc0*/  STL.64 [R1+0x18a0], R36 ;  /* 0x0018a02401007387 */ /* 0x000fe80000100a00 */
[----:B------:R1:W-:Y:S04]  /*75dd0*/  STL.64 [R1+0x18a8], R38 ;  /* 0x0018a82601007387 */ /* 0x0003e80000100a00 */
[----:B-1----:R-:W2:Y:S04]  /*75de0*/  LDL.LU.64 R38, [R1+0x6498] ;  /* 0x0064980001267983 */ /* 0x002ea80000300a00 */
[----:B------:R-:W2:Y:S04]  /*75df0*/  LDL.LU.64 R36, [R1+0x6490] ;  /* 0x0064900001247983 */ /* 0x000ea80000300a00 */
        /* <DEDUP_REMOVED lines=13> */
[----:B------:R1:W-:Y:S02]  /*75ed0*/  STL.64 [R1+0x1868], R238 ;  /* 0x001868ee01007387 */ /* 0x0003e40000100a00 */
[C---:B-1----:R-:W-:Y:S02]  /*75ee0*/  HMMA.1688.F32.TF32 R236, R228.reuse, R170, R248 ;  /* 0x000000aae4ec723c */ /* 0x042fe400000810f8 */
[----:B------:R-:W-:Y:S06]  /*75ef0*/  STL.64 [R1+0x1850], R240 ;  /* 0x001850f001007387 */ /* 0x000fec0000100a00 */
[C---:B------:R-:W-:Y:S01]  /*75f00*/  HMMA.1688.F32.TF32 R196, R228.reuse, R102, R196 ;  /* 0x00000066e4c4723c */ /* 0x040fe200000810c4 */
[----:B------:R-:W-:Y:S07]  /*75f10*/  STL.64 [R1+0x1858], R242 ;  /* 0x001858f201007387 */ /* 0x000fee0000100a00 */
        /* <DEDUP_REMOVED lines=18> */
[C---:B----4-:R-:W-:Y:S08]  /*76040*/  HMMA.1688.F32.TF32 R196, R228.reuse, R90, R188 ;  /* 0x0000005ae4c4723c */ /* 0x050ff000000810bc */
[C---:B-1----:R-:W-:Y:S08]  /*76050*/  HMMA.1688.F32.TF32 R192, R228.reuse, R86, R220 ;  /* 0x00000056e4c0723c */ /* 0x042ff000000810dc */
        /* <DEDUP_REMOVED lines=33> */
[----:B------:R1:W-:Y:S04]  /*76270*/  STL.64 [R1+0x1718], R54 ;  /* 0x0017183601007387 */ /* 0x0003e80000100a00 */
[----:B------:R2:W-:Y:S04]  /*76280*/  STL.64 [R1+0x1700], R40 ;  /* 0x0017002801007387 */ /* 0x0005e80000100a00 */
[----:B------:R2:W-:Y:S04]  /*76290*/  STL.64 [R1+0x1708], R42 ;  /* 0x0017082a01007387 */ /* 0x0005e80000100a00 */
[----:B-1----:R-:W3:Y:S04]  /*762a0*/  LDL.LU R56, [R1+0x160] ;  /* 0x0001600001387983 */ /* 0x002ee80000300800 */
[----:B------:R-:W3:Y:S04]  /*762b0*/  LDL.LU R57, [R1+0x164] ;  /* 0x0001640001397983 */ /* 0x000ee80000300800 */
[----:B----4-:R-:W3:Y:S04]  /*762c0*/  LDL.LU R58, [R1+0x168] ;  /* 0x00016800013a7983 */ /* 0x010ee80000300800 */
[----:B------:R-:W3:Y:S04]  /*762d0*/  LDL.LU R59, [R1+0x16c] ;  /* 0x00016c00013b7983 */ /* 0x000ee80000300800 */
[----:B------:R-:W4:Y:S04]  /*762e0*/  LDL.LU R60, [R1+0x170] ;  /* 0x00017000013c7983 */ /* 0x000f280000300800 */
[----:B------:R-:W4:Y:S04]  /*762f0*/  LDL.LU R61, [R1+0x174] ;  /* 0x00017400013d7983 */ /* 0x000f280000300800 */
[----:B------:R-:W4:Y:S04]  /*76300*/  LDL.LU R62, [R1+0x178] ;  /* 0x00017800013e7983 */ /* 0x000f280000300800 */
[----:B------:R-:W4:Y:S04]  /*76310*/  LDL.LU R63, [R1+0x17c] ;  /* 0x00017c00013f7983 */ /* 0x000f280000300800 */
        /* <DEDUP_REMOVED lines=48> */
[----:B--2---:R-:W-:-:S03]  /*76620*/  IMAD.MOV.U32 R51, RZ, RZ, R244 ;  /* 0x000000ffff337224 */ /* 0x004fc600078e00f4 */
[----:B------:R-:W2:Y:S01]  /*76630*/  LDL.LU R236, [R1+0x800] ;  /* 0x0008000001ec7983 */ /* 0x000ea20000300800 */
[----:B------:R-:W-:-:S03]  /*76640*/  IMAD.MOV.U32 R50, RZ, RZ, R245 ;  /* 0x000000ffff327224 */ /* 0x000fc600078e00f5 */
[----:B------:R-:W2:Y:S01]  /*76650*/  LDL.LU R237, [R1+0x804] ;  /* 0x0008040001ed7983 */ /* 0x000ea20000300800 */
[----:B------:R-:W-:-:S03]  /*76660*/  IMAD.MOV.U32 R49, RZ, RZ, R246 ;  /* 0x000000ffff317224 */ /* 0x000fc600078e00f6 */
[----:B------:R-:W2:Y:S01]  /*76670*/  LDL.LU R238, [R1+0x808] ;  /* 0x0008080001ee7983 */ /* 0x000ea20000300800 */
[----:B------:R-:W-:-:S03]  /*76680*/  IMAD.MOV.U32 R48, RZ, RZ, R247 ;  /* 0x000000ffff307224 */ /* 0x000fc600078e00f7 */
        /* <DEDUP_REMOVED lines=33> */
[----:B------:R-:W-:Y:S04]  /*768a0*/  LDS R229, [R3+UR7+0x42300] ;  /* 0x0423000703e57984 */ /* 0x000fe80008000800 */
[----:B------:R-:W-:Y:S04]  /*768b0*/  LDS R231, [R3+UR7+0x43300] ;  /* 0x0433000703e77984 */ /* 0x000fe80008000800 */
[----:B------:R-:W-:Y:S04]  /*768c0*/  LDS R228, [R0+UR7+0x42300] ;  /* 0x0423000700e47984 */ /* 0x000fe80008000800 */
[----:B------:R-:W1:Y:S01]  /*768d0*/  LDS R230, [R0+UR7+0x43300] ;  /* 0x0433000700e67984 */ /* 0x000e620008000800 */
[----:B--2---:R-:W-:-:S15]  /*768e0*/  HMMA.1688.F32.TF32 R244, R232, R146, R244 ;  /* 0x00000092e8f4723c */ /* 0x004fde00000810f4 */
[----:B------:R-:W-:-:S04]  /*768f0*/  NOP ;  /* 0x0000000000007918 */ /* 0x000fc80000000000 */
[----:B------:R-:W-:Y:S04]  /*76900*/  STL.64 [R1+0x16f0], R244 ;  /* 0x0016f0f401007387 */ /* 0x000fe80000100a00 */
[----:B------:R2:W-:Y:S04]  /*76910*/  STL.64 [R1+0x16f8], R246 ;  /* 0x0016f8f601007387 */ /* 0x0005e80000100a00 */
[----:B--2---:R-:W2:Y:S04]  /*76920*/  LDL.LU.64 R246, [R1+0x6458] ;  /* 0x0064580001f67983 */ /* 0x004ea80000300a00 */
[----:B------:R-:W2:Y:S01]  /*76930*/  LDL.LU.64 R244, [R1+0x6450] ;  /* 0x0064500001f47983 */ /* 0x000ea20000300a00 */
[----:B------:R-:W-:-:S15]  /*76940*/  HMMA.1688.F32.TF32 R236, R232, R142, R236 ;  /* 0x0000008ee8ec723c */ /* 0x000fde00000810ec */
[----:B------:R-:W-:-:S04]  /*76950*/  NOP ;  /* 0x0000000000007918 */ /* 0x000fc80000000000 */
[----:B------:R-:W-:Y:S04]  /*76960*/  STL.64 [R1+0x16e0], R236 ;  /* 0x0016e0ec01007387 */ /* 0x000fe80000100a00 */
[----:B------:R3:W-:Y:S02]  /*76970*/  STL.64 [R1+0x16e8], R238 ;  /* 0x0016e8ee01007387 */ /* 0x0007e40000100a00 */
[C---:B---3--:R-:W-:Y:S08]  /*76980*/  HMMA.1688.F32.TF32 R236, R232.reuse, R138, R240 ;  /* 0x0000008ae8ec723c */ /* 0x048ff000000810f0 */
[C---:B------:R-:W-:Y:S08]  /*76990*/  HMMA.1688.F32.TF32 R248, R232.reuse, R134, R248 ;  /* 0x00000086e8f8723c */ /* 0x040ff000000810f8 */
[C---:B------:R-:W-:Y:S03]  /*769a0*/  HMMA.1688.F32.TF32 R240, R232.reuse, R130, R216 ;  /* 0x00000082e8f0723c */ /* 0x040fe600000810d8 */
[----:B------:R-:W-:Y:S04]  /*769b0*/  STL.64 [R1+0x16d0], R236 ;  /* 0x0016d0ec01007387 */ /* 0x000fe80000100a00 */
[----:B------:R3:W-:Y:S01]  /*769c0*/  STL.64 [R1+0x16d8], R238 ;  /* 0x0016d8ee01007387 */ /* 0x0007e20000100a00 */
[C---:B------:R-:W-:Y:S08]  /*769d0*/  HMMA.1688.F32.TF32 R216, R232.reuse, R122, R208 ;  /* 0x0000007ae8d8723c */ /* 0x040ff000000810d0 */
[C---:B---3--:R-:W-:Y:S08]  /*769e0*/  HMMA.1688.F32.TF32 R236, R232.reuse, R126, R212 ;  /* 0x0000007ee8ec723c */ /* 0x048ff000000810d4 */
        /* <DEDUP_REMOVED lines=51> */
[----:B------:R-:W-:-:S02]  /*76d20*/  IMAD.MOV.U32 R3, RZ, RZ, R51 ;  /* 0x000000ffff037224 */ /* 0x000fc400078e0033 */
[----:B------:R-:W-:Y:S01]  /*76d30*/  IMAD.MOV.U32 R51, RZ, RZ, R34 ;  /* 0x000000ffff337224 */ /* 0x000fe200078e0022 */
[----:B--2---:R-:W-:-:S15]  /*76d40*/  HMMA.1688.F32.TF32 R244, R232, R86, R244 ;  /* 0x00000056e8f4723c */ /* 0x004fde00000810f4 */
[----:B------:R-:W-:-:S04]  /*76d50*/  NOP ;  /* 0x0000000000007918 */ /* 0x000fc80000000000 */
[----:B------:R2:W-:Y:S04]  /*76d60*/  STL.64 [R1+0x6148], R246 ;  /* 0x006148f601007387 */ /* 0x0005e80000100a00 */
[----:B------:R-:W-:Y:S04]  /*76d70*/  STL.64 [R1+0x1500], R56 ;  /* 0x0015003801007387 */ /* 0x000fe80000100a00 */
[----:B------:R-:W-:Y:S04]  /*76d80*/  STL.64 [R1+0x1508], R58 ;  /* 0x0015083a01007387 */ /* 0x000fe80000100a00 */
[----:B------:R3:W-:Y:S01]  /*76d90*/  STL.64 [R1+0x6140], R244 ;  /* 0x006140f401007387 */ /* 0x0007e20000100a00 */
[----:B--2---:R-:W-:-:S03]  /*76da0*/  IMAD.MOV.U32 R247, RZ, RZ, R40 ;  /* 0x000000fffff77224 */ /* 0x004fc600078e0028 */
[----:B------:R2:W-:Y:S01]  /*76db0*/  STL.64 [R1+0x14d0], R48 ;  /* 0x0014d03001007387 */ /* 0x0005e20000100a00 */
[----:B------:R-:W-:-:S03]  /*76dc0*/  IMAD.MOV.U32 R246, RZ, RZ, R41 ;  /* 0x000000fffff67224 */ /* 0x000fc600078e0029 */
[----:B------:R-:W-:Y:S01]  /*76dd0*/  STL.64 [R1+0x14e0], R52 ;  /* 0x0014e03401007387 */ /* 0x000fe20000100a00 */
[----:B------:R-:W-:-:S03]  /*76de0*/  IMAD.MOV.U32 R40, RZ, RZ, R31 ;  /* 0x000000ffff287224 */ /* 0x000fc600078e001f */
[----:B------:R-:W-:Y:S01]  /*76df0*/  STL.64 [R1+0x14e8], R54 ;  /* 0x0014e83601007387 */ /* 0x000fe20000100a00 */
[----:B---3--:R-:W-:-:S03]  /*76e00*/  IMAD.MOV.U32 R245, RZ, RZ, R42 ;  /* 0x000000fffff57224 */ /* 0x008fc600078e002a */
[----:B------:R3:W-:Y:S01]  /*76e10*/  STL [R1+0x14d8], R50 ;  /* 0x0014d83201007387 */ /* 0x0007e20000100800 */
[----:B------:R-:W-:-:S03]  /*76e20*/  IMAD.MOV.U32 R41, RZ, RZ, R30 ;  /* 0x000000ffff297224 */ /* 0x000fc600078e001e */
[----:B------:R-:W-:Y:S01]  /*76e30*/  STL [R1+0x6150], R3 ;  /* 0x0061500301007387 */ /* 0x000fe20000100800 */
[----:B------:R-:W-:Y:S02]  /*76e40*/  IMAD.MOV.U32 R244, RZ, RZ, R43 ;  /* 0x000000fffff47224 */ /* 0x000fe400078e002b */
[----:B------:R-:W-:Y:S01]  /*76e50*/  IMAD.MOV.U32 R42, RZ, RZ, R29 ;  /* 0x000000ffff2a7224 */ /* 0x000fe200078e001d */
[----:B------:R-:W4:Y:S01]  /*76e60*/  LDL.LU R31, [R1+0x644c] ;  /* 0x00644c00011f7983 */ /* 0x000f220000300800 */
[----:B------:R-:W-:-:S03]  /*76e70*/  IMAD.MOV.U32 R43, RZ, RZ, R28 ;  /* 0x000000ffff2b7224 */ /* 0x000fc600078e001c */
[----:B------:R-:W4:Y:S01]  /*76e80*/  LDL.LU R30, [R1+0x6448] ;  /* 0x00644800011e7983 */ /* 0x000f220000300800 */
[----:B--2---:R-:W-:-:S03]  /*76e90*/  IMAD.MOV.U32 R48, RZ, RZ, R32 ;  /* 0x000000ffff307224 */ /* 0x004fc600078e0020 */
[----:B------:R-:W2:Y:S01]  /*76ea0*/  LDL.LU R29, [R1+0x6444] ;  /* 0x00644400011d7983 */ /* 0x000ea20000300800 */
[----:B------:R-:W-:-:S03]  /*76eb0*/  IMAD.MOV.U32 R49, RZ, RZ, R33 ;  /* 0x000000ffff317224 */ /* 0x000fc600078e0021 */
[----:B------:R-:W2:Y:S01]  /*76ec0*/  LDL.LU R28, [R1+0x6440] ;  /* 0x00644000011c7983 */ /* 0x000ea20000300800 */
[----:B---3--:R-:W-:-:S03]  /*76ed0*/  IMAD.MOV.U32 R50, RZ, RZ, R35 ;  /* 0x000000ffff327224 */ /* 0x008fc600078e0023 */
[----:B------:R-:W3:Y:S04]  /*76ee0*/  LDL.LU R32, [R1+0x643c] ;  /* 0x00643c0001207983 */ /* 0x000ee80000300800 */
[----:B------:R-:W2:Y:S04]  /*76ef0*/  LDL.LU R33, [R1+0x6438] ;  /* 0x0064380001217983 */ /* 0x000ea80000300800 */
[----:B------:R-:W4:Y:S04]  /*76f00*/  LDL.LU R35, [R1+0x6434] ;  /* 0x0064340001237983 */ /* 0x000f280000300800 */
[----:B------:R-:W4:Y:S04]  /*76f10*/  LDL.LU R34, [R1+0x6430] ;  /* 0x0064300001227983 */ /* 0x000f280000300800 */
[----:B------:R-:W4:Y:S04]  /*76f20*/  LDL.LU R56, [R1+0x6a0] ;  /* 0x0006a00001387983 */ /* 0x000f280000300800 */
[----:B------:R-:W4:Y:S04]  /*76f30*/  LDL.LU R57, [R1+0x6a4] ;  /* 0x0006a40001397983 */ /* 0x000f280000300800 */
[----:B------:R-:W4:Y:S04]  /*76f40*/  LDL.LU R58, [R1+0x6a8] ;  /* 0x0006a800013a7983 */ /* 0x000f280000300800 */
[----:B------:R-:W4:Y:S01]  /*76f50*/  LDL.LU R59, [R1+0x6ac] ;  /* 0x0006ac00013b7983 */ /* 0x000f220000300800 */
[----:B---3--:R-:W-:-:S02]  /*76f60*/  IMAD.MOV.U32 R63, RZ, RZ, R32 ;  /* 0x000000ffff3f7224 */ /* 0x008fc400078e0020 */
[----:B--2---:R-:W-:Y:S02]  /*76f70*/  IMAD.MOV.U32 R62, RZ, RZ, R33 ;  /* 0x000000ffff3e7224 */ /* 0x004fe400078e0021 */
[----:B----4-:R-:W-:Y:S02]  /*76f80*/  IMAD.MOV.U32 R60, RZ, RZ, R35 ;  /* 0x000000ffff3c7224 */ /* 0x010fe400078e0023 */
[----:B------:R-:W2:Y:S01]  /*76f90*/  LDL.LU R35, [R1+0x642c] ;  /* 0x00642c0001237983 */ /* 0x000ea20000300800 */
[----:B------:R-:W-:-:S03]  /*76fa0*/  IMAD.MOV.U32 R61, RZ, RZ, R34 ;  /* 0x000000ffff3d7224 */ /* 0x000fc600078e0022 */
        /* <DEDUP_REMOVED lines=27> */
[----:B------:R-:W1:Y:S04]  /*77160*/  LDL.LU R176, [R1+0x6e0] ;  /* 0x0006e00001b07983 */ /* 0x000e680000300800 */
[----:B------:R-:W1:Y:S04]  /*77170*/  LDL.LU R177, [R1+0x6e4] ;  /* 0x0006e40001b17983 */ /* 0x000e680000300800 */
[----:B------:R-:W1:Y:S04]  /*77180*/  LDL.LU R178, [R1+0x6e8] ;  /* 0x0006e80001b27983 */ /* 0x000e680000300800 */
[----:B------:R-:W1:Y:S01]  /*77190*/  LDL.LU R179, [R1+0x6ec] ;  /* 0x0006ec0001b37983 */ /* 0x000e620000300800 */
[----:B------:R-:W-:-:S02]  /*771a0*/  IMAD.MOV.U32 R52, RZ, RZ, R28 ;  /* 0x000000ffff347224 */ /* 0x000fc400078e001c */
[----:B------:R-:W-:Y:S02]  /*771b0*/  IMAD.MOV.U32 R53, RZ, RZ, R29 ;  /* 0x000000ffff357224 */ /* 0x000fe400078e001d */
[----:B------:R-:W-:Y:S02]  /*771c0*/  IMAD.MOV.U32 R54, RZ, RZ, R30 ;  /* 0x000000ffff367224 */ /* 0x000fe400078e001e */
[----:B------:R-:W-:Y:S02]  /*771d0*/  IMAD.MOV.U32 R55, RZ, RZ, R31 ;  /* 0x000000ffff377224 */ /* 0x000fe400078e001f */
[----:B--2---:R-:W-:Y:S02]  /*771e0*/  IMAD.MOV.U32 R71, RZ, RZ, R35 ;  /* 0x000000ffff477224 */ /* 0x004fe400078e0023 */
[----:B---3--:R-:W-:Y:S02]  /*771f0*/  IMAD.MOV.U32 R70, RZ, RZ, R34 ;  /* 0x000000ffff467224 */ /* 0x008fe400078e0022 */
[----:B----4-:R-:W-:-:S02]  /*77200*/  IMAD.MOV.U32 R69, RZ, RZ, R33 ;  /* 0x000000ffff457224 */ /* 0x010fc400078e0021 */
[----:B------:R-:W-:Y:S02]  /*77210*/  IMAD.MOV.U32 R68, RZ, RZ, R32 ;  /* 0x000000ffff447224 */ /* 0x000fe400078e0020 */
[----:B------:R-:W2:Y:S04]  /*77220*/  LDL.LU R32, [R1+0x641c] ;  /* 0x00641c0001207983 */ /* 0x000ea80000300800 */
[----:B------:R-:W2:Y:S04]  /*77230*/  LDL.LU R33, [R1+0x6418] ;  /* 0x0064180001217983 */ /* 0x000ea80000300800 */
[----:B------:R-:W2:Y:S04]  /*77240*/  LDL.LU R34, [R1+0x6414] ;  /* 0x0064140001227983 */ /* 0x000ea80000300800 */
[----:B------:R-:W2:Y:S04]  /*77250*/  LDL.LU R35, [R1+0x6410] ;  /* 0x0064100001237983 */ /* 0x000ea80000300800 */
[----:B------:R-:W3:Y:S04]  /*77260*/  LDL.LU R28, [R1+0x640c] ;  /* 0x00640c00011c7983 */ /* 0x000ee80000300800 */
[----:B------:R-:W3:Y:S04]  /*77270*/  LDL.LU R29, [R1+0x6408] ;  /* 0x00640800011d7983 */ /* 0x000ee80000300800 */
[----:B------:R-:W3:Y:S04]  /*77280*/  LDL.LU R30, [R1+0x6404] ;  /* 0x00640400011e7983 */ /* 0x000ee80000300800 */
[----:B------:R-:W3:Y:S01]  /*77290*/  LDL.LU R31, [R1+0x6400] ;  /* 0x00640000011f7983 */ /* 0x000ee20000300800 */
[C---:B------:R-:W-:Y:S08]  /*772a0*/  HMMA.1688.F32.TF32 R192, R232.reuse, R26, R224 ;  /* 0x0000001ae8c0723c */ /* 0x040ff000000810e0 */
[C---:B------:R-:W-:Y:S01]  /*772b0*/  HMMA.1688.F32.TF32 R188, R232.reuse, R22, R188 ;  /* 0x00000016e8bc723c */ /* 0x040fe200000810bc */
[----:B------:R4:W-:Y:S04]  /*772c0*/  STL [R1+0x6160], R244 ;  /* 0x006160f401007387 */ /* 0x0009e80000100800 */
[----:B------:R4:W-:Y:S04]  /*772d0*/  STL [R1+0x615c], R246 ;  /* 0x00615cf601007387 */ /* 0x0009e80000100800 */
[----:B------:R4:W-:Y:S04]  /*772e0*/  STL [R1+0x6158], R247 ;  /* 0x006158f701007387 */ /* 0x0009e80000100800 */
[----:B------:R4:W-:Y:S01]  /*772f0*/  STL [R1+0x6154], R245 ;  /* 0x006154f501007387 */ /* 0x0009e20000100800 */
[----:B------:R-:W-:Y:S05]  /*77300*/  HMMA.1688.F32.TF32 R180, R232, R10, R180 ;  /* 0x0000000ae8b4723c */ /* 0x000fea00000810b4 */
[----:B----4-:R-:W-:-:S02]  /*77310*/  IMAD.MOV.U32 R244, RZ, RZ, R188 ;  /* 0x000000fffff47224 */ /* 0x010fc400078e00bc */
[----:B------:R-:W-:Y:S02]  /*77320*/  IMAD.MOV.U32 R246, RZ, RZ, R189 ;  /* 0x000000fffff67224 */ /* 0x000fe400078e00bd */
[----:B------:R-:W-:Y:S02]  /*77330*/  IMAD.MOV.U32 R247, RZ, RZ, R190 ;  /* 0x000000fffff77224 */ /* 0x000fe400078e00be */
[----:B------:R-:W-:Y:S01]  /*77340*/  IMAD.MOV.U32 R245, RZ, RZ, R191 ;  /* 0x000000fffff57224 */ /* 0x000fe200078e00bf */
[C---:B------:R-:W-:Y:S08]  /*77350*/  HMMA.1688.F32.TF32 R184, R232.reuse, R14, R184 ;  /* 0x0000000ee8b8723c */ /* 0x040ff000000810b8 */
[----:B------:R-:W-:Y:S01]  /*77360*/  HMMA.1688.F32.TF32 R188, R232, R18, R220 ;  /* 0x00000012e8bc723c */ /* 0x000fe200000810dc */
[----:B------:R-:W-:Y:S01]  /*77370*/  IMAD.MOV.U32 R3, RZ, RZ, R195 ;  /* 0x000000ffff037224 */ /* 0x000fe200078e00c3 */
[----:B------:R-:W-:Y:S04]  /*77380*/  STL.64 [R1+0x14b0], R192 ;  /* 0x0014b0c001007387 */ /* 0x000fe80000100a00 */
[----:B------:R-:W-:Y:S04]  /*77390*/  STL [R1+0x14b8], R194 ;  /* 0x0014b8c201007387 */ /* 0x000fe80000100800 */
[----:B------:R4:W-:Y:S04]  /*773a0*/  STL [R1+0x6164], R3 ;  /* 0x0061640301007387 */ /* 0x0009e80000100800 */
[----:B------:R-:W-:Y:S04]  /*773b0*/  STL.64 [R1+0x6170], R246 ;  /* 0x006170f601007387 */ /* 0x000fe80000100a00 */
[----:B------:R-:W-:Y:S04]  /*773c0*/  STL.64 [R1+0x6168], R244 ;  /* 0x006168f401007387 */ /* 0x000fe80000100a00 */
[----:B------:R-:W-:Y:S04]  /*773d0*/  STL.64 [R1+0x1490], R188 ;  /* 0x001490bc01007387 */ /* 0x000fe80000100a00 */
[----:B------:R-:W-:Y:S04]  /*773e0*/  STL [R1+0x1498], R190 ;  /* 0x001498be01007387 */ /* 0x000fe80000100800 */
[----:B------:R-:W-:Y:S04]  /*773f0*/  STL.64 [R1+0x1480], R184 ;  /* 0x001480b801007387 */ /* 0x000fe80000100a00 */
[----:B------:R-:W-:Y:S04]  /*77400*/  STL.64 [R1+0x1488], R186 ;  /* 0x001488ba01007387 */ /* 0x000fe80000100a00 */
[----:B------:R-:W-:Y:S01]  /*77410*/  STL.64 [R1+0x1470], R180 ;  /* 0x001470b401007387 */ /* 0x000fe20000100a00 */
[C---:B-1----:R-:W-:Y:S03]  /*77420*/  HMMA.1688.F32.TF32 R176, R228.reuse, R146, R176 ;  /* 0x00000092e4b0723c */ /* 0x042fe600000810b0 */
[----:B------:R-:W-:Y:S05]  /*77430*/  STL.64 [R1+0x1478], R182 ;  /* 0x001478b601007387 */ /* 0x000fea0000100a00 */
[C---:B------:R-:W-:Y:S08]  /*77440*/  HMMA.1688.F32.TF32 R64, R228.reuse, R138, R64 ;  /* 0x0000008ae440723c */ /* 0x040ff00000081040 */
[C---:B------:R-:W-:Y:S08]  /*77450*/  HMMA.1688.F32.TF32 R60, R228.reuse, R134, R60 ;  /* 0x00000086e43c723c */ /* 0x040ff0000008103c */
[C---:B------:R-:W-:Y:S08]  /*77460*/  HMMA.1688.F32.TF32 R52, R228.reuse, R126, R52 ;  /* 0x0000007ee434723c */ /* 0x040ff00000081034 */
[----:B------:R-:W-:Y:S01]  /*77470*/  HMMA.1688.F32.TF32 R48, R228, R122, R48 ;  /* 0x0000007ae430723c */ /* 0x000fe20000081030 */
[----:B----4-:R-:W-:-:S07]  /*77480*/  IMAD.MOV.U32 R3, RZ, RZ, R191 ;  /* 0x000000ffff037224 */ /* 0x010fce00078e00bf */
[----:B--2---:R-:W-:Y:S08]  /*77490*/  HMMA.1688.F32.TF32 R32, R228, R150, R32 ;  /* 0x00000096e420723c */ /* 0x004ff00000081020 */
[----:B---3--:R-:W-:Y:S01]  /*774a0*/  HMMA.1688.F32.TF32 R28, R232, R6, R28 ;  /* 0x00000006e81c723c */ /* 0x008fe2000008101c */
[----:B------:R-:W-:-:S15]  /*774b0*/  LDS R233, [R252+UR7+0x44100] ;  /* 0x04410007fce97984 */ /* 0x000fde0008000800 */
[----:B------:R-:W-:-:S03]  /*774c0*/  NOP ;  /* 0x0000000000007918 */ /* 0x000fc60000000000 */
[----:B------:R-:W-:Y:S04]  /*774d0*/  STL.64 [R1+0x1460], R28 ;  /* 0x0014601c01007387 */ /* 0x000fe80000100a00 */
[----:B------:R-:W-:Y:S04]  /*774e0*/  STL.64 [R1+0x1468], R30 ;  /* 0x0014681e01007387 */ /* 0x000fe80000100a00 */
[----:B------:R-:W-:Y:S04]  /*774f0*/  STL.64 [R1+0x1450], R32 ;  /* 0x0014502001007387 */ /* 0x000fe80000100a00 */
[----:B------:R1:W-:Y:S01]  /*77500*/  STL.64 [R1+0x1458], R34 ;  /* 0x0014582201007387 */ /* 0x0003e20000100a00 */
[----:B------:R-:W-:-:S03]  /*77510*/  LOP3.LUT R235, R0, 0x40, RZ, 0x3c, !PT ;  /* 0x0000004000eb7812 */ /* 0x000fc600078e3cff */
[----:B------:R-:W-:Y:S04]  /*77520*/  LDS R29, [R252+UR7+0x42300] ;  /* 0x04230007fc1d7984 */ /* 0x000fe80008000800 */
[----:B------:R-:W-:Y:S01]  /*77530*/  LDS R31, [R252+UR7+0x43300] ;  /* 0x04330007fc1f7984 */ /* 0x000fe20008000800 */
[----:B-1----:R-:W-:Y:S03]  /*77540*/  HMMA.1688.F32.TF32 R32, R228, R142, R68 ;  /* 0x0000008ee420723c */ /* 0x002fe60000081044 */
[----:B------:R-:W-:Y:S04]  /*77550*/  STL.64 [R1+0x1440], R176 ;  /* 0x001440b001007387 */ /* 0x000fe80000100a00 */
[----:B------:R-:W-:Y:S04]  /*77560*/  STL.64 [R1+0x1448], R178 ;  /* 0x001448b201007387 */ /* 0x000fe80000100a00 */
[----:B------:R-:W-:Y:S04]  /*77570*/  LDS R28, [R235+UR7+0x42300] ;  /* 0x04230007eb1c7984 */ /* 0x000fe80008000800 */
[----:B------:R-:W1:Y:S01]  /*77580*/  LDS R30, [R235+UR7+0x43300] ;  /* 0x04330007eb1e7984 */ /* 0x000e620008000800 */
[----:B------:R-:W-:-:S03]  /*77590*/  LOP3.LUT R234, R0, 0x20, RZ, 0x3c, !PT ;  /* 0x0000002000ea7812 */ /* 0x000fc600078e3cff */
[----:B------:R-:W-:Y:S04]  /*775a0*/  LDS R232, [R235+UR7+0x44100] ;  /* 0x04410007ebe87984 */ /* 0x000fe80008000800 */
[----:B------:R-:W-:Y:S04]  /*775b0*/  STL.64 [R1+0x1430], R32 ;  /* 0x0014302001007387 */ /* 0x000fe80000100a00 */
[----:B------:R2:W-:Y:S02]  /*775c0*/  STL.64 [R1+0x1438], R34 ;  /* 0x0014382201007387 */ /* 0x0005e40000100a00 */
[C---:B--2---:R-:W-:Y:S02]  /*775d0*/  HMMA.1688.F32.TF32 R32, R228.reuse, R130, R56 ;  /* 0x00000082e420723c */ /* 0x044fe40000081038 */
[----:B------:R-:W-:Y:S04]  /*775e0*/  STL.64 [R1+0x1420], R64 ;  /* 0x0014204001007387 */ /* 0x000fe80000100a00 */
[----:B------:R-:W-:Y:S04]  /*775f0*/  STL.64 [R1+0x1428], R66 ;  /* 0x0014284201007387 */ /* 0x000fe80000100a00 */
[----:B------:R-:W-:Y:S04]  /*77600*/  STL.64 [R1+0x1410], R60 ;  /* 0x0014103c01007387 */ /* 0x000fe80000100a00 */
[----:B------:R-:W-:Y:S05]  /*77610*/  STL.64 [R1+0x1418], R62 ;  /* 0x0014183e01007387 */ /* 0x000fea0000100a00 */
[----:B------:R-:W-:Y:S04]  /*77620*/  STL.64 [R1+0x13f0], R32 ;  /* 0x0013f02001007387 */ /* 0x000fe80000100a00 */
[----:B------:R2:W-:Y:S02]  /*77630*/  STL.64 [R1+0x13f8], R34 ;  /* 0x0013f82201007387 */ /* 0x0005e40000100a00 */
[----:B--2---:R-:W-:Y:S02]  /*77640*/  HMMA.1688.F32.TF32 R32, R228, R118, R40 ;  /* 0x00000076e420723c */ /* 0x004fe40000081028 */
        /* <DEDUP_REMOVED lines=105> */
[----:B------:R-:W4:Y:S04]  /*77ce0*/  LDL.LU R51, [R1+0x50c] ;  /* 0x00050c0001337983 */ /* 0x000f280000300800 */
[----:B------:R-:W1:Y:S04]  /*77cf0*/  LDL.LU R36, [R1+0x63fc] ;  /* 0x0063fc0001247983 */ /* 0x000e680000300800 */
[----:B------:R-:W1:Y:S04]  /*77d00*/  LDL.LU R37, [R1+0x63f8] ;  /* 0x0063f80001257983 */ /* 0x000e680000300800 */
[----:B------:R-:W1:Y:S04]  /*77d10*/  LDL.LU R38, [R1+0x63f4] ;  /* 0x0063f40001267983 */ /* 0x000e680000300800 */
[----:B------:R-:W1:Y:S01]  /*77d20*/  LDL.LU R39, [R1+0x63f0] ;  /* 0x0063f00001277983 */ /* 0x000e620000300800 */
[C---:B--2---:R-:W-:Y:S08]  /*77d30*/  HMMA.1688.F32.TF32 R184, R228.reuse, R78, R184 ;  /* 0x0000004ee4b8723c */ /* 0x044ff000000810b8 */
[C---:B------:R-:W-:Y:S08]  /*77d40*/  HMMA.1688.F32.TF32 R200, R228.reuse, R102, R200 ;  /* 0x00000066e4c8723c */ /* 0x040ff000000810c8 */
[C---:B------:R-:W-:Y:S08]  /*77d50*/  HMMA.1688.F32.TF32 R204, R228.reuse, R106, R204 ;  /* 0x0000006ae4cc723c */ /* 0x040ff000000810cc */
[C---:B------:R-:W-:Y:S08]  /*77d60*/  HMMA.1688.F32.TF32 R216, R228.reuse, R162, R216 ;  /* 0x000000a2e4d8723c */ /* 0x040ff000000810d8 */
[----:B---3--:R-:W-:-:S15]  /*77d70*/  HMMA.1688.F32.TF32 R32, R228, R114, R32 ;  /* 0x00000072e420723c */ /* 0x008fde0000081020 */
[----:B------:R-:W-:-:S04]  /*77d80*/  NOP ;  /* 0x0000000000007918 */ /* 0x000fc80000000000 */
[----:B------:R-:W-:Y:S04]  /*77d90*/  STL.64 [R1+0x13b0], R32 ;  /* 0x0013b02001007387 */ /* 0x000fe80000100a00 */
[----:B------:R2:W-:Y:S02]  /*77da0*/  STL.64 [R1+0x13b8], R34 ;  /* 0x0013b82201007387 */ /* 0x0005e40000100a00 */
[C---:B--2---:R-:W-:Y:S08]  /*77db0*/  HMMA.1688.F32.TF32 R32, R228.reuse, R110, R244 ;  /* 0x0000006ee420723c */ /* 0x044ff000000810f4 */
[C---:B----4-:R-:W-:Y:S08]  /*77dc0*/  HMMA.1688.F32.TF32 R244, R228.reuse, R174, R236 ;  /* 0x000000aee4f4723c */ /* 0x050ff000000810ec */
[C---:B------:R-:W-:Y:S03]  /*77dd0*/  HMMA.1688.F32.TF32 R236, R228.reuse, R170, R240 ;  /* 0x000000aae4ec723c */ /* 0x040fe600000810f0 */
[----:B------:R-:W-:Y:S04]  /*77de0*/  STL.64 [R1+0x13a0], R32 ;  /* 0x0013a02001007387 */ /* 0x000fe80000100a00 */
[----:B------:R2:W-:Y:S02]  /*77df0*/  STL.64 [R1+0x13a8], R34 ;  /* 0x0013a82201007387 */ /* 0x0005e40000100a00 */
[C---:B--2---:R-:W-:Y:S02]  /*77e00*/  HMMA.1688.F32.TF32 R32, R228.reuse, R166, R248 ;  /* 0x000000a6e420723c */ /* 0x044fe400000810f8 */
[----:B------:R-:W-:Y:S04]  /*77e10*/  STL.64 [R1+0x1390], R244 ;  /* 0x001390f401007387 */ /* 0x000fe80000100a00 */
[----:B------:R-:W-:Y:S04]  /*77e20*/  STL.64 [R1+0x1398], R246 ;  /* 0x001398f601007387 */ /* 0x000fe80000100a00 */
[----:B------:R-:W-:Y:S01]  /*77e30*/  STL.64 [R1+0x1380], R236 ;  /* 0x001380ec01007387 */ /* 0x000fe20000100a00 */
[C---:B------:R-:W-:Y:S03]  /*77e40*/  HMMA.1688.F32.TF32 R212, R228.reuse, R158, R212 ;  /* 0x0000009ee4d4723c */ /* 0x040fe600000810d4 */
[----:B------:R-:W-:Y:S05]  /*77e50*/  STL.64 [R1+0x1388], R238 ;  /* 0x001388ee01007387 */ /* 0x000fea0000100a00 */
        /* <DEDUP_REMOVED lines=9> */
[C---:B--2---:R-:W-:Y:S02]  /*77ef0*/  HMMA.1688.F32.TF32 R32, R228.reuse, R98, R196 ;  /* 0x00000062e420723c */ /* 0x044fe400000810c4 */
        /* <DEDUP_REMOVED lines=8> */
[C---:B--2---:R-:W-:Y:S02]  /*77f80*/  HMMA.1688.F32.TF32 R32, R228.reuse, R86, R188 ;  /* 0x00000056e420723c */ /* 0x044fe400000810bc */
[----:B------:R-:W-:Y:S04]  /*77f90*/  STL.64 [R1+0x1300], R196 ;  /* 0x001300c401007387 */ /* 0x000fe80000100a00 */
[----:B------:R-:W-:Y:S02]  /*77fa0*/  STL.64 [R1+0x1308], R198 ;  /* 0x001308c601007387 */ /* 0x000fe40000100a00 */
[C---:B------:R-:W-:Y:S02]  /*77fb0*/  HMMA.1688.F32.TF32 R188, R228.reuse, R82, R220 ;  /* 0x00000052e4bc723c */ /* 0x040fe400000810dc */
        /* <DEDUP_REMOVED lines=19> */
[----:B------:R-:W-:Y:S03]  /*780f0*/  HMMA.1688.F32.TF32 R56, R228, R10, R56 ;  /* 0x0000000ae438723c */ /* 0x000fe60000081038 */
[----:B------:R-:W-:Y:S04]  /*78100*/  STL.64 [R1+0x1280], R32 ;  /* 0x0012802001007387 */ /* 0x000fe80000100a00 */
[----:B------:R2:W-:Y:S01]  /*78110*/  STL.64 [R1+0x1288], R34 ;  /* 0x0012882201007387 */ /* 0x0005e20000100a00 */
[----:B-1----:R-:W-:Y:S08]  /*78120*/  HMMA.1688.F32.TF32 R36, R28, R150, R36 ;  /* 0x000000961c24723c */ /* 0x002ff00000081024 */
[----:B--2---:R-:W-:Y:S01]  /*78130*/  HMMA.1688.F32.TF32 R32, R228, R6, R52 ;  /* 0x00000006e420723c */ /* 0x004fe20000081034 */
[----:B------:R-:W-:Y:S04]  /*78140*/  STL.64 [R1+0x1270], R60 ;  /* 0x0012703c01007387 */ /* 0x000fe80000100a00 */
[----:B------:R-:W-:Y:S04]  /*78150*/  STL.64 [R1+0x1278], R62 ;  /* 0x0012783e01007387 */ /* 0x000fe80000100a00 */
[----:B------:R-:W-:Y:S01]  /*78160*/  STL.64 [R1+0x1260], R56 ;  /* 0x0012603801007387 */ /* 0x000fe20000100a00 */
[C---:B------:R-:W-:Y:S03]  /*78170*/  HMMA.1688.F32.TF32 R52, R28.reuse, R146, R48 ;  /* 0x000000921c34723c */ /* 0x040fe60000081030 */
[----:B------:R-:W-:Y:S06]  /*78180*/  STL.64 [R1+0x1268], R58 ;  /* 0x0012683a01007387 */ /* 0x000fec0000100a00 */
[----:B------:R-:W-:Y:S04]  /*78190*/  STL.64 [R1+0x1240], R32 ;  /* 0x0012402001007387 */ /* 0x000fe80000100a00 */
[----:B------:R-:W-:Y:S04]  /*781a0*/  STL.64 [R1+0x1248], R34 ;  /* 0x0012482201007387 */ /* 0x000fe80000100a00 */
[----:B------:R-:W-:Y:S04]  /*781b0*/  STL.64 [R1+0x1230], R36 ;  /* 0x0012302401007387 */ /* 0x000fe80000100a00 */
[----:B------:R1:W-:Y:S04]  /*781c0*/  STL.64 [R1+0x1238], R38 ;  /* 0x0012382601007387 */ /* 0x0003e80000100a00 */
[----:B------:R-:W2:Y:S04]  /*781d0*/  LDL.LU R48, [R1+0x330] ;  /* 0x0003300001307983 */ /* 0x000ea80000300800 */
[----:B------:R-:W-:Y:S01]  /*781e0*/  LDS R32, [R0+UR7+0x42380] ;  /* 0x0423800700207984 */ /* 0x000fe20008000800 */
[C---:B-1----:R-:W-:Y:S03]  /*781f0*/  HMMA.1688.F32.TF32 R36, R28.reuse, R142, R40 ;  /* 0x0000008e1c24723c */ /* 0x042fe60000081028 */
[----:B------:R-:W-:Y:S04]  /*78200*/  STL.64 [R1+0x1220], R52 ;  /* 0x0012203401007387 */ /* 0x000fe80000100a00 */
[----:B------:R-:W-:Y:S04]  /*78210*/  STL.64 [R1+0x1228], R54 ;  /* 0x0012283601007387 */ /* 0x000fe80000100a00 */
[----:B------:R-:W-:Y:S04]  /*78220*/  LDS R34, [R0+UR7+0x43380] ;  /* 0x0433800700227984 */ /* 0x000fe80008000800 */
[----:B------:R-:W-:Y:S04]  /*78230*/  LDS R33, [R234+UR7+0x42380] ;  /* 0x04238007ea217984 */ /* 0x000fe80008000800 */
[----:B------:R-:W1:Y:S04]  /*78240*/  LDS R35, [R234+UR7+0x43380] ;  /* 0x04338007ea237984 */ /* 0x000e680008000800 */
        /* <DEDUP_REMOVED lines=105> */
[----:B------:R-:W-:Y:S04]  /*788e0*/  STL.64 [R1+0x63d8], R142 ;  /* 0x0063d88e01007387 */ /* 0x000fe80000100a00 */
[----:B------:R1:W-:Y:S04]  /*788f0*/  STL.64 [R1+0x63d0], R140 ;  /* 0x0063d08c01007387 */ /* 0x0003e80000100a00 */
[----:B-1----:R-:W2:Y:S04]  /*78900*/  LDL.LU R140, [R1+0x4c0] ;  /* 0x0004c000018c7983 */ /* 0x002ea80000300800 */
[----:B------:R-:W2:Y:S04]  /*78910*/  LDL.LU R141, [R1+0x4c4] ;  /* 0x0004c400018d7983 */ /* 0x000ea80000300800 */
[----:B------:R-:W2:Y:S04]  /*78920*/  LDL.LU R142, [R1+0x4c8] ;  /* 0x0004c800018e7983 */ /* 0x000ea80000300800 */
[----:B------:R-:W2:Y:S01]  /*78930*/  LDL.LU R143, [R1+0x4cc] ;  /* 0x0004cc00018f7983 */ /* 0x000ea20000300800 */
[----:B----4-:R-:W-:-:S15]  /*78940*/  HMMA.1688.F32.TF32 R40, R28, R138, R40 ;  /* 0x0000008a1c28723c */ /* 0x010fde0000081028 */
[----:B------:R-:W-:-:S04]  /*78950*/  NOP ;  /* 0x0000000000007918 */ /* 0x000fc80000000000 */
[----:B------:R-:W-:Y:S04]  /*78960*/  STL.64 [R1+0x1200], R40 ;  /* 0x0012002801007387 */ /* 0x000fe80000100a00 */
[----:B------:R1:W-:Y:S04]  /*78970*/  STL.64 [R1+0x1208], R42 ;  /* 0x0012082a01007387 */ /* 0x0003e80000100a00 */
[----:B-1----:R-:W4:Y:S04]  /*78980*/  LDL.LU.64 R42, [R1+0x63e8] ;  /* 0x0063e800012a7983 */ /* 0x002f280000300a00 */
[----:B------:R-:W4:Y:S04]  /*78990*/  LDL.LU.64 R40, [R1+0x63e0] ;  /* 0x0063e00001287983 */ /* 0x000f280000300a00 */
[----:B------:R-:W-:Y:S04]  /*789a0*/  STL.64 [R1+0x63c8], R138 ;  /* 0x0063c88a01007387 */ /* 0x000fe80000100a00 */
[----:B------:R1:W-:Y:S04]  /*789b0*/  STL.64 [R1+0x63c0], R136 ;  /* 0x0063c08801007387 */ /* 0x0003e80000100a00 */
[----:B-1----:R-:W3:Y:S04]  /*789c0*/  LDL.LU R136, [R1+0x4d0] ;  /* 0x0004d00001887983 */ /* 0x002ee80000300800 */
[----:B------:R-:W3:Y:S04]  /*789d0*/  LDL.LU R137, [R1+0x4d4] ;  /* 0x0004d40001897983 */ /* 0x000ee80000300800 */
[----:B------:R-:W3:Y:S04]  /*789e0*/  LDL.LU R138, [R1+0x4d8] ;  /* 0x0004d800018a7983 */ /* 0x000ee80000300800 */
[----:B------:R-:W3:Y:S01]  /*789f0*/  LDL.LU R139, [R1+0x4dc] ;  /* 0x0004dc00018b7983 */ /* 0x000ee20000300800 */
[C---:B--2---:R-:W-:Y:S08]  /*78a00*/  HMMA.1688.F32.TF32 R140, R28.reuse, R130, R140 ;  /* 0x000000821c8c723c */ /* 0x044ff0000008108c */
[C---:B------:R-:W-:Y:S08]  /*78a10*/  HMMA.1688.F32.TF32 R64, R28.reuse, R26, R64 ;  /* 0x0000001a1c40723c */ /* 0x040ff00000081040 */
[C---:B------:R-:W-:Y:S08]  /*78a20*/  HMMA.1688.F32.TF32 R60, R28.reuse, R22, R60 ;  /* 0x000000161c3c723c */ /* 0x040ff0000008103c */
[C---:B------:R-:W-:Y:S08]  /*78a30*/  HMMA.1688.F32.TF32 R52, R28.reuse, R14, R52 ;  /* 0x0000000e1c34723c */ /* 0x040ff00000081034 */
[C---:B------:R-:W-:Y:S08]  /*78a40*/  HMMA.1688.F32.TF32 R48, R28.reuse, R10, R48 ;  /* 0x0000000a1c30723c */ /* 0x040ff00000081030 */
[----:B---3--:R-:W-:-:S15]  /*78a50*/  HMMA.1688.F32.TF32 R136, R28, R134, R136 ;  /* 0x000000861c88723c */ /* 0x008fde0000081088 */
[----:B------:R-:W-:-:S04]  /*78a60*/  NOP ;  /* 0x0000000000007918 */ /* 0x000fc80000000000 */
[----:B------:R-:W-:Y:S04]  /*78a70*/  STL.64 [R1+0x11f0], R136 ;  /* 0x0011f08801007387 */ /* 0x000fe80000100a00 */
[----:B------:R1:W-:Y:S02]  /*78a80*/  STL.64 [R1+0x11f8], R138 ;  /* 0x0011f88a01007387 */ /* 0x0003e40000100a00 */
[C---:B-1----:R-:W-:Y:S08]  /*78a90*/  HMMA.1688.F32.TF32 R136, R28.reuse, R126, R36 ;  /* 0x0000007e1c88723c */ /* 0x042ff00000081024 */
[C---:B------:R-:W-:Y:S01]  /*78aa0*/  HMMA.1688.F32.TF32 R36, R28.reuse, R122, R228 ;  /* 0x0000007a1c24723c */ /* 0x040fe200000810e4 */
[----:B------:R-:W-:Y:S04]  /*78ab0*/  STL.64 [R1+0x11e0], R140 ;  /* 0x0011e08c01007387 */ /* 0x000fe80000100a00 */
[----:B------:R1:W-:Y:S06]  /*78ac0*/  STL.64 [R1+0x11e8], R142 ;  /* 0x0011e88e01007387 */ /* 0x0003ec0000100a00 */
        /* <DEDUP_REMOVED lines=8> */
[----:B------:R1:W-:Y:S04]  /*78b50*/  STL.64 [R1+0x11b8], R142 ;  /* 0x0011b88e01007387 */ /* 0x0003e80000100a00 */
[----:B------:R-:W-:Y:S04]  /*78b60*/  LDS R240, [R235+UR7+0x42380] ;  /* 0x04238007ebf07984 */ /* 0x000fe80008000800 */
[----:B------:R-:W-:Y:S01]  /*78b70*/  STL.64 [R1+0x11a0], R136 ;  /* 0x0011a08801007387 */ /* 0x000fe20000100a00 */
[C---:B-1----:R-:W-:Y:S03]  /*78b80*/  HMMA.1688.F32.TF32 R140, R28.reuse, R174, R248 ;  /* 0x000000ae1c8c723c */ /* 0x042fe600000810f8 */
[----:B------:R1:W-:Y:S04]  /*78b90*/  STL.64 [R1+0x11a8], R138 ;  /* 0x0011a88a01007387 */ /* 0x0003e80000100a00 */
[----:B------:R-:W-:Y:S04]  /*78ba0*/  STL.64 [R1+0x1190], R36 ;  /* 0x0011902401007387 */ /* 0x000fe80000100a00 */
[----:B------:R2:W-:Y:S01]  /*78bb0*/  STL.64 [R1+0x1198], R38 ;  /* 0x0011982601007387 */ /* 0x0005e20000100a00 */
[C---:B-1----:R-:W-:Y:S03]  /*78bc0*/  HMMA.1688.F32.TF32 R136, R28.reuse, R170, R216 ;  /* 0x000000aa1c88723c */ /* 0x042fe600000810d8 */
[----:B------:R-:W-:Y:S04]  /*78bd0*/  LDS R242, [R235+UR7+0x43380] ;  /* 0x04338007ebf27984 */ /* 0x000fe80008000800 */
[----:B------:R-:W-:Y:S01]  /*78be0*/  LDS R241, [R252+UR7+0x42380] ;  /* 0x04238007fcf17984 */ /* 0x000fe20008000800 */
[C---:B--2---:R-:W-:Y:S03]  /*78bf0*/  HMMA.1688.F32.TF32 R36, R28.reuse, R166, R212 ;  /* 0x000000a61c24723c */ /* 0x044fe600000810d4 */
[----:B------:R-:W-:Y:S04]  /*78c00*/  STL.64 [R1+0x1180], R140 ;  /* 0x0011808c01007387 */ /* 0x000fe80000100a00 */
[----:B------:R1:W-:Y:S04]  /*78c10*/  STL.64 [R1+0x1188], R142 ;  /* 0x0011888e01007387 */ /* 0x0003e80000100a00 */
[----:B------:R-:W2:Y:S04]  /*78c20*/  LDS R243, [R252+UR7+0x43380] ;  /* 0x04338007fcf37984 */ /* 0x000ea80008000800 */
[----:B------:R-:W-:Y:S01]  /*78c30*/  STL.64 [R1+0x1170], R136 ;  /* 0x0011708801007387 */ /* 0x000fe20000100a00 */
[C---:B-1----:R-:W-:Y:S03]  /*78c40*/  HMMA.1688.F32.TF32 R140, R28.reuse, R162, R208 ;  /* 0x000000a21c8c723c */ /* 0x042fe600000810d0 */
[----:B------:R1:W-:Y:S04]  /*78c50*/  STL.64 [R1+0x1178], R138 ;  /* 0x0011788a01007387 */ /* 0x0003e80000100a00 */
[----:B------:R-:W-:Y:S04]  /*78c60*/  STL.64 [R1+0x1160], R36 ;  /* 0x0011602401007387 */ /* 0x000fe80000100a00 */
[----:B------:R3:W-:Y:S01]  /*78c70*/  STL.64 [R1+0x1168], R38 ;  /* 0x0011682601007387 */ /* 0x0007e20000100a00 */
[C---:B-1----:R-:W-:Y:S08]  /*78c80*/  HMMA.1688.F32.TF32 R136, R28.reuse, R158, R204 ;  /* 0x0000009e1c88723c */ /* 0x042ff000000810cc */
[C---:B---3--:R-:W-:Y:S01]  /*78c90*/  HMMA.1688.F32.TF32 R36, R28.reuse, R154, R200 ;  /* 0x0000009a1c24723c */ /* 0x048fe200000810c8 */
[----:B------:R-:W-:Y:S04]  /*78ca0*/  STL.64 [R1+0x1150], R140 ;  /* 0x0011508c01007387 */ /* 0x000fe80000100a00 */
[----:B------:R1:W-:Y:S06]  /*78cb0*/  STL.64 [R1+0x1158], R142 ;  /* 0x0011588e01007387 */ /* 0x0003ec0000100a00 */
[----:B------:R-:W-:Y:S04]  /*78cc0*/  STL.64 [R1+0x1140], R136 ;  /* 0x0011408801007387 */ /* 0x000fe80000100a00 */
[----:B------:R3:W-:Y:S01]  /*78cd0*/  STL.64 [R1+0x1148], R138 ;  /* 0x0011488a01007387 */ /* 0x0007e20000100a00 */
[C---:B-1----:R-:W-:Y:S03]  /*78ce0*/  HMMA.1688.F32.TF32 R140, R28.reuse, R106, R196 ;  /* 0x0000006a1c8c723c */ /* 0x042fe600000810c4 */
[----:B------:R-:W-:Y:S04]  /*78cf0*/  STL.64 [R1+0x1130], R36 ;  /* 0x0011302401007387 */ /* 0x000fe80000100a00 */
[----:B------:R1:W-:Y:S01]  /*78d00*/  STL.64 [R1+0x1138], R38 ;  /* 0x0011382601007387 */ /* 0x0003e20000100a00 */
[C---:B---3--:R-:W-:Y:S08]  /*78d10*/  HMMA.1688.F32.TF32 R136, R28.reuse, R102, R192 ;  /* 0x000000661c88723c */ /* 0x048ff000000810c0 */
        /* <DEDUP_REMOVED lines=20> */
[----:B------:R-:W-:Y:S04]  /*78e60*/  STL.64 [R1+0x10a8], R142 ;  /* 0x0010a88e01007387 */ /* 0x000fe80000100a00 */
[----:B------:R-:W-:Y:S04]  /*78e70*/  STL.64 [R1+0x1090], R136 ;  /* 0x0010908801007387 */ /* 0x000fe80000100a00 */
[----:B------:R-:W-:Y:S04]  /*78e80*/  STL.64 [R1+0x1098], R138 ;  /* 0x0010988a01007387 */ /* 0x000fe80000100a00 */
[----:B------:R-:W-:Y:S04]  /*78e90*/  STL.64 [R1+0x1080], R36 ;  /* 0x0010802401007387 */ /* 0x000fe80000100a00 */
[----:B------:R1:W-:Y:S02]  /*78ea0*/  STL.64 [R1+0x1088], R38 ;  /* 0x0010882601007387 */ /* 0x0003e40000100a00 */
[C---:B-1----:R-:W-:Y:S02]  /*78eb0*/  HMMA.1688.F32.TF32 R36, R28.reuse, R18, R56 ;  /* 0x000000121c24723c */ /* 0x042fe40000081038 */
[----:B------:R-:W-:Y:S04]  /*78ec0*/  STL.64 [R1+0x1070], R64 ;  /* 0x0010704001007387 */ /* 0x000fe80000100a00 */
[----:B------:R-:W-:Y:S04]  /*78ed0*/  STL.64 [R1+0x1078], R66 ;  /* 0x0010784201007387 */ /* 0x000fe80000100a00 */
[----:B------:R-:W-:Y:S04]  /*78ee0*/  STL.64 [R1+0x1060], R60 ;  /* 0x0010603c01007387 */ /* 0x000fe80000100a00 */
[----:B------:R-:W-:Y:S05]  /*78ef0*/  STL.64 [R1+0x1068], R62 ;  /* 0x0010683e01007387 */ /* 0x000fea0000100a00 */
[----:B------:R-:W-:Y:S04]  /*78f00*/  STL.64 [R1+0x1050], R36 ;  /* 0x0010502401007387 */ /* 0x000fe80000100a00 */
[----:B------:R4:W-:Y:S02]  /*78f10*/  STL.64 [R1+0x1058], R38 ;  /* 0x0010582601007387 */ /* 0x0009e40000100a00 */
[----:B----4-:R-:W-:Y:S08]  /*78f20*/  HMMA.1688.F32.TF32 R36, R28, R6, R40 ;  /* 0x000000061c24723c */ /* 0x010ff00000081028 */
[C---:B------:R-:W-:Y:S01]  /*78f30*/  HMMA.1688.F32.TF32 R28, R32.reuse, R150, R44 ;  /* 0x00000096201c723c */ /* 0x040fe2000008102c */
[----:B------:R-:W-:Y:S04]  /*78f40*/  STL.64 [R1+0x1040], R52 ;  /* 0x0010403401007387 */ /* 0x000fe80000100a00 */
[----:B------:R-:W-:Y:S04]  /*78f50*/  STL.64 [R1+0x1048], R54 ;  /* 0x0010483601007387 */ /* 0x000fe80000100a00 */
[----:B------:R-:W-:Y:S04]  /*78f60*/  STL.64 [R1+0x1030], R48 ;  /* 0x0010303001007387 */ /* 0x000fe80000100a00 */
[----:B------:R-:W-:Y:S04]  /*78f70*/  STL.64 [R1+0x1038], R50 ;  /* 0x0010383201007387 */ /* 0x000fe80000100a00 */
[----:B------:R-:W3:Y:S04]  /*78f80*/  LDL.LU R248, [R1+0x120] ;  /* 0x0001200001f87983 */ /* 0x000ee80000300800 */
[----:B------:R1:W-:Y:S04]  /*78f90*/  STL.64 [R1+0x1020], R36 ;  /* 0x0010202401007387 */ /* 0x0003e80000100a00 */
[----:B------:R4:W-:Y:S04]  /*78fa0*/  STL.64 [R1+0x1028], R38 ;  /* 0x0010282601007387 */ /* 0x0009e80000100a00 */
[----:B------:R1:W-:Y:S04]  /*78fb0*/  STL.64 [R1+0x1010], R28 ;  /* 0x0010101c01007387 */ /* 0x0003e80000100a00 */
[----:B------:R1:W-:Y:S04]  /*78fc0*/  STL.64 [R1+0x1018], R30 ;  /* 0x0010181e01007387 */ /* 0x0003e80000100a00 */
        /* <DEDUP_REMOVED lines=117> */
[----:B------:R-:W-:Y:S04]  /*79720*/  STL.64 [R1+0x1000], R140 ;  /* 0x0010008c01007387 */ /* 0x000fe80000100a00 */
[----:B------:R1:W-:Y:S04]  /*79730*/  STL.64 [R1+0x1008], R142 ;  /* 0x0010088e01007387 */ /* 0x0003e80000100a00 */
[----:B-1----:R-:W2:Y:S04]  /*79740*/  LDL.LU.64 R142, [R1+0x63d8] ;  /* 0x0063d800018e7983 */ /* 0x002ea80000300a00 */
[----:B------:R-:W3:Y:S01]  /*79750*/  LDL.LU.64 R140, [R1+0x63d0] ;  /* 0x0063d000018c7983 */ /* 0x000ee20000300a00 */
[----:B--2---:R-:W-:-:S15]  /*79760*/  HMMA.1688.F32.TF32 R136, R32, R142, R136 ;  /* 0x0000008e2088723c */ /* 0x004fde0000081088 */
[----:B------:R-:W-:-:S04]  /*79770*/  NOP ;  /* 0x0000000000007918 */ /* 0x000fc80000000000 */
[----:B------:R-:W-:Y:S04]  /*79780*/  STL.64 [R1+0xff0], R136 ;  /* 0x000ff08801007387 */ /* 0x000fe80000100a00 */
[----:B------:R1:W-:Y:S04]  /*79790*/  STL.64 [R1+0xff8], R138 ;  /* 0x000ff88a01007387 */ /* 0x0003e80000100a00 */
[----:B-1----:R-:W2:Y:S01]  /*797a0*/  LDL.LU.64 R138, [R1+0x63c8] ;  /* 0x0063c800018a7983 */ /* 0x002ea20000300a00 */
[C---:B------:R-:W-:Y:S03]  /*797b0*/  HMMA.1688.F32.TF32 R212, R32.reuse, R134, R212 ;  /* 0x0000008620d4723c */ /* 0x040fe600000810d4 */
[----:B------:R-:W4:Y:S05]  /*797c0*/  LDL.LU.64 R136, [R1+0x63c0] ;  /* 0x0063c00001887983 */ /* 0x000f2a0000300a00 */
[C---:B------:R-:W-:Y:S08]  /*797d0*/  HMMA.1688.F32.TF32 R208, R32.reuse, R130, R208 ;  /* 0x0000008220d0723c */ /* 0x040ff000000810d0 */
[C---:B------:R-:W-:Y:S08]  /*797e0*/  HMMA.1688.F32.TF32 R204, R32.reuse, R126, R204 ;  /* 0x0000007e20cc723c */ /* 0x040ff000000810cc */
[C---:B---3--:R-:W-:Y:S08]  /*797f0*/  HMMA.1688.F32.TF32 R200, R32.reuse, R122, R200 ;  /* 0x0000007a20c8723c */ /* 0x048ff000000810c8 */
        /* <DEDUP_REMOVED lines=14> */
[----:B--2---:R-:W-:-:S15]  /*798e0*/  HMMA.1688.F32.TF32 R216, R32, R138, R216 ;  /* 0x0000008a20d8723c */ /* 0x004fde00000810d8 */
[----:B------:R-:W-:-:S04]  /*798f0*/  NOP ;  /* 0x0000000000007918 */ /* 0x000fc80000000000 */
[----:B------:R-:W-:Y:S04]  /*79900*/  STL.64 [R1+0xfe0], R216 ;  /* 0x000fe0d801007387 */ /* 0x000fe80000100a00 */
[----:B------:R1:W-:Y:S04]  /*79910*/  STL.64 [R1+0xfe8], R218 ;  /* 0x000fe8da01007387 */ /* 0x0003e80000100a00 */
[----:B-1----:R-:W2:Y:S04]  /*79920*/  LDL.LU.64 R218, [R1+0x63b8] ;  /* 0x0063b80001da7983 */ /* 0x002ea80000300a00 */
[----:B------:R-:W2:Y:S04]  /*79930*/  LDL.LU.64 R216, [R1+0x63b0] ;  /* 0x0063b00001d87983 */ /* 0x000ea80000300a00 */
[----:B------:R-:W-:Y:S04]  /*79940*/  STL.64 [R1+0xfd0], R212 ;  /* 0x000fd0d401007387 */ /* 0x000fe80000100a00 */
[----:B------:R1:W-:Y:S04]  /*79950*/  STL.64 [R1+0xfd8], R214 ;  /* 0x000fd8d601007387 */ /* 0x0003e80000100a00 */
[----:B-1----:R-:W3:Y:S04]  /*79960*/  LDL.LU.64 R214, [R1+0x63a8] ;  /* 0x0063a80001d67983 */ /* 0x002ee80000300a00 */
        /* <DEDUP_REMOVED lines=68> */
[----:B------:R-:W3:Y:S01]  /*79db0*/  LDL.LU.64 R48, [R1+0x6290] ;  /* 0x0062900001307983 */ /* 0x000ee20000300a00 */
[C---:B------:R-:W-:Y:S08]  /*79dc0*/  HMMA.1688.F32.TF32 R44, R32.reuse, R86, R44 ;  /* 0x00000056202c723c */ /* 0x040ff0000008102c */
[C---:B------:R-:W-:Y:S11]  /*79dd0*/  HMMA.1688.F32.TF32 R28, R32.reuse, R82, R28 ;  /* 0x00000052201c723c */ /* 0x040ff6000008101c */
[----:B------:R-:W-:Y:S04]  /*79de0*/  STL.64 [R1+0xeb0], R44 ;  /* 0x000eb02c01007387 */ /* 0x000fe80000100a00 */
[----:B------:R4:W-:Y:S04]  /*79df0*/  STL.64 [R1+0xeb8], R46 ;  /* 0x000eb82e01007387 */ /* 0x0009e80000100a00 */
[----:B------:R-:W-:Y:S04]  /*79e00*/  STL.64 [R1+0xe90], R28 ;  /* 0x000e901c01007387 */ /* 0x000fe80000100a00 */
[----:B------:R1:W-:Y:S01]  /*79e10*/  STL.64 [R1+0xe98], R30 ;  /* 0x000e981e01007387 */ /* 0x0003e20000100a00 */
[C---:B----4-:R-:W-:Y:S08]  /*79e20*/  HMMA.1688.F32.TF32 R44, R32.reuse, R78, R40 ;  /* 0x0000004e202c723c */ /* 0x050ff00000081028 */
[C---:B-1----:R-:W-:Y:S08]  /*79e30*/  HMMA.1688.F32.TF32 R28, R32.reuse, R74, R36 ;  /* 0x0000004a201c723c */ /* 0x042ff00000081024 */
[C---:B------:R-:W-:Y:S03]  /*79e40*/  HMMA.1688.F32.TF32 R40, R32.reuse, R26, R228 ;  /* 0x0000001a2028723c */ /* 0x040fe600000810e4 */
[----:B------:R-:W-:Y:S04]  /*79e50*/  STL.64 [R1+0xe70], R44 ;  /* 0x000e702c01007387 */ /* 0x000fe80000100a00 */
[----:B------:R-:W-:Y:S01]  /*79e60*/  STL.64 [R1+0xe78], R46 ;  /* 0x000e782e01007387 */ /* 0x000fe20000100a00 */
[C---:B------:R-:W-:Y:S03]  /*79e70*/  HMMA.1688.F32.TF32 R36, R32.reuse, R22, R244 ;  /* 0x000000162024723c */ /* 0x040fe600000810f4 */
[----:B------:R-:W-:Y:S04]  /*79e80*/  STL.64 [R1+0xe60], R28 ;  /* 0x000e601c01007387 */ /* 0x000fe80000100a00 */
[----:B------:R1:W-:Y:S02]  /*79e90*/  STL.64 [R1+0xe68], R30 ;  /* 0x000e681e01007387 */ /* 0x0003e40000100a00 */
[C---:B-1----:R-:W-:Y:S02]  /*79ea0*/  HMMA.1688.F32.TF32 R28, R32.reuse, R18, R236 ;  /* 0x00000012201c723c */ /* 0x042fe400000810ec */
[----:B------:R-:W-:Y:S04]  /*79eb0*/  STL.64 [R1+0xe40], R40 ;  /* 0x000e402801007387 */ /* 0x000fe80000100a00 */
[----:B------:R1:W-:Y:S04]  /*79ec0*/  STL.64 [R1+0xe48], R42 ;  /* 0x000e482a01007387 */ /* 0x0003e80000100a00 */
[----:B------:R-:W-:Y:S04]  /*79ed0*/  STL.64 [R1+0xe20], R36 ;  /* 0x000e202401007387 */ /* 0x000fe80000100a00 */
[----:B------:R-:W-:Y:S01]  /*79ee0*/  STL.64 [R1+0xe28], R38 ;  /* 0x000e282601007387 */ /* 0x000fe20000100a00 */
[----:B-1----:R-:W-:Y:S04]  /*79ef0*/  HMMA.1688.F32.TF32 R40, R32, R14, R248 ;  /* 0x0000000e2028723c */ /* 0x002fe800000810f8 */
[----:B------:R-:W-:Y:S04]  /*79f00*/  STL.64 [R1+0xdf0], R28 ;  /* 0x000df01c01007387 */ /* 0x000fe80000100a00 */
[----:B------:R-:W-:Y:S11]  /*79f10*/  STL.64 [R1+0xdf8], R30 ;  /* 0x000df81e01007387 */ /* 0x000ff60000100a00 */
[----:B------:R-:W-:Y:S04]  /*79f20*/  STL.64 [R1+0xdd0], R40 ;  /* 0x000dd02801007387 */ /* 0x000fe80000100a00 */
[----:B------:R2:W-:Y:S02]  /*79f30*/  STL.64 [R1+0xdd8], R42 ;  /* 0x000dd82a01007387 */ /* 0x0005e40000100a00 */
[----:B--2---:R-:W-:Y:S08]  /*79f40*/  HMMA.1688.F32.TF32 R40, R240, R118, R188 ;  /* 0x00000076f028723c */ /* 0x004ff000000810bc */
[C---:B---3--:R-:W-:Y:S08]  /*79f50*/  HMMA.1688.F32.TF32 R28, R32.reuse, R6, R52 ;  /* 0x00000006201c723c */ /* 0x048ff00000081034 */
[----:B------:R-:W-:Y:S08]  /*79f60*/  HMMA.1688.F32.TF32 R36, R32, R10, R48 ;  /* 0x0000000a2024723c */ /* 0x000ff00000081030 */
[C---:B------:R-:W-:Y:S11]  /*79f70*/  HMMA.1688.F32.TF32 R32, R240.reuse, R150, R56 ;  /* 0x00000096f020723c */ /* 0x040ff60000081038 */
[----:B------:R-:W-:Y:S04]  /*79f80*/  STL.64 [R1+0xdb0], R36 ;  /* 0x000db02401007387 */ /* 0x000fe80000100a00 */
[----:B------:R1:W-:Y:S04]  /*79f90*/  STL.64 [R1+0xdb8], R38 ;  /* 0x000db82601007387 */ /* 0x0003e80000100a00 */
[----:B------:R-:W-:Y:S04]  /*79fa0*/  STL.64 [R1+0xd80], R28 ;  /* 0x000d801c01007387 */ /* 0x000fe80000100a00 */
[----:B------:R2:W-:Y:S01]  /*79fb0*/  STL.64 [R1+0xd88], R30 ;  /* 0x000d881e01007387 */ /* 0x0005e20000100a00 */
[C---:B-1----:R-:W-:Y:S08]  /*79fc0*/  HMMA.1688.F32.TF32 R36, R240.reuse, R146, R60 ;  /* 0x00000092f024723c */ /* 0x042ff0000008103c */
[C---:B--2---:R-:W-:Y:S01]  /*79fd0*/  HMMA.1688.F32.TF32 R28, R240.reuse, R142, R64 ;  /* 0x0000008ef01c723c */ /* 0x044fe20000081040 */
        /* <DEDUP_REMOVED lines=9> */
[----:B------:R1:W-:Y:S04]  /*7a070*/  STL.64 [R1+0xc40], R32 ;  /* 0x000c402001007387 */ /* 0x0003e80000100a00 */
[----:B------:R-:W-:Y:S04]  /*7a080*/  STL.64 [R1+0xc48], R34 ;  /* 0x000c482201007387 */ /* 0x000fe80000100a00 */
[----:B-1----:R-:W2:Y:S04]  /*7a090*/  LDL R32, [R1+0x49d0] ;  /* 0x0049d00001207983 */ /* 0x002ea80000100800 */
[----:B------:R-:W-:Y:S04]  /*7a0a0*/  STL.64 [R1+0xc10], R36 ;  /* 0x000c102401007387 */ /* 0x000fe80000100a00 */
[----:B------:R1:W-:Y:S04]  /*7a0b0*/  STL.64 [R1+0xc18], R38 ;  /* 0x000c182601007387 */ /* 0x0003e80000100a00 */
[----:B------:R-:W-:Y:S04]  /*7a0c0*/  STL.64 [R1+0xbf0], R28 ;  /* 0x000bf01c01007387 */ /* 0x000fe80000100a00 */
[----:B------:R3:W-:Y:S01]  /*7a0d0*/  STL.64 [R1+0xbf8], R30 ;  /* 0x000bf81e01007387 */ /* 0x0007e20000100a00 */
[C---:B-1----:R-:W-:Y:S08]  /*7a0e0*/  HMMA.1688.F32.TF32 R36, R240.reuse, R126, R184 ;  /* 0x0000007ef024723c */ /* 0x042ff000000810b8 */
[C---:B---3--:R-:W-:Y:S11]  /*7a0f0*/  HMMA.1688.F32.TF32 R28, R240.reuse, R122, R220 ;  /* 0x0000007af01c723c */ /* 0x048ff600000810dc */
[----:B------:R-:W-:Y:S04]  /*7a100*/  STL.64 [R1+0xbc0], R36 ;  /* 0x000bc02401007387 */ /* 0x000fe80000100a00 */
        /* <DEDUP_REMOVED lines=23> */
[----:B------:R1:W-:Y:S04]  /*7a280*/  STL.64 [R1+0xa40], R40 ;  /* 0x000a402801007387 */ /* 0x0003e80000100a00 */
[----:B------:R3:W-:Y:S04]  /*7a290*/  STL.64 [R1+0xa48], R42 ;  /* 0x000a482a01007387 */ /* 0x0007e80000100a00 */
[----:B------:R-:W4:Y:S04]  /*7a2a0*/  LDL.LU R248, [R1+0xe80] ;  /* 0x000e800001f87983 */ /* 0x000f280000300800 */
[----:B------:R1:W-:Y:S04]  /*7a2b0*/  STL.64 [R1+0xa10], R36 ;  /* 0x000a102401007387 */ /* 0x0003e80000100a00 */
[----:B------:R1:W-:Y:S04]  /*7a2c0*/  STL.64 [R1+0xa18], R38 ;  /* 0x000a182601007387 */ /* 0x0003e80000100a00 */
[----:B------:R-:W-:Y:S04]  /*7a2d0*/  STL.64 [R1+0x9e0], R28 ;  /* 0x0009e01c01007387 */ /* 0x000fe80000100a00 */
[----:B------:R-:W-:Y:S04]  /*7a2e0*/  STL.64 [R1+0x9e8], R30 ;  /* 0x0009e81e01007387 */ /* 0x000fe80000100a00 */
        /* <DEDUP_REMOVED lines=13> */
[----:B---3--:R-:W4:Y:S04]  /*7a3c0*/  LDL.LU R42, [R1+0xdc8] ;  /* 0x000dc800012a7983 */ /* 0x008f280000300800 */
[----:B------:R-:W4:Y:S04]  /*7a3d0*/  LDL.LU R43, [R1+0xdcc] ;  /* 0x000dcc00012b7983 */ /* 0x000f280000300800 */
        /* <DEDUP_REMOVED lines=15> */
[----:B------:R-:W-:Y:S04]  /*7a4d0*/  LDS R31, [R234+UR7+0x45000] ;  /* 0x04500007ea1f7984 */ /* 0x000fe80008000800 */
[----:B--2---:R-:W1:Y:S04]  /*7a4e0*/  LDSM.16.M88.4 R224, [R32+UR8] ;  /* 0x0000000820e0783b */ /* 0x004e680008000200 */
[----:B------:R-:W2:Y:S04]  /*7a4f0*/  LDSM.16.M88.4 R220, [R32+UR8+0x1000] ;  /* 0x0010000820dc783b */ /* 0x000ea80008000200 */
[----:B------:R-:W2:Y:S04]  /*7a500*/  LDSM.16.M88.4 R216, [R32+UR8+0x2000] ;  /* 0x0020000820d8783b */ /* 0x000ea80008000200 */
[----:B------:R-:W2:Y:S04]  /*7a510*/  LDSM.16.M88.4 R212, [R32+UR8+0x3000] ;  /* 0x0030000820d4783b */ /* 0x000ea80008000200 */
[----:B------:R-:W2:Y:S04]  /*7a520*/  LDSM.16.M88.4 R208, [R32+UR8+0x4000] ;  /* 0x0040000820d0783b */ /* 0x000ea80008000200 */
[----:B------:R-:W2:Y:S04]  /*7a530*/  LDSM.16.M88.4 R204, [R32+UR8+0x5000] ;  /* 0x0050000820cc783b */ /* 0x000ea80008000200 */
[----:B------:R-:W-:Y:S04]  /*7a540*/  LDSM.16.M88.4 R200, [R32+UR8+0x8000] ;  /* 0x0080000820c8783b */ /* 0x000fe80008000200 */
[----:B------:R-:W-:Y:S04]  /*7a550*/  LDSM.16.M88.4 R196, [R32+UR8+0x9000] ;  /* 0x0090000820c4783b */ /* 0x000fe80008000200 */
[----:B------:R-:W-:Y:S04]  /*7a560*/  LDSM.16.M88.4 R192, [R32+UR8+0xa000] ;  /* 0x00a0000820c0783b */ /* 0x000fe80008000200 */
[----:B------:R-:W-:Y:S04]  /*7a570*/  LDSM.16.M88.4 R188, [R32+UR8+0xb000] ;  /* 0x00b0000820bc783b */ /* 0x000fe80008000200 */
[----:B-1----:R-:W-:Y:S04]  /*7a580*/  STL [R1+0x6104], R226 ;  /* 0x006104e201007387 */ /* 0x002fe80000100800 */
[----:B------:R-:W-:Y:S04]  /*7a590*/  STL [R1+0x6100], R227 ;  /* 0x006100e301007387 */ /* 0x000fe80000100800 */
[----:B--2---:R-:W-:Y:S04]  /*7a5a0*/  STL [R1+0x60f8], R222 ;  /* 0x0060f8de01007387 */ /* 0x004fe80000100800 */
        /* <DEDUP_REMOVED lines=9> */
[----:B------:R-:W-:Y:S04]  /*7a640*/  STL.64 [R1+0x61b8], R104 ;  /* 0x0061b86801007387 */ /* 0x000fe80000100a00 */
[----:B------:R-:W-:Y:S04]  /*7a650*/  LDSM.16.M88.4 R184, [R32+UR8+0xc000] ;  /* 0x00c0000820b8783b */ /* 0x000fe80008000200 */
[----:B------:R-:W-:Y:S04]  /*7a660*/  LDSM.16.M88.4 R180, [R32+UR8+0xd000] ;  /* 0x00d0000820b4783b */ /* 0x000fe80008000200 */
[----:B------:R-:W-:Y:S01]  /*7a670*/  LDSM.16.M88.4 R176, [R32+UR8+0xe000] ;  /* 0x00e0000820b0783b */ /* 0x000fe20008000200 */
[C---:B---3--:R-:W-:Y:S08]  /*7a680*/  HMMA.1688.F32.TF32 R48, R240.reuse, R106, R44 ;  /* 0x0000006af030723c */ /* 0x048ff0000008102c */
[C---:B----4-:R-:W-:Y:S08]  /*7a690*/  HMMA.1688.F32.TF32 R44, R240.reuse, R102, R40 ;  /* 0x00000066f02c723c */ /* 0x050ff00000081028 */
        /* <DEDUP_REMOVED lines=11> */
[----:B------:R-:W-:Y:S01]  /*7a750*/  STL.64 [R1+0x990], R36 ;  /* 0x0009902401007387 */ /* 0x000fe20000100a00 */
[C---:B-1----:R-:W-:Y:S03]  /*7a760*/  HMMA.1688.F32.TF32 R40, R240.reuse, R90, R244 ;  /* 0x0000005af028723c */ /* 0x042fe600000810f4 */
[----:B------:R1:W-:Y:S05]  /*7a770*/  STL.64 [R1+0x998], R38 ;  /* 0x0009982601007387 */ /* 0x0003ea0000100a00 */
[----:B-1----:R-:W-:Y:S01]  /*7a780*/  HMMA.1688.F32.TF32 R36, R240, R86, R236 ;  /* 0x00000056f024723c */ /* 0x002fe200000810ec */
[----:B------:R-:W-:Y:S10]  /*7a790*/  STL.64 [R1+0x61d8], R88 ;  /* 0x0061d85801007387 */ /* 0x000ff40000100a00 */
[----:B------:R-:W-:Y:S04]  /*7a7a0*/  STL.64 [R1+0x980], R40 ;  /* 0x0009802801007387 */ /* 0x000fe80000100a00 */
[----:B------:R-:W-:Y:S04]  /*7a7b0*/  STL.64 [R1+0x988], R42 ;  /* 0x0009882a01007387 */ /* 0x000fe80000100a00 */
[----:B------:R-:W-:Y:S04]  /*7a7c0*/  STL.64 [R1+0x61e0], R84 ;  /* 0x0061e05401007387 */ /* 0x000fe80000100a00 */
[----:B------:R1:W-:Y:S04]  /*7a7d0*/  STL.64 [R1+0x970], R36 ;  /* 0x0009702401007387 */ /* 0x0003e80000100a00 */
[----:B------:R2:W-:Y:S01]  /*7a7e0*/  STL.64 [R1+0x978], R38 ;  /* 0x0009782601007387 */ /* 0x0005e20000100a00 */
[----:B-1----:R-:W-:-:S03]  /*7a7f0*/  IMAD.MOV.U32 R36, RZ, RZ, R144 ;  /* 0x000000ffff247224 */ /* 0x002fc600078e0090 */
[----:B------:R-:W3:Y:S01]  /*7a800*/  LDL.LU R144, [R1+0x6288] ;  /* 0x0062880001907983 */ /* 0x000ee20000300800 */
[----:B------:R-:W-:Y:S01]  /*7a810*/  HMMA.1688.F32.TF32 R40, R240, R82, R248 ;  /* 0x00000052f028723c */ /* 0x000fe200000810f8 */
[----:B------:R-:W-:Y:S02]  /*7a820*/  IMAD.MOV.U32 R37, RZ, RZ, R173 ;  /* 0x000000ffff257224 */ /* 0x000fe400078e00ad */
[----:B--2---:R-:W-:Y:S02]  /*7a830*/  IMAD.MOV.U32 R38, RZ, RZ, R148 ;  /* 0x000000ffff267224 */ /* 0x004fe400078e0094 */
[----:B------:R-:W-:Y:S02]  /*7a840*/  IMAD.MOV.U32 R39, RZ, RZ, R149 ;  /* 0x000000ffff277224 */ /* 0x000fe400078e0095 */
[----:B------:R-:W-:-:S12]  /*7a850*/  IMAD.MOV.U32 R47, RZ, RZ, R145 ;  /* 0x000000ffff2f7224 */ /* 0x000fd800078e0091 */
[----:B------:R-:W-:Y:S04]  /*7a860*/  STL.64 [R1+0x950], R40 ;  /* 0x0009502801007387 */ /* 0x000fe80000100a00 */
[----:B------:R1:W-:Y:S04]  /*7a870*/  STL.64 [R1+0x958], R42 ;  /* 0x0009582a01007387 */ /* 0x0003e80000100a00 */
[----:B------:R-:W2:Y:S04]  /*7a880*/  LDL.LU R173, [R1+0x6284] ;  /* 0x0062840001ad7983 */ /* 0x000ea80000300800 */
[----:B------:R-:W4:Y:S04]  /*7a890*/  LDL.LU R148, [R1+0x6280] ;  /* 0x0062800001947983 */ /* 0x000f280000300800 */
[----:B------:R-:W4:Y:S04]  /*7a8a0*/  LDL.LU R149, [R1+0x627c] ;  /* 0x00627c0001957983 */ /* 0x000f280000300800 */
[----:B------:R-:W4:Y:S04]  /*7a8b0*/  LDL.LU R44, [R1+0x15f0] ;  /* 0x0015f000012c7983 */ /* 0x000f280000300800 */
[----:B------:R-:W4:Y:S01]  /*7a8c0*/  LDL.LU R45, [R1+0x15f4] ;  /* 0x0015f400012d7983 */ /* 0x000f220000300800 */
[----:B---3--:R-:W-:-:S03]  /*7a8d0*/  IMAD.MOV.U32 R46, RZ, RZ, R144 ;  /* 0x000000ffff2e7224 */ /* 0x008fc600078e0090 */
[----:B------:R-:W3:Y:S04]  /*7a8e0*/  LDL.LU R144, [R1+0x6278] ;  /* 0x0062780001907983 */ /* 0x000ee80000300800 */
[----:B------:R-:W3:Y:S04]  /*7a8f0*/  LDL.LU R145, [R1+0x6274] ;  /* 0x0062740001917983 */ /* 0x000ee80000300800 */
[----:B------:R-:W3:Y:S04]  /*7a900*/  LDL.LU R248, [R1+0xea0] ;  /* 0x000ea00001f87983 */ /* 0x000ee80000300800 */
[----:B------:R-:W3:Y:S04]  /*7a910*/  LDL.LU R249, [R1+0xea4] ;  /* 0x000ea40001f97983 */ /* 0x000ee80000300800 */
[----:B------:R-:W3:Y:S04]  /*7a920*/  LDL.LU R250, [R1+0xea8] ;  /* 0x000ea80001fa7983 */ /* 0x000ee80000300800 */
[----:B------:R-:W3:Y:S04]  /*7a930*/  LDL.LU R251, [R1+0xeac] ;  /* 0x000eac0001fb7983 */ /* 0x000ee80000300800 */
[----:B------:R-:W3:Y:S01]  /*7a940*/  LDL.LU R48, [R1+0x1600] ;  /* 0x0016000001307983 */ /* 0x000ee20000300800 */
[----:B--2---:R-:W-:-:S02]  /*7a950*/  IMAD.MOV.U32 R51, RZ, RZ, R173 ;  /* 0x000000ffff337224 */ /* 0x004fc400078e00ad */
[----:B----4-:R-:W-:Y:S02]  /*7a960*/  IMAD.MOV.U32 R50, RZ, RZ, R148 ;  /* 0x000000ffff327224 */ /* 0x010fe400078e0094 */
[----:B------:R-:W-:Y:S02]  /*7a970*/  IMAD.MOV.U32 R49, RZ, RZ, R149 ;  /* 0x000000ffff317224 */ /* 0x000fe400078e0095 */
[----:B------:R-:W2:Y:S04]  /*7a980*/  LDL.LU R149, [R1+0x6270] ;  /* 0x0062700001957983 */ /* 0x000ea80000300800 */
[----:B------:R-:W2:Y:S04]  /*7a990*/  LDL.LU R148, [R1+0x626c] ;  /* 0x00626c0001947983 */ /* 0x000ea80000300800 */
[----:B------:R-:W4:Y:S01]  /*7a9a0*/  LDL.LU R173, [R1+0x6268] ;  /* 0x0062680001ad7983 */ /* 0x000f220000300800 */
[----:B---3--:R-:W-:-:S02]  /*7a9b0*/  IMAD.MOV.U32 R53, RZ, RZ, R144 ;  /* 0x000000ffff357224 */ /* 0x008fc400078e0090 */
[----:B------:R-:W-:Y:S02]  /*7a9c0*/  IMAD.MOV.U32 R52, RZ, RZ, R145 ;  /* 0x000000ffff347224 */ /* 0x000fe400078e0091 */
[----:B------:R-:W3:Y:S04]  /*7a9d0*/  LDL.LU R145, [R1+0x6264] ;  /* 0x0062640001917983 */ /* 0x000ee80000300800 */
[----:B------:R-:W3:Y:S04]  /*7a9e0*/  LDL.LU R144, [R1+0x6260] ;  /* 0x0062600001907983 */ /* 0x000ee80000300800 */
[----:B------:R-:W2:Y:S04]  /*7a9f0*/  LDL.LU R54, [R1+0x15e8] ;  /* 0x0015e80001367983 */ /* 0x000ea80000300800 */
[----:B------:R-:W2:Y:S04]  /*7aa00*/  LDL.LU R55, [R1+0x15ec] ;  /* 0x0015ec0001377983 */ /* 0x000ea80000300800 */
[----:B------:R-:W2:Y:S04]  /*7aa10*/  LDL.LU R150, [R1+0x1558] ;  /* 0x0015580001967983 */ /* 0x000ea80000300800 */
[----:B------:R-:W2:Y:S04]  /*7aa20*/  LDL.LU R151, [R1+0x155c] ;  /* 0x00155c0001977983 */ /* 0x000ea80000300800 */
        /* <DEDUP_REMOVED lines=8> */
[----:B------:R-:W2:Y:S01]  /*7aab0*/  LDL.LU R58, [R1+0x15d8] ;  /* 0x0015d800013a7983 */ /* 0x000ea20000300800 */
[----:B------:R-:W-:Y:S01]  /*7aac0*/  HMMA.1688.F32.TF32 R64, R240, R78, R248 ;  /* 0x0000004ef040723c */ /* 0x000fe200000810f8 */
[----:B-1----:R-:W-:-:S02]  /*7aad0*/  IMAD.MOV.U32 R43, RZ, RZ, R2 ;  /* 0x000000ffff2b7224 */ /* 0x002fc400078e0002 */
[----:B------:R-:W-:-:S15]  /*7aae0*/  STL.64 [R1+0x61e8], R80 ;  /* 0x0061e85001007387 */ /* 0x000fde0000100a00 */
[----:B------:R-:W-:Y:S01]  /*7aaf0*/  NOP ;  /* 0x0000000000007918 */ /* 0x000fe20000000000 */
[----:B------:R-:W-:Y:S01]  /*7ab00*/  STL.64 [R1+0x940], R64 ;  /* 0x0009404001007387 */ /* 0x000fe20000100a00 */
[----:B------:R-:W-:-:S03]  /*7ab10*/  IMAD.MOV.U32 R2, RZ, RZ, R67 ;  /* 0x000000ffff027224 */ /* 0x000fc600078e0043 */
[----:B------:R3:W-:Y:S04]  /*7ab20*/  STL [R1+0x948], R66 ;  /* 0x0009484201007387 */ /* 0x0007e80000100800 */
[----:B------:R-:W-:Y:S04]  /*7ab30*/  STL.64 [R1+0x61f0], R76 ;  /* 0x0061f04c01007387 */ /* 0x000fe80000100a00 */
[----:B------:R-:W-:Y:S01]  /*7ab40*/  STL.64 [R1+0x6248], R72 ;  /* 0x0062484801007387 */ /* 0x000fe20000100a00 */
[----:B----4-:R-:W-:Y:S02]  /*7ab50*/  IMAD.MOV.U32 R59, RZ, RZ, R173 ;  /* 0x000000ffff3b7224 */ /* 0x010fe400078e00ad */
[----:B------:R-:W-:-:S02]  /*7ab60*/  IMAD.MOV.U32 R236, RZ, RZ, R172 ;  /* 0x000000ffffec7224 */ /* 0x000fc400078e00ac */
[----:B------:R-:W-:Y:S01]  /*7ab70*/  IMAD.MOV.U32 R237, RZ, RZ, R169 ;  /* 0x000000ffffed7224 */ /* 0x000fe200078e00a9 */
[----:B------:R-:W-:Y:S01]  /*7ab80*/  LDSM.16.M88.4 R172, [R32+UR8+0xf000] ;  /* 0x00f0000820ac783b */ /* 0x000fe20008000200 */
[----:B------:R-:W-:Y:S02]  /*7ab90*/  IMAD.MOV.U32 R238, RZ, RZ, R168 ;  /* 0x000000ffffee7224 */ /* 0x000fe400078e00a8 */
[----:B------:R-:W-:Y:S01]  /*7aba0*/  IMAD.MOV.U32 R239, RZ, RZ, R165 ;  /* 0x000000ffffef7224 */ /* 0x000fe200078e00a5 */
[----:B------:R-:W-:Y:S06]  /*7abb0*/  LDSM.16.M88.4 R168, [R32+UR8+0x10000] ;  /* 0x0100000820a8783b */ /* 0x000fec0008000200 */
[----:B------:R-:W-:Y:S01]  /*7abc0*/  HMMA.1688.F32.TF32 R236, R28, R224, R236 ;  /* 0x000000e01cec723c */ /* 0x000fe200000810ec */
[----:B------:R-:W-:-:S02]  /*7abd0*/  IMAD.MOV.U32 R228, RZ, RZ, R157 ;  /* 0x000000ffffe47224 */ /* 0x000fc400078e009d */
[----:B------:R-:W-:Y:S02]  /*7abe0*/  IMAD.MOV.U32 R229, RZ, RZ, R156 ;  /* 0x000000ffffe57224 */ /* 0x000fe400078e009c */
[----:B------:R-:W-:Y:S01]  /*7abf0*/  IMAD.MOV.U32 R230, RZ, RZ, R153 ;  /* 0x000000ffffe67224 */ /* 0x000fe200078e0099 */
[----:B------:R-:W-:Y:S01]  /*7ac00*/  LDSM.16.M88.4 R156, [R32+UR8+0x13000] ;  /* 0x01300008209c783b */ /* 0x000fe20008000200 */
[----:B------:R-:W-:Y:S02]  /*7ac10*/  IMAD.MOV.U32 R231, RZ, RZ, R152 ;  /* 0x000000ffffe77224 */ /* 0x000fe400078e0098 */
[----:B------:R-:W-:Y:S01]  /*7ac20*/  IMAD.MOV.U32 R40, RZ, RZ, R164 ;  /* 0x000000ffff287224 */ /* 0x000fe200078e00a4 */
[----:B------:R-:W-:Y:S01]  /*7ac30*/  LDSM.16.M88.4 R152, [R32+UR8+0x14000] ;  /* 0x014000082098783b */ /* 0x000fe20008000200 */
[----:B------:R-:W-:Y:S02]  /*7ac40*/  IMAD.MOV.U32 R41, RZ, RZ, R161 ;  /* 0x000000ffff297224 */ /* 0x000fe400078e00a1 */
[----:B------:R-:W-:Y:S01]  /*7ac50*/  IMAD.MOV.U32 R42, RZ, RZ, R160 ;  /* 0x000000ffff2a7224 */ /* 0x000fe200078e00a0 */
[----:B------:R-:W-:Y:S01]  /*7ac60*/  LDSM.16.M88.4 R164, [R32+UR8+0x11000] ;  /* 0x0110000820a4783b */ /* 0x000fe20008000200 */
[----:B------:R-:W-:-:S02]  /*7ac70*/  IMAD.MOV.U32 R248, RZ, RZ, R133 ;  /* 0x000000fffff87224 */ /* 0x000fc400078e0085 */
        /* <DEDUP_REMOVED lines=10> */
[----:B------:R-:W-:Y:S04]  /*7ad20*/  LDSM.16.M88.4 R140, [R32+UR8+0x17000] ;  /* 0x01700008208c783b */ /* 0x000fe80008000200 */
[----:B------:R-:W-:Y:S01]  /*7ad30*/  LDSM.16.M88.4 R136, [R32+UR8+0x18000] ;  /* 0x018000082088783b */ /* 0x000fe20008000200 */
[C---:B---3--:R-:W-:Y:S03]  /*7ad40*/  HMMA.1688.F32.TF32 R64, R240.reuse, R74, R144 ;  /* 0x0000004af040723c */ /* 0x048fe60000081090 */
[----:B------:R-:W-:Y:S05]  /*7ad50*/  LDSM.16.M88.4 R144, [R32+UR8+0x16000] ;  /* 0x016000082090783b */ /* 0x000fea0008000200 */
[C---:B--2---:R-:W-:Y:S11]  /*7ad60*/  HMMA.1688.F32.TF32 R60, R240.reuse, R26, R60 ;  /* 0x0000001af03c723c */ /* 0x044ff6000008103c */
[----:B------:R-:W-:Y:S04]  /*7ad70*/  STL.64 [R1+0x930], R64 ;  /* 0x0009304001007387 */ /* 0x000fe80000100a00 */
[----:B------:R-:W-:Y:S04]  /*7ad80*/  STL.64 [R1+0x938], R66 ;  /* 0x0009384201007387 */ /* 0x000fe80000100a00 */
[----:B------:R1:W-:Y:S02]  /*7ad90*/  STL.64 [R1+0x61f8], R24 ;  /* 0x0061f81801007387 */ /* 0x0003e40000100a00 */
[C---:B-1----:R-:W-:Y:S02]  /*7ada0*/  HMMA.1688.F32.TF32 R24, R240.reuse, R22, R148 ;  /* 0x00000016f018723c */ /* 0x042fe40000081094 */
[----:B------:R-:W-:Y:S04]  /*7adb0*/  STL.64 [R1+0x920], R60 ;  /* 0x0009203c01007387 */ /* 0x000fe80000100a00 */
[----:B------:R-:W-:Y:S02]  /*7adc0*/  STL.64 [R1+0x928], R62 ;  /* 0x0009283e01007387 */ /* 0x000fe40000100a00 */
[C---:B------:R-:W-:Y:S02]  /*7add0*/  HMMA.1688.F32.TF32 R56, R240.reuse, R18, R56 ;  /* 0x00000012f038723c */ /* 0x040fe40000081038 */
[----:B------:R1:W-:Y:S04]  /*7ade0*/  STL.64 [R1+0x6200], R20 ;  /* 0x0062001401007387 */ /* 0x0003e80000100a00 */
[----:B------:R-:W-:Y:S05]  /*7adf0*/  LDSM.16.M88.4 R148, [R32+UR8+0x15000] ;  /* 0x015000082094783b */ /* 0x000fea0008000200 */
[----:B------:R-:W-:Y:S01]  /*7ae00*/  STL.64 [R1+0x910], R24 ;  /* 0x0009101801007387 */ /* 0x000fe20000100a00 */
[C---:B-1----:R-:W-:Y:S03]  /*7ae10*/  HMMA.1688.F32.TF32 R20, R240.reuse, R10, R48 ;  /* 0x0000000af014723c */ /* 0x042fe60000081030 */
[----:B------:R1:W-:Y:S05]  /*7ae20*/  STL.64 [R1+0x918], R26 ;  /* 0x0009181a01007387 */ /* 0x0003ea0000100a00 */
[C---:B-1----:R-:W-:Y:S01]  /*7ae30*/  HMMA.1688.F32.TF32 R24, R240.reuse, R14, R52 ;  /* 0x0000000ef018723c */ /* 0x042fe20000081034 */
[----:B------:R-:W-:Y:S07]  /*7ae40*/  STL.64 [R1+0x900], R56 ;  /* 0x0009003801007387 */ /* 0x000fee0000100a00 */
[----:B------:R-:W-:Y:S01]  /*7ae50*/  HMMA.1688.F32.TF32 R240, R240, R6, R44 ;  /* 0x00000006f0f0723c */ /* 0x000fe2000008102c */
[----:B------:R-:W-:Y:S04]  /*7ae60*/  STL.64 [R1+0x908], R58 ;  /* 0x0009083a01007387 */ /* 0x000fe80000100a00 */
[----:B------:R-:W-:Y:S04]  /*7ae70*/  LDS R14, [R235+UR7+0x45000] ;  /* 0x04500007eb0e7984 */ /* 0x000fe80008000800 */
[----:B------:R-:W-:Y:S04]  /*7ae80*/  LDS R15, [R252+UR7+0x45000] ;  /* 0x04500007fc0f7984 */ /* 0x000fe80008000800 */
[----:B------:R-:W-:Y:S04]  /*7ae90*/  STL.64 [R1+0x8f0], R24 ;  /* 0x0008f01801007387 */ /* 0x000fe80000100a00 */
[----:B------:R-:W-:Y:S04]  /*7aea0*/  STL.64 [R1+0x8f8], R26 ;  /* 0x0008f81a01007387 */ /* 0x000fe80000100a00 */
[----:B------:R-:W-:Y:S04]  /*7aeb0*/  STL.64 [R1+0x6118], R242 ;  /* 0x006118f201007387 */ /* 0x000fe80000100a00 */
[----:B------:R-:W-:Y:S04]  /*7aec0*/  STL.64 [R1+0x8e0], R20 ;  /* 0x0008e01401007387 */ /* 0x000fe80000100a00 */
[----:B------:R1:W-:Y:S02]  /*7aed0*/  STL.64 [R1+0x8e8], R22 ;  /* 0x0008e81601007387 */ /* 0x0003e40000100a00 */
[----:B-1----:R-:W-:Y:S02]  /*7aee0*/  HMMA.1688.F32.TF32 R20, R28, R216, R36 ;  /* 0x000000d81c14723c */ /* 0x002fe40000081024 */
[----:B------:R-:W-:Y:S04]  /*7aef0*/  STL.64 [R1+0x6110], R240 ;  /* 0x006110f001007387 */ /* 0x000fe80000100a00 */
[----:B------:R1:W-:Y:S04]  /*7af00*/  STL [R1+0x610c], R238 ;  /* 0x00610cee01007387 */ /* 0x0003e80000100800 */
[----:B------:R2:W-:Y:S09]  /*7af10*/  STL [R1+0x6108], R239 ;  /* 0x006108ef01007387 */ /* 0x0005f20000100800 */
[----:B-1----:R-:W-:-:S02]  /*7af20*/  IMAD.MOV.U32 R238, RZ, RZ, R20 ;  /* 0x000000ffffee7224 */ /* 0x002fc400078e0014 */
[----:B--2---:R-:W-:Y:S02]  /*7af30*/  IMAD.MOV.U32 R239, RZ, RZ, R21 ;  /* 0x000000ffffef7224 */ /* 0x004fe400078e0015 */
[----:B------:R-:W-:Y:S02]  /*7af40*/  IMAD.MOV.U32 R226, RZ, RZ, R22 ;  /* 0x000000ffffe27224 */ /* 0x000fe400078e0016 */
[----:B------:R-:W-:Y:S02]  /*7af50*/  IMAD.MOV.U32 R227, RZ, RZ, R23 ;  /* 0x000000ffffe37224 */ /* 0x000fe400078e0017 */
[C---:B------:R-:W-:Y:S08]  /*7af60*/  HMMA.1688.F32.TF32 R20, R28.reuse, R212, R228 ;  /* 0x000000d41c14723c */ /* 0x040ff000000810e4 */
[----:B------:R-:W-:Y:S11]  /*7af70*/  HMMA.1688.F32.TF32 R24, R28, R220, R40 ;  /* 0x000000dc1c18723c */ /* 0x000ff60000081028 */
[----:B------:R-:W-:-:S02]  /*7af80*/  IMAD.MOV.U32 R218, RZ, RZ, R20 ;  /* 0x000000ffffda7224 */ /* 0x000fc400078e0014 */
[----:B------:R-:W-:Y:S02]  /*7af90*/  IMAD.MOV.U32 R222, RZ, RZ, R21 ;  /* 0x000000ffffde7224 */ /* 0x000fe400078e0015 */
[----:B------:R-:W-:Y:S02]  /*7afa0*/  IMAD.MOV.U32 R223, RZ, RZ, R22 ;  /* 0x000000ffffdf7224 */ /* 0x000fe400078e0016 */
[----:B------:R-:W-:Y:S02]  /*7afb0*/  IMAD.MOV.U32 R219, RZ, RZ, R23 ;  /* 0x000000ffffdb7224 */ /* 0x000fe400078e0017 */
[----:B------:R-:W-:Y:S01]  /*7afc0*/  HMMA.1688.F32.TF32 R20, R28, R204, R248 ;  /* 0x000000cc1c14723c */ /* 0x000fe200000810f8 */
[----:B------:R-:W-:Y:S02]  /*7afd0*/  IMAD.MOV.U32 R248, RZ, RZ, R9 ;  /* 0x000000fffff87224 */ /* 0x000fe400078e0009 */
[----:B------:R-:W-:Y:S02]  /*7afe0*/  IMAD.MOV.U32 R249, RZ, RZ, R8 ;  /* 0x000000fffff97224 */ /* 0x000fe400078e0008 */
[----:B------:R-:W1:Y:S01]  /*7aff0*/  LDSM.16.M88.4 R8, [R32+UR8+0x6000] ;  /* 0x006000082008783b */ /* 0x000e620008000200 */
[----:B------:R-:W-:-:S02]  /*7b000*/  IMAD.MOV.U32 R250, RZ, RZ, R5 ;  /* 0x000000fffffa7224 */ /* 0x000fc400078e0005 */
[----:B------:R-:W-:Y:S02]  /*7b010*/  IMAD.MOV.U32 R251, RZ, RZ, R4 ;  /* 0x000000fffffb7224 */ /* 0x000fe400078e0004 */
[----:B------:R-:W2:Y:S04]  /*7b020*/  LDSM.16.M88.4 R4, [R32+UR8+0x7000] ;  /* 0x007000082004783b */ /* 0x000ea80008000200 */
[----:B------:R-:W-:Y:S04]  /*7b030*/  STL.64 [R1+0x8d0], R24 ;  /* 0x0008d01801007387 */ /* 0x000fe80000100a00 */
[----:B------:R3:W-:Y:S02]  /*7b040*/  STL.64 [R1+0x8d8], R26 ;  /* 0x0008d81a01007387 */ /* 0x0007e40000100a00 */
[----:B---3--:R-:W-:Y:S02]  /*7b050*/  HMMA.1688.F32.TF32 R24, R28, R208, R244 ;  /* 0x000000d01c18723c */ /* 0x008fe400000810f4 */
[----:B------:R-:W-:Y:S04]  /*7b060*/  STL.64 [R1+0x6128], R238 ;  /* 0x006128ee01007387 */ /* 0x000fe80000100a00 */
[----:B------:R-:W-:Y:S01]  /*7b070*/  STL.64 [R1+0x6120], R236 ;  /* 0x006120ec01007387 */ /* 0x000fe20000100a00 */
[----:B------:R-:W-:-:S02]  /*7b080*/  IMAD.MOV.U32 R228, RZ, RZ, R125 ;  /* 0x000000ffffe47224 */ /* 0x000fc400078e007d */
[----:B------:R-:W-:Y:S02]  /*7b090*/  IMAD.MOV.U32 R229, RZ, RZ, R124 ;  /* 0x000000ffffe57224 */ /* 0x000fe400078e007c */
[----:B------:R-:W3:Y:S01]  /*7b0a0*/  LDSM.16.M88.4 R124, [R32+UR8+0x1b000] ;  /* 0x01b00008207c783b */ /* 0x000ee20008000200 */
[----:B------:R-:W-:Y:S02]  /*7b0b0*/  IMAD.MOV.U32 R230, RZ, RZ, R121 ;  /* 0x000000ffffe67224 */ /* 0x000fe400078e0079 */
[----:B------:R-:W-:Y:S02]  /*7b0c0*/  IMAD.MOV.U32 R231, RZ, RZ, R120 ;  /* 0x000000ffffe77224 */ /* 0x000fe400078e0078 */
[----:B------:R-:W4:Y:S04]  /*7b0d0*/  LDSM.16.M88.4 R120, [R32+UR8+0x1c000] ;  /* 0x01c000082078783b */ /* 0x000f280008000200 */
[----:B------:R-:W-:Y:S04]  /*7b0e0*/  STL.64 [R1+0x8a0], R24 ;  /* 0x0008a01801007387 */ /* 0x000fe80000100a00 */
[----:B------:R-:W-:Y:S04]  /*7b0f0*/  STL.64 [R1+0x8a8], R26 ;  /* 0x0008a81a01007387 */ /* 0x000fe80000100a00 */
[----:B------:R-:W-:Y:S04]  /*7b100*/  STL.64 [R1+0x890], R20 ;  /* 0x0008901401007387 */ /* 0x000fe80000100a00 */
[----:B-1----:R-:W-:Y:S04]  /*7b110*/  STL [R1+0x60bc], R10 ;  /* 0x0060bc0a01007387 */ /* 0x002fe80000100800 */
[----:B------:R-:W-:Y:S01]  /*7b120*/  STL [R1+0x60b0], R11 ;  /* 0x0060b00b01007387 */ /* 0x000fe20000100800 */
[----:B------:R-:W-:-:S03]  /*7b130*/  IMAD.MOV.U32 R40, RZ, RZ, R117 ;  /* 0x000000ffff287224 */ /* 0x000fc600078e0075 */
[----:B--2---:R-:W-:Y:S01]  /*7b140*/  STL [R1+0x60c4], R6 ;  /* 0x0060c40601007387 */ /* 0x004fe20000100800 */
[----:B------:R-:W-:-:S03]  /*7b150*/  IMAD.MOV.U32 R41, RZ, RZ, R116 ;  /* 0x000000ffff297224 */ /* 0x000fc600078e0074 */
[----:B------:R-:W-:Y:S01]  /*7b160*/  STL [R1+0x60c0], R7 ;  /* 0x0060c00701007387 */ /* 0x000fe20000100800 */
[----:B------:R-:W-:-:S03]  /*7b170*/  IMAD.MOV.U32 R42, RZ, RZ, R113 ;  /* 0x000000ffff2a7224 */ /* 0x000fc600078e0071 */
[----:B------:R-:W-:Y:S01]  /*7b180*/  STL [R1+0x60cc], R202 ;  /* 0x0060ccca01007387 */ /* 0x000fe20000100800 */
[----:B------:R-:W-:-:S03]  /*7b190*/  IMAD.MOV.U32 R43, RZ, RZ, R112 ;  /* 0x000000ffff2b7224 */ /* 0x000fc600078e0070 */
[----:B------:R-:W-:Y:S04]  /*7b1a0*/  STL [R1+0x60c8], R203 ;  /* 0x0060c8cb01007387 */ /* 0x000fe80000100800 */
[----:B------:R-:W-:Y:S04]  /*7b1b0*/  STL [R1+0x60d4], R198 ;  /* 0x0060d4c601007387 */ /* 0x000fe80000100800 */
[----:B------:R-:W1:Y:S04]  /*7b1c0*/  LDSM.16.M88.4 R116, [R32+UR8+0x1d000] ;  /* 0x01d000082074783b */ /* 0x000e680008000200 */
[----:B------:R-:W-:Y:S04]  /*7b1d0*/  STL [R1+0x60d0], R199 ;  /* 0x0060d0c701007387 */ /* 0x000fe80000100800 */
[----:B------:R-:W-:Y:S04]  /*7b1e0*/  STL [R1+0x60dc], R194 ;  /* 0x0060dcc201007387 */ /* 0x000fe80000100800 */
[----:B------:R-:W2:Y:S04]  /*7b1f0*/  LDSM.16.M88.4 R112, [R32+UR8+0x1e000] ;  /* 0x01e000082070783b */ /* 0x000ea80008000200 */
        /* <DEDUP_REMOVED lines=12> */
[----:B------:R-:W-:Y:S01]  /*7b2c0*/  STL [R1+0x5f70], R171 ;  /* 0x005f70ab01007387 */ /* 0x000fe20000100800 */
[----:B------:R-:W-:-:S03]  /*7b2d0*/  IMAD.MOV.U32 R244, RZ, RZ, R109 ;  /* 0x000000fffff47224 */ /* 0x000fc600078e006d */
[----:B------:R-:W-:Y:S01]  /*7b2e0*/  STL [R1+0x5f7c], R166 ;  /* 0x005f7ca601007387 */ /* 0x000fe20000100800 */
[----:B------:R-:W-:-:S03]  /*7b2f0*/  IMAD.MOV.U32 R245, RZ, RZ, R108 ;  /* 0x000000fffff57224 */ /* 0x000fc600078e006c */
[----:B------:R-:W-:Y:S04]  /*7b300*/  STL [R1+0x5f78], R167 ;  /* 0x005f78a701007387 */ /* 0x000fe80000100800 */
[----:B------:R-:W-:Y:S04]  /*7b310*/  STL [R1+0x5f84], R162 ;  /* 0x005f84a201007387 */ /* 0x000fe80000100800 */
        /* <DEDUP_REMOVED lines=18> */
[----:B---3--:R-:W-:Y:S04]  /*7b440*/  STL [R1+0x5fcc], R126 ;  /* 0x005fcc7e01007387 */ /* 0x008fe80000100800 */
[----:B------:R-:W-:Y:S04]  /*7b450*/  STL [R1+0x5fc8], R127 ;  /* 0x005fc87f01007387 */ /* 0x000fe80000100800 */
[----:B----4-:R-:W-:Y:S04]  /*7b460*/  STL [R1+0x5fd4], R122 ;  /* 0x005fd47a01007387 */ /* 0x010fe80000100800 */
[----:B------:R-:W-:Y:S01]  /*7b470*/  STL [R1+0x5fd0], R123 ;  /* 0x005fd07b01007387 */ /* 0x000fe20000100800 */
[----:B------:R-:W-:-:S03]  /*7b480*/  IMAD.MOV.U32 R214, RZ, RZ, R22 ;  /* 0x000000ffffd67224 */ /* 0x000fc600078e0016 */
[----:B-1----:R-:W-:Y:S01]  /*7b490*/  STL [R1+0x5fdc], R118 ;  /* 0x005fdc7601007387 */ /* 0x002fe20000100800 */
[----:B------:R-:W-:-:S03]  /*7b4a0*/  IMAD.MOV.U32 R215, RZ, RZ, R23 ;  /* 0x000000ffffd77224 */ /* 0x000fc600078e0017 */
[----:B------:R-:W-:Y:S01]  /*7b4b0*/  STL [R1+0x5fd8], R119 ;  /* 0x005fd87701007387 */ /* 0x000fe20000100800 */
[----:B------:R-:W-:Y:S03]  /*7b4c0*/  HMMA.1688.F32.TF32 R20, R28, R8, R248 ;  /* 0x000000081c14723c */ /* 0x000fe600000810f8 */
[----:B--2---:R-:W-:Y:S04]  /*7b4d0*/  STL [R1+0x5fe4], R114 ;  /* 0x005fe47201007387 */ /* 0x004fe80000100800 */
[----:B------:R-:W-:Y:S04]  /*7b4e0*/  STL [R1+0x5fe0], R115 ;  /* 0x005fe07301007387 */ /* 0x000fe80000100800 */
[----:B------:R-:W2:Y:S04]  /*7b4f0*/  LDL.LU R36, [R1+0x2c40] ;  /* 0x002c400001247983 */ /* 0x000ea80000300800 */
[----:B------:R-:W2:Y:S04]  /*7b500*/  LDL.LU R37, [R1+0x2c44] ;  /* 0x002c440001257983 */ /* 0x000ea80000300800 */
[----:B------:R-:W2:Y:S04]  /*7b510*/  LDL.LU R38, [R1+0x2c48] ;  /* 0x002c480001267983 */ /* 0x000ea80000300800 */
[----:B------:R-:W2:Y:S04]  /*7b520*/  LDL.LU R39, [R1+0x2c4c] ;  /* 0x002c4c0001277983 */ /* 0x000ea80000300800 */
[----:B------:R-:W-:Y:S04]  /*7b530*/  STL [R1+0x5fec], R110 ;  /* 0x005fec6e01007387 */ /* 0x000fe80000100800 */
[----:B------:R-:W-:Y:S04]  /*7b540*/  STL [R1+0x5fe8], R111 ;  /* 0x005fe86f01007387 */ /* 0x000fe80000100800 */
[----:B------:R-:W3:Y:S04]  /*7b550*/  LDL.LU R248, [R1+0x2c30] ;  /* 0x002c300001f87983 */ /* 0x000ee80000300800 */
[----:B------:R-:W-:Y:S04]  /*7b560*/  STL.64 [R1+0x880], R20 ;  /* 0x0008801401007387 */ /* 0x000fe80000100a00 */
[----:B------:R1:W-:Y:S04]  /*7b570*/  STL.64 [R1+0x888], R22 ;  /* 0x0008881601007387 */ /* 0x0003e80000100a00 */
[----:B------:R-:W3:Y:S04]  /*7b580*/  LDL.LU R249, [R1+0x2c34] ;  /* 0x002c340001f97983 */ /* 0x000ee80000300800 */
[----:B------:R-:W3:Y:S04]  /*7b590*/  LDL.LU R250, [R1+0x2c38] ;  /* 0x002c380001fa7983 */ /* 0x000ee80000300800 */
[----:B------:R-:W3:Y:S01]  /*7b5a0*/  LDL.LU R251, [R1+0x2c3c] ;  /* 0x002c3c0001fb7983 */ /* 0x000ee20000300800 */
[----:B------:R-:W-:-:S02]  /*7b5b0*/  IMAD.MOV.U32 R246, RZ, RZ, R13 ;  /* 0x000000fffff67224 */ /* 0x000fc400078e000d */
[----:B------:R-:W-:Y:S01]  /*7b5c0*/  IMAD.MOV.U32 R247, RZ, RZ, R12 ;  /* 0x000000fffff77224 */ /* 0x000fe200078e000c */
[----:B------:R-:W-:Y:S04]  /*7b5d0*/  LDS R13, [R252+UR7+0x44000] ;  /* 0x04400007fc0d7984 */ /* 0x000fe80008000800 */
[----:B------:R-:W4:Y:S02]  /*7b5e0*/  LDS R12, [R235+UR7+0x44000] ;  /* 0x04400007eb0c7984 */ /* 0x000f240008000800 */
[----:B-1----:R-:W-:Y:S02]  /*7b5f0*/  HMMA.1688.F32.TF32 R20, R28, R4, R244 ;  /* 0x000000041c14723c */ /* 0x002fe400000810f4 */
[----:B------:R-:W4:Y:S04]  /*7b600*/  LDL.LU R244, [R1+0x2c20] ;  /* 0x002c200001f47983 */ /* 0x000f280000300800 */
[----:B------:R-:W4:Y:S04]  /*7b610*/  LDL.LU R245, [R1+0x2c24] ;  /* 0x002c240001f57983 */ /* 0x000f280000300800 */
[----:B------:R-:W4:Y:S04]  /*7b620*/  LDL.LU R246, [R1+0x2c28] ;  /* 0x002c280001f67983 */ /* 0x000f280000300800 */
[----:B------:R-:W4:Y:S05]  /*7b630*/  LDL.LU R247, [R1+0x2c2c] ;  /* 0x002c2c0001f77983 */ /* 0x000f2a0000300800 */
[----:B------:R-:W-:-:S02]  /*7b640*/  IMAD.MOV.U32 R198, RZ, RZ, R20 ;  /* 0x000000ffffc67224 */ /* 0x000fc400078e0014 */
[----:B------:R-:W-:Y:S02]  /*7b650*/  IMAD.MOV.U32 R199, RZ, RZ, R21 ;  /* 0x000000ffffc77224 */ /* 0x000fe400078e0015 */
[----:B------:R-:W-:Y:S02]  /*7b660*/  IMAD.MOV.U32 R202, RZ, RZ, R22 ;  /* 0x000000ffffca7224 */ /* 0x000fe400078e0016 */
[----:B------:R-:W-:Y:S02]  /*7b670*/  IMAD.MOV.U32 R203, RZ, RZ, R23 ;  /* 0x000000ffffcb7224 */ /* 0x000fe400078e0017 */
[----:B------:R-:W-:Y:S01]  /*7b680*/  HMMA.1688.F32.TF32 R20, R28, R200, R40 ;  /* 0x000000c81c14723c */ /* 0x000fe20000081028 */
[----:B------:R1:W-:Y:S04]  /*7b690*/  STL [R1+0x60e4], R202 ;  /* 0x0060e4ca01007387 */ /* 0x0003e80000100800 */
[----:B------:R1:W-:-:S14]  /*7b6a0*/  STL [R1+0x60e0], R203 ;  /* 0x0060e0cb01007387 */ /* 0x0003dc0000100800 */
[----:B------:R-:W-:Y:S02]  /*7b6b0*/  IMAD.MOV.U32 R6, RZ, RZ, R20 ;  /* 0x000000ffff067224 */ /* 0x000fe400078e0014 */
[----:B------:R-:W-:Y:S02]  /*7b6c0*/  IMAD.MOV.U32 R7, RZ, RZ, R21 ;  /* 0x000000ffff077224 */ /* 0x000fe400078e0015 */
[----:B------:R-:W-:Y:S02]  /*7b6d0*/  IMAD.MOV.U32 R10, RZ, RZ, R22 ;  /* 0x000000ffff0a7224 */ /* 0x000fe400078e0016 */
[----:B------:R-:W-:Y:S02]  /*7b6e0*/  IMAD.MOV.U32 R210, RZ, RZ, R23 ;  /* 0x000000ffffd27224 */ /* 0x000fe400078e0017 */
[----:B------:R-:W-:Y:S01]  /*7b6f0*/  HMMA.1688.F32.TF32 R20, R28, R196, R228 ;  /* 0x000000c41c14723c */ /* 0x000fe200000810e4 */
[----:B------:R-:W4:Y:S04]  /*7b700*/  LDL.LU R228, [R1+0x2c10] ;  /* 0x002c100001e47983 */ /* 0x000f280000300800 */
[----:B------:R-:W4:Y:S04]  /*7b710*/  LDL.LU R229, [R1+0x2c14] ;  /* 0x002c140001e57983 */ /* 0x000f280000300800 */
[----:B------:R-:W4:Y:S04]  /*7b720*/  LDL.LU R230, [R1+0x2c18] ;  /* 0x002c180001e67983 */ /* 0x000f280000300800 */
[----:B------:R-:W4:Y:S06]  /*7b730*/  LDL.LU R231, [R1+0x2c1c] ;  /* 0x002c1c0001e77983 */ /* 0x000f2c0000300800 */
[----:B------:R-:W-:-:S02]  /*7b740*/  IMAD.MOV.U32 R211, RZ, RZ, R20 ;  /* 0x000000ffffd37224 */ /* 0x000fc400078e0014 */
[----:B------:R-:W-:Y:S02]  /*7b750*/  IMAD.MOV.U32 R11, RZ, RZ, R21 ;  /* 0x000000ffff0b7224 */ /* 0x000fe400078e0015 */
[----:B------:R-:W-:Y:S02]  /*7b760*/  IMAD.MOV.U32 R206, RZ, RZ, R22 ;  /* 0x000000ffffce7224 */ /* 0x000fe400078e0016 */
[----:B------:R-:W-:Y:S02]  /*7b770*/  IMAD.MOV.U32 R207, RZ, RZ, R23 ;  /* 0x000000ffffcf7224 */ /* 0x000fe400078e0017 */
[----:B--2---:R-:W-:-:S15]  /*7b780*/  HMMA.1688.F32.TF32 R20, R28, R192, R36 ;  /* 0x000000c01c14723c */ /* 0x004fde0000081024 */
[----:B------:R-:W-:-:S04]  /*7b790*/  NOP ;  /* 0x0000000000007918 */ /* 0x000fc80000000000 */
[----:B-1----:R-:W-:Y:S02]  /*7b7a0*/  IMAD.MOV.U32 R202, RZ, RZ, R20 ;  /* 0x000000ffffca7224 */ /* 0x002fe400078e0014 */
[----:B------:R-:W-:Y:S02]  /*7b7b0*/  IMAD.MOV.U32 R203, RZ, RZ, R21 ;  /* 0x000000ffffcb7224 */ /* 0x000fe400078e0015 */
[----:B------:R-:W-:Y:S02]  /*7b7c0*/  IMAD.MOV.U32 R194, RZ, RZ, R22 ;  /* 0x000000ffffc27224 */ /* 0x000fe400078e0016 */
[----:B------:R-:W-:Y:S02]  /*7b7d0*/  IMAD.MOV.U32 R195, RZ, RZ, R23 ;  /* 0x000000ffffc37224 */ /* 0x000fe400078e0017 */
[----:B---3--:R-:W-:Y:S01]  /*7b7e0*/  HMMA.1688.F32.TF32 R20, R28, R188, R248 ;  /* 0x000000bc1c14723c */ /* 0x008fe200000810f8 */
[----:B------:R-:W2:Y:S04]  /*7b7f0*/  LDL.LU R248, [R1+0x2c00] ;  /* 0x002c000001f87983 */ /* 0x000ea80000300800 */
[----:B------:R-:W2:Y:S04]  /*7b800*/  LDL.LU R249, [R1+0x2c04] ;  /* 0x002c040001f97983 */ /* 0x000ea80000300800 */
[----:B------:R-:W2:Y:S04]  /*7b810*/  LDL.LU R250, [R1+0x2c08] ;  /* 0x002c080001fa7983 */ /* 0x000ea80000300800 */
[----:B------:R-:W2:Y:S06]  /*7b820*/  LDL.LU R251, [R1+0x2c0c] ;  /* 0x002c0c0001fb7983 */ /* 0x000eac0000300800 */
[----:B------:R-:W-:-:S02]  /*7b830*/  IMAD.MOV.U32 R127, RZ, RZ, R23 ;  /* 0x000000ffff7f7224 */ /* 0x000fc400078e0017 */
[----:B------:R-:W-:Y:S02]  /*7b840*/  IMAD.MOV.U32 R126, RZ, RZ, R22 ;  /* 0x000000ffff7e7224 */ /* 0x000fe400078e0016 */
[----:B------:R-:W-:Y:S02]  /*7b850*/  IMAD.MOV.U32 R123, RZ, RZ, R21 ;  /* 0x000000ffff7b7224 */ /* 0x000fe400078e0015 */
[----:B------:R-:W-:Y:S01]  /*7b860*/  IMAD.MOV.U32 R122, RZ, RZ, R20 ;  /* 0x000000ffff7a7224 */ /* 0x000fe200078e0014 */
[----:B------:R-:W-:Y:S01]  /*7b870*/  STL [R1+0x5ffc], R127 ;  /* 0x005ffc7f01007387 */ /* 0x000fe20000100800 */
[----:B----4-:R-:W-:Y:S03]  /*7b880*/  HMMA.1688.F32.TF32 R20, R28, R184, R244 ;  /* 0x000000b81c14723c */ /* 0x010fe600000810f4 */
[----:B------:R-:W-:Y:S04]  /*7b890*/  STL [R1+0x5ff8], R126 ;  /* 0x005ff87e01007387 */ /* 0x000fe80000100800 */
[----:B------:R-:W-:Y:S04]  /*7b8a0*/  STL [R1+0x5ff4], R123 ;  /* 0x005ff47b01007387 */ /* 0x000fe80000100800 */
[----:B------:R1:W-:Y:S04]  /*7b8b0*/  STL [R1+0x5ff0], R122 ;  /* 0x005ff07a01007387 */ /* 0x0003e80000100800 */
[----:B------:R-:W3:Y:S04]  /*7b8c0*/  LDL.LU R244, [R1+0x2bf0] ;  /* 0x002bf00001f47983 */ /* 0x000ee80000300800 */
[----:B------:R-:W3:Y:S04]  /*7b8d0*/  LDL.LU R245, [R1+0x2bf4] ;  /* 0x002bf40001f57983 */ /* 0x000ee80000300800 */
[----:B------:R-:W3:Y:S04]  /*7b8e0*/  LDL.LU R246, [R1+0x2bf8] ;  /* 0x002bf80001f67983 */ /* 0x000ee80000300800 */
[----:B------:R-:W3:Y:S01]  /*7b8f0*/  LDL.LU R247, [R1+0x2bfc] ;  /* 0x002bfc0001f77983 */ /* 0x000ee20000300800 */
[----:B------:R-:W-:-:S02]  /*7b900*/  IMAD.MOV.U32 R135, RZ, RZ, R23 ;  /* 0x000000ffff877224 */ /* 0x000fc400078e0017 */
[----:B------:R-:W-:Y:S02]  /*7b910*/  IMAD.MOV.U32 R134, RZ, RZ, R22 ;  /* 0x000000ffff867224 */ /* 0x000fe400078e0016 */
[----:B------:R-:W-:Y:S02]  /*7b920*/  IMAD.MOV.U32 R131, RZ, RZ, R21 ;  /* 0x000000ffff837224 */ /* 0x000fe400078e0015 */
[----:B------:R-:W-:Y:S01]  /*7b930*/  IMAD.MOV.U32 R130, RZ, RZ, R20 ;  /* 0x000000ffff827224 */ /* 0x000fe200078e0014 */
[----:B------:R-:W-:Y:S04]  /*7b940*/  STL [R1+0x600c], R135 ;  /* 0x00600c8701007387 */ /* 0x000fe80000100800 */
[----:B------:R-:W-:Y:S04]  /*7b950*/  STL [R1+0x6008], R134 ;  /* 0x0060088601007387 */ /* 0x000fe80000100800 */
[----:B------:R4:W-:Y:S04]  /*7b960*/  STL [R1+0x6004], R131 ;  /* 0x0060048301007387 */ /* 0x0009e80000100800 */
[----:B------:R1:W-:Y:S01]  /*7b970*/  STL [R1+0x6000], R130 ;  /* 0x0060008201007387 */ /* 0x0003e20000100800 */
[----:B------:R-:W-:Y:S03]  /*7b980*/  HMMA.1688.F32.TF32 R20, R28, R180, R228 ;  /* 0x000000b41c14723c */ /* 0x000fe600000810e4 */
[----:B------:R-:W4:Y:S04]  /*7b990*/  LDL.LU R228, [R1+0x2be0] ;  /* 0x002be00001e47983 */ /* 0x000f280000300800 */
[----:B------:R-:W4:Y:S04]  /*7b9a0*/  LDL.LU R229, [R1+0x2be4] ;  /* 0x002be40001e57983 */ /* 0x000f280000300800 */
[----:B------:R-:W4:Y:S04]  /*7b9b0*/  LDL.LU R230, [R1+0x2be8] ;  /* 0x002be80001e67983 */ /* 0x000f280000300800 */
[----:B------:R-:W4:Y:S04]  /*7b9c0*/  LDL.LU R231, [R1+0x2bec] ;  /* 0x002bec0001e77983 */ /* 0x000f280000300800 */
        /* <DEDUP_REMOVED lines=8> */
[----:B--2---:R-:W-:Y:S03]  /*7ba50*/  HMMA.1688.F32.TF32 R20, R28, R176, R248 ;  /* 0x000000b01c14723c */ /* 0x004fe600000810f8 */
[----:B------:R-:W2:Y:S04]  /*7ba60*/  LDL.LU R248, [R1+0x2bd0] ;  /* 0x002bd00001f87983 */ /* 0x000ea80000300800 */
[----:B------:R-:W2:Y:S04]  /*7ba70*/  LDL.LU R249, [R1+0x2bd4] ;  /* 0x002bd40001f97983 */ /* 0x000ea80000300800 */
[----:B------:R-:W2:Y:S04]  /*7ba80*/  LDL.LU R250, [R1+0x2bd8] ;  /* 0x002bd80001fa7983 */ /* 0x000ea80000300800 */
[----:B------:R-:W2:Y:S04]  /*7ba90*/  LDL.LU R251, [R1+0x2bdc] ;  /* 0x002bdc0001fb7983 */ /* 0x000ea80000300800 */
        /* <DEDUP_REMOVED lines=8> */
[----:B---3--:R-:W-:Y:S03]  /*7bb20*/  HMMA.1688.F32.TF32 R20, R28, R172, R244 ;  /* 0x000000ac1c14723c */ /* 0x008fe600000810f4 */
[----:B------:R-:W3:Y:S04]  /*7bb30*/  LDL.LU R244, [R1+0x2bc0] ;  /* 0x002bc00001f47983 */ /* 0x000ee80000300800 */
[----:B------:R-:W3:Y:S04]  /*7bb40*/  LDL.LU R245, [R1+0x2bc4] ;  /* 0x002bc40001f57983 */ /* 0x000ee80000300800 */
[----:B------:R-:W3:Y:S04]  /*7bb50*/  LDL.LU R246, [R1+0x2bc8] ;  /* 0x002bc80001f67983 */ /* 0x000ee80000300800 */
[----:B------:R-:W3:Y:S04]  /*7bb60*/  LDL.LU R247, [R1+0x2bcc] ;  /* 0x002bcc0001f77983 */ /* 0x000ee80000300800 */
[----:B------:R-:W-:-:S02]  /*7bb70*/  IMAD.MOV.U32 R114, RZ, RZ, R20 ;  /* 0x000000ffff727224 */ /* 0x000fc400078e0014 */
[----:B------:R-:W-:Y:S02]  /*7bb80*/  IMAD.MOV.U32 R115, RZ, RZ, R21 ;  /* 0x000000ffff737224 */ /* 0x000fe400078e0015 */
[----:B------:R-:W-:Y:S02]  /*7bb90*/  IMAD.MOV.U32 R118, RZ, RZ, R22 ;  /* 0x000000ffff767224 */ /* 0x000fe400078e0016 */
[----:B------:R-:W-:-:S05]  /*7bba0*/  IMAD.MOV.U32 R119, RZ, RZ, R23 ;  /* 0x000000ffff777224 */ /* 0x000fca00078e0017 */
[----:B------:R-:W-:Y:S01]  /*7bbb0*/  STL [R1+0x603c], R119 ;  /* 0x00603c7701007387 */ /* 0x000fe20000100800 */
[----:B----4-:R-:W-:Y:S03]  /*7bbc0*/  HMMA.1688.F32.TF32 R20, R28, R168, R228 ;  /* 0x000000a81c14723c */ /* 0x010fe600000810e4 */
[----:B------:R-:W-:Y:S04]  /*7bbd0*/  STL [R1+0x6038], R118 ;  /* 0x0060387601007387 */ /* 0x000fe80000100800 */
[----:B------:R4:W-:Y:S04]  /*7bbe0*/  STL [R1+0x6034], R115 ;  /* 0x0060347301007387 */ /* 0x0009e80000100800 */
[----:B------:R1:W-:Y:S04]  /*7bbf0*/  STL [R1+0x6030], R114 ;  /* 0x0060307201007387 */ /* 0x0003e80000100800 */
[----:B------:R-:W4:Y:S04]  /*7bc00*/  LDL.LU R36, [R1+0x2bb0] ;  /* 0x002bb00001247983 */ /* 0x000f280000300800 */
[----:B------:R-:W4:Y:S04]  /*7bc10*/  LDL.LU R37, [R1+0x2bb4] ;  /* 0x002bb40001257983 */ /* 0x000f280000300800 */
[----:B------:R-:W4:Y:S04]  /*7bc20*/  LDL.LU R38, [R1+0x2bb8] ;  /* 0x002bb80001267983 */ /* 0x000f280000300800 */
[----:B------:R-:W4:Y:S01]  /*7bc30*/  LDL.LU R39, [R1+0x2bbc] ;  /* 0x002bbc0001277983 */ /* 0x000f220000300800 */
[----:B------:R-:W-:-:S02]  /*7bc40*/  IMAD.MOV.U32 R111, RZ, RZ, R23 ;  /* 0x000000ffff6f7224 */ /* 0x000fc400078e0017 */
[----:B------:R-:W-:Y:S02]  /*7bc50*/  IMAD.MOV.U32 R110, RZ, RZ, R22 ;  /* 0x000000ffff6e7224 */ /* 0x000fe400078e0016 */
[----:B-1----:R-:W-:Y:S02]  /*7bc60*/  IMAD.MOV.U32 R122, RZ, RZ, R21 ;  /* 0x000000ffff7a7224 */ /* 0x002fe400078e0015 */
[----:B------:R-:W-:Y:S01]  /*7bc70*/  IMAD.MOV.U32 R123, RZ, RZ, R20 ;  /* 0x000000ffff7b7224 */ /* 0x000fe200078e0014 */
[----:B------:R-:W-:Y:S04]  /*7bc80*/  STL [R1+0x604c], R111 ;  /* 0x00604c6f01007387 */ /* 0x000fe80000100800 */
[----:B------:R-:W-:Y:S04]  /*7bc90*/  STL [R1+0x6048], R110 ;  /* 0x0060486e01007387 */ /* 0x000fe80000100800 */
[----:B------:R1:W-:Y:S04]  /*7bca0*/  STL [R1+0x6044], R122 ;  /* 0x0060447a01007387 */ /* 0x0003e80000100800 */
[----:B------:R1:W-:Y:S04]  /*7bcb0*/  STL [R1+0x6040], R123 ;  /* 0x0060407b01007387 */ /* 0x0003e80000100800 */
[----:B------:R-:W4:Y:S04]  /*7bcc0*/  LDL.LU R228, [R1+0x2ba0] ;  /* 0x002ba00001e47983 */ /* 0x000f280000300800 */
[----:B------:R-:W4:Y:S04]  /*7bcd0*/  LDL.LU R229, [R1+0x2ba4] ;  /* 0x002ba40001e57983 */ /* 0x000f280000300800 */
[----:B------:R-:W4:Y:S04]  /*7bce0*/  LDL.LU R230, [R1+0x2ba8] ;  /* 0x002ba80001e67983 */ /* 0x000f280000300800 */
[----:B------:R-:W4:Y:S01]  /*7bcf0*/  LDL.LU R231, [R1+0x2bac] ;  /* 0x002bac0001e77983 */ /* 0x000f220000300800 */
        /* <DEDUP_REMOVED lines=21> */
[----:B------:R-:W-:Y:S02]  /*7be50*/  IMAD.MOV.U32 R126, RZ, RZ, R23 ;  /* 0x000000ffff7e7224 */ /* 0x000fe400078e0017 */
[----:B----4-:R-:W-:Y:S03]  /*7be60*/  HMMA.1688.F32.TF32 R20, R28, R156, R36 ;  /* 0x0000009c1c14723c */ /* 0x010fe60000081024 */
[----:B------:R-:W-:-:S15]  /*7be70*/  STL [R1+0x606c], R126 ;  /* 0x00606c7e01007387 */ /* 0x000fde0000100800 */
[----:B------:R-:W-:Y:S01]  /*7be80*/  NOP ;  /* 0x0000000000007918 */ /* 0x000fe20000000000 */
[----:B------:R-:W-:Y:S02]  /*7be90*/  IMAD.MOV.U32 R147, RZ, RZ, R20 ;  /* 0x000000ffff937224 */ /* 0x000fe400078e0014 */
[----:B------:R-:W-:Y:S02]  /*7bea0*/  IMAD.MOV.U32 R146, RZ, RZ, R21 ;  /* 0x000000ffff927224 */ /* 0x000fe400078e0015 */
[----:B------:R-:W-:Y:S02]  /*7beb0*/  IMAD.MOV.U32 R135, RZ, RZ, R22 ;  /* 0x000000ffff877224 */ /* 0x000fe400078e0016 */
[----:B------:R-:W-:Y:S02]  /*7bec0*/  IMAD.MOV.U32 R134, RZ, RZ, R23 ;  /* 0x000000ffff867224 */ /* 0x000fe400078e0017 */
[----:B------:R-:W-:Y:S01]  /*7bed0*/  HMMA.1688.F32.TF32 R20, R28, R152, R228 ;  /* 0x000000981c14723c */ /* 0x000fe200000810e4 */
[----:B------:R-:W-:Y:S04]  /*7bee0*/  STL [R1+0x6068], R127 ;  /* 0x0060687f01007387 */ /* 0x000fe80000100800 */
[----:B------:R4:W-:Y:S04]  /*7bef0*/  STL [R1+0x6064], R130 ;  /* 0x0060648201007387 */ /* 0x0009e80000100800 */
[----:B------:R1:W-:Y:S04]  /*7bf00*/  STL [R1+0x6060], R131 ;  /* 0x0060608301007387 */ /* 0x0003e80000100800 */
[----:B------:R-:W-:Y:S04]  /*7bf10*/  STL [R1+0x607c], R134 ;  /* 0x00607c8601007387 */ /* 0x000fe80000100800 */
[----:B------:R-:W-:Y:S02]  /*7bf20*/  STL [R1+0x6078], R135 ;  /* 0x0060788701007387 */ /* 0x000fe40000100800 */
[----:B------:R-:W-:-:S02]  /*7bf30*/  IMAD.MOV.U32 R139, RZ, RZ, R20 ;  /* 0x000000ffff8b7224 */ /* 0x000fc400078e0014 */
[----:B------:R-:W-:Y:S02]  /*7bf40*/  IMAD.MOV.U32 R138, RZ, RZ, R21 ;  /* 0x000000ffff8a7224 */ /* 0x000fe400078e0015 */
[----:B------:R-:W-:Y:S02]  /*7bf50*/  IMAD.MOV.U32 R151, RZ, RZ, R22 ;  /* 0x000000ffff977224 */ /* 0x000fe400078e0016 */
[----:B------:R-:W-:Y:S01]  /*7bf60*/  IMAD.MOV.U32 R150, RZ, RZ, R23 ;  /* 0x000000ffff967224 */ /* 0x000fe200078e0017 */
[----:B------:R1:W-:Y:S04]  /*7bf70*/  STL [R1+0x6074], R146 ;  /* 0x0060749201007387 */ /* 0x0003e80000100800 */
[----:B------:R1:W-:Y:S04]  /*7bf80*/  STL [R1+0x6070], R147 ;  /* 0x0060709301007387 */ /* 0x0003e80000100800 */
        /* <DEDUP_REMOVED lines=29> */
[----:B---3--:R-:W-:Y:S03]  /*7c160*/  HMMA.1688.F32.TF32 R20, R28, R144, R244 ;  /* 0x000000901c14723c */ /* 0x008fe600000810f4 */
        /* <DEDUP_REMOVED lines=17> */
[----:B------:R-:W-:Y:S01]  /*7c280*/  STL [R1+0x60a0], R115 ;  /* 0x0060a07301007387 */ /* 0x000fe20000100800 */
[----:B--2---:R-:W-:Y:S03]  /*7c290*/  HMMA.1688.F32.TF32 R20, R28, R140, R248 ;  /* 0x0000008c1c14723c */ /* 0x004fe600000810f8 */
[----:B------:R-:W2:Y:S04]  /*7c2a0*/  LDL.LU R248, [R1+0x2b00] ;  /* 0x002b000001f87983 */ /* 0x000ea80000300800 */
[----:B------:R-:W2:Y:S04]  /*7c2b0*/  LDL.LU R249, [R1+0x2b04] ;  /* 0x002b040001f97983 */ /* 0x000ea80000300800 */
[----:B------:R-:W2:Y:S04]  /*7c2c0*/  LDL.LU R250, [R1+0x2b08] ;  /* 0x002b080001fa7983 */ /* 0x000ea80000300800 */
[----:B------:R-:W2:Y:S04]  /*7c2d0*/  LDL.LU R251, [R1+0x2b0c] ;  /* 0x002b0c0001fb7983 */ /* 0x000ea80000300800 */
[----:B-1----:R-:W-:-:S02]  /*7c2e0*/  IMAD.MOV.U32 R122, RZ, RZ, R20 ;  /* 0x000000ffff7a7224 */ /* 0x002fc400078e0014 */
[----:B------:R-:W-:Y:S02]  /*7c2f0*/  IMAD.MOV.U32 R123, RZ, RZ, R21 ;  /* 0x000000ffff7b7224 */ /* 0x000fe400078e0015 */
[----:B------:R-:W-:Y:S02]  /*7c300*/  IMAD.MOV.U32 R119, RZ, RZ, R22 ;  /* 0x000000ffff777224 */ /* 0x000fe400078e0016 */
[----:B------:R-:W-:Y:S02]  /*7c310*/  IMAD.MOV.U32 R118, RZ, RZ, R23 ;  /* 0x000000ffff767224 */ /* 0x000fe400078e0017 */
[----:B----4-:R-:W-:-:S15]  /*7c320*/  HMMA.1688.F32.TF32 R20, R28, R136, R48 ;  /* 0x000000881c14723c */ /* 0x010fde0000081030 */
[----:B------:R-:W-:-:S04]  /*7c330*/  NOP ;  /* 0x0000000000007918 */ /* 0x000fc80000000000 */
[----:B------:R-:W-:Y:S02]  /*7c340*/  IMAD.MOV.U32 R155, RZ, RZ, R20 ;  /* 0x000000ffff9b7224 */ /* 0x000fe400078e0014 */
[----:B------:R-:W-:Y:S02]  /*7c350*/  IMAD.MOV.U32 R154, RZ, RZ, R21 ;  /* 0x000000ffff9a7224 */ /* 0x000fe400078e0015 */
[----:B------:R-:W-:Y:S02]  /*7c360*/  IMAD.MOV.U32 R111, RZ, RZ, R22 ;  /* 0x000000ffff6f7224 */ /* 0x000fe400078e0016 */
[----:B------:R-:W-:Y:S02]  /*7c370*/  IMAD.MOV.U32 R110, RZ, RZ, R23 ;  /* 0x000000ffff6e7224 */ /* 0x000fe400078e0017 */
[----:B------:R-:W-:-:S15]  /*7c380*/  HMMA.1688.F32.TF32 R20, R28, R132, R44 ;  /* 0x000000841c14723c */ /* 0x000fde000008102c */
        /* <DEDUP_REMOVED lines=11> */
[----:B---3--:R-:W-:-:S15]  /*7c440*/  HMMA.1688.F32.TF32 R20, R28, R124, R36 ;  /* 0x0000007c1c14723c */ /* 0x008fde0000081024 */
        /* <DEDUP_REMOVED lines=11> */
[----:B------:R-:W-:Y:S01]  /*7c500*/  HMMA.1688.F32.TF32 R20, R28, R116, R244 ;  /* 0x000000741c14723c */ /* 0x000fe200000810f4 */
[----:B------:R-:W3:Y:S01]  /*7c510*/  LDL.LU R244, [R1+0x29d0] ;  /* 0x0029d00001f47983 */ /* 0x000ee20000300800 */
[----:B------:R-:W-:-:S02]  /*7c520*/  IMAD.MOV.U32 R246, RZ, RZ, R17 ;  /* 0x000000fffff67224 */ /* 0x000fc400078e0011 */
[----:B------:R-:W-:Y:S01]  /*7c530*/  IMAD.MOV.U32 R247, RZ, RZ, R16 ;  /* 0x000000fffff77224 */ /* 0x000fe200078e0010 */
[----:B------:R-:W3:Y:S04]  /*7c540*/  LDL.LU R245, [R1+0x29d4] ;  /* 0x0029d40001f57983 */ /* 0x000ee80000300800 */
[----:B------:R-:W4:Y:S04]  /*7c550*/  LDL.LU R17, [R1+0x625c] ;  /* 0x00625c0001117983 */ /* 0x000f280000300800 */
        /* <DEDUP_REMOVED lines=10> */
[----:B------:R-:W-:Y:S02]  /*7c600*/  IMAD.MOV.U32 R186, RZ, RZ, R23 ;  /* 0x000000ffffba7224 */ /* 0x000fe400078e0017 */
[----:B--2---:R-:W-:Y:S01]  /*7c610*/  HMMA.1688.F32.TF32 R20, R28, R112, R248 ;  /* 0x000000701c14723c */ /* 0x004fe200000810f8 */
[----:B----4-:R-:W-:Y:S02]  /*7c620*/  IMAD.MOV.U32 R39, RZ, RZ, R17 ;  /* 0x000000ffff277224 */ /* 0x010fe400078e0011 */
[----:B---3--:R-:W-:Y:S02]  /*7c630*/  IMAD.MOV.U32 R38, RZ, RZ, R16 ;  /* 0x000000ffff267224 */ /* 0x008fe400078e0010 */
[----:B------:R-:W2:Y:S04]  /*7c640*/  LDL.LU R16, [R1+0x6254] ;  /* 0x0062540001107983 */ /* 0x000ea80000300800 */
        /* <DEDUP_REMOVED lines=75> */
[----:B--2---:R-:W-:Y:S02]  /*7cb00*/  IMAD.MOV.U32 R47, RZ, RZ, R16 ;  /* 0x000000ffff2f7224 */ /* 0x004fe400078e0010 */
[----:B---3--:R-:W-:Y:S02]  /*7cb10*/  IMAD.MOV.U32 R46, RZ, RZ, R17 ;  /* 0x000000ffff2e7224 */ /* 0x008fe400078e0011 */
[----:B----4-:R-:W-:Y:S08]  /*7cb20*/  HMMA.1688.F32.TF32 R16, R28, R108, R76 ;  /* 0x0000006c1c10723c */ /* 0x010ff0000008104c */
[C---:B------:R-:W-:Y:S08]  /*7cb30*/  HMMA.1688.F32.TF32 R248, R12.reuse, R224, R248 ;  /* 0x000000e00cf8723c */ /* 0x040ff000000810f8 */
[C---:B------:R-:W-:Y:S08]  /*7cb40*/  HMMA.1688.F32.TF32 R20, R12.reuse, R220, R80 ;  /* 0x000000dc0c14723c */ /* 0x040ff00000081050 */
[----:B------:R-:W-:Y:S11]  /*7cb50*/  HMMA.1688.F32.TF32 R28, R12, R216, R84 ;  /* 0x000000d80c1c723c */ /* 0x000ff60000081054 */
[----:B------:R-:W-:-:S02]  /*7cb60*/  IMAD.MOV.U32 R187, RZ, RZ, R20 ;  /* 0x000000ffffbb7224 */ /* 0x000fc400078e0014 */
[----:B------:R-:W-:Y:S02]  /*7cb70*/  IMAD.MOV.U32 R179, RZ, RZ, R21 ;  /* 0x000000ffffb37224 */ /* 0x000fe400078e0015 */
[----:B------:R-:W-:Y:S02]  /*7cb80*/  IMAD.MOV.U32 R182, RZ, RZ, R22 ;  /* 0x000000ffffb67224 */ /* 0x000fe400078e0016 */
[----:B------:R-:W-:Y:S02]  /*7cb90*/  IMAD.MOV.U32 R183, RZ, RZ, R23 ;  /* 0x000000ffffb77224 */ /* 0x000fe400078e0017 */
[C---:B------:R-:W-:Y:S08]  /*7cba0*/  HMMA.1688.F32.TF32 R20, R12.reuse, R208, R92 ;  /* 0x000000d00c14723c */ /* 0x040ff0000008105c */
[C---:B------:R-:W-:Y:S01]  /*7cbb0*/  HMMA.1688.F32.TF32 R24, R12.reuse, R212, R88 ;  /* 0x000000d40c18723c */ /* 0x040fe20000081058 */
[----:B------:R-:W-:Y:S04]  /*7cbc0*/  STL.64 [R1+0x6138], R250 ;  /* 0x006138fa01007387 */ /* 0x000fe80000100a00 */
[----:B------:R-:W-:Y:S04]  /*7cbd0*/  STL.64 [R1+0x6130], R248 ;  /* 0x006130f801007387 */ /* 0x000fe80000100a00 */
        /* <DEDUP_REMOVED lines=44> */
[----:B-1----:R-:W-:Y:S03]  /*7cea0*/  HMMA.1688.F32.TF32 R20, R12, R156, R244 ;  /* 0x0000009c0c14723c */ /* 0x002fe600000810f4 */
        /* <DEDUP_REMOVED lines=115> */
[----:B------:R-:W-:Y:S01]  /*7d5e0*/  IMAD.MOV.U32 R115, RZ, RZ, R17 ;  /* 0x000000ffff737224 */ /* 0x000fe200078e0011 */
[----:B------:R-:W-:Y:S01]  /*7d5f0*/  LDS R16, [R0+UR7+0x44080] ;  /* 0x0440800700107984 */ /* 0x000fe20008000800 */
[----:B------:R-:W-:Y:S02]  /*7d600*/  IMAD.MOV.U32 R167, RZ, RZ, R18 ;  /* 0x000000ffffa77224 */ /* 0x000fe400078e0012 */
[----:B------:R-:W-:Y:S01]  /*7d610*/  IMAD.MOV.U32 R166, RZ, RZ, R19 ;  /* 0x000000ffffa67224 */ /* 0x000fe200078e0013 */
[----:B------:R-:W-:Y:S04]  /*7d620*/  LDS R18, [R0+UR7+0x45080] ;  /* 0x0450800700127984 */ /* 0x000fe80008000800 */
[----:B------:R-:W-:Y:S04]  /*7d630*/  LDS R17, [R234+UR7+0x44080] ;  /* 0x04408007ea117984 */ /* 0x000fe80008000800 */
[----:B------:R-:W1:Y:S01]  /*7d640*/  LDS R19, [R234+UR7+0x45080] ;  /* 0x04508007ea137984 */ /* 0x000e620008000800 */
[----:B--2---:R-:W-:-:S15]  /*7d650*/  HMMA.1688.F32.TF32 R72, R12, R152, R72 ;  /* 0x000000980c48723c */ /* 0x004fde0000081048 */
[----:B------:R-:W-:-:S04]  /*7d660*/  NOP ;  /* 0x0000000000007918 */ /* 0x000fc80000000000 */
[----:B------:R2:W-:Y:S04]  /*7d670*/  STL.64 [R1+0x130], R72 ;  /* 0x0001304801007387 */ /* 0x0005e80000100a00 */
[----:B------:R-:W-:Y:S04]  /*7d680*/  STL.64 [R1+0x138], R74 ;  /* 0x0001384a01007387 */ /* 0x000fe80000100a00 */
[----:B--2---:R-:W2:Y:S01]  /*7d690*/  LDL.LU.64 R72, [R1+0x6248] ;  /* 0x0062480001487983 */ /* 0x004ea20000300a00 */
[C---:B------:R-:W-:Y:S08]  /*7d6a0*/  HMMA.1688.F32.TF32 R248, R12.reuse, R148, R248 ;  /* 0x000000940cf8723c */ /* 0x040ff000000810f8 */
[C---:B---3--:R-:W-:Y:S11]  /*7d6b0*/  HMMA.1688.F32.TF32 R28, R12.reuse, R144, R28 ;  /* 0x000000900c1c723c */ /* 0x048ff6000008101c */
[----:B------:R-:W-:Y:S04]  /*7d6c0*/  STL.64 [R1+0x120], R248 ;  /* 0x000120f801007387 */ /* 0x000fe80000100a00 */
[----:B------:R3:W-:Y:S04]  /*7d6d0*/  STL.64 [R1+0x128], R250 ;  /* 0x000128fa01007387 */ /* 0x0007e80000100a00 */
[----:B------:R-:W-:Y:S04]  /*7d6e0*/  STL.64 [R1+0x110], R28 ;  /* 0x0001101c01007387 */ /* 0x000fe80000100a00 */
[----:B------:R1:W-:Y:S01]  /*7d6f0*/  STL.64 [R1+0x118], R30 ;  /* 0x0001181e01007387 */ /* 0x0003e20000100a00 */
[C---:B---3--:R-:W-:Y:S08]  /*7d700*/  HMMA.1688.F32.TF32 R248, R12.reuse, R140, R236 ;  /* 0x0000008c0cf8723c */ /* 0x048ff000000810ec */
[C---:B-1----:R-:W-:Y:S08]  /*7d710*/  HMMA.1688.F32.TF32 R28, R12.reuse, R136, R240 ;  /* 0x000000880c1c723c */ /* 0x042ff000000810f0 */
[C---:B------:R-:W-:Y:S08]  /*7d720*/  HMMA.1688.F32.TF32 R236, R12.reuse, R132, R20 ;  /* 0x000000840cec723c */ /* 0x040ff00000081014 */
[C---:B------:R-:W-:Y:S01]  /*7d730*/  HMMA.1688.F32.TF32 R20, R12.reuse, R128, R24 ;  /* 0x000000800c14723c */ /* 0x040fe20000081018 */
[----:B------:R-:W-:Y:S04]  /*7d740*/  STL.64 [R1+0x100], R248 ;  /* 0x000100f801007387 */ /* 0x000fe80000100a00 */
[----:B------:R-:W-:Y:S04]  /*7d750*/  STL.64 [R1+0x108], R250 ;  /* 0x000108fa01007387 */ /* 0x000fe80000100a00 */
[----:B------:R-:W-:Y:S01]  /*7d760*/  STL.64 [R1+0xf0], R28 ;  /* 0x0000f01c01007387 */ /* 0x000fe20000100a00 */
[C---:B------:R-:W-:Y:S03]  /*7d770*/  HMMA.1688.F32.TF32 R24, R12.reuse, R120, R80 ;  /* 0x000000780c18723c */ /* 0x040fe60000081050 */
[----:B------:R1:W-:Y:S04]  /*7d780*/  STL.64 [R1+0xf8], R30 ;  /* 0x0000f81e01007387 */ /* 0x0003e80000100a00 */
[----:B------:R-:W-:Y:S04]  /*7d790*/  STL.64 [R1+0xe0], R236 ;  /* 0x0000e0ec01007387 */ /* 0x000fe80000100a00 */
[----:B------:R-:W-:Y:S01]  /*7d7a0*/  STL.64 [R1+0xe8], R238 ;  /* 0x0000e8ee01007387 */ /* 0x000fe20000100a00 */
[C---:B-1----:R-:W-:Y:S03]  /*7d7b0*/  HMMA.1688.F32.TF32 R28, R12.reuse, R124, R76 ;  /* 0x0000007c0c1c723c */ /* 0x042fe6000008104c */
[----:B------:R-:W-:Y:S04]  /*7d7c0*/  STL.64 [R1+0xd0], R20 ;  /* 0x0000d01401007387 */ /* 0x000fe80000100a00 */
[----:B------:R1:W-:Y:S02]  /*7d7d0*/  STL.64 [R1+0xd8], R22 ;  /* 0x0000d81601007387 */ /* 0x0003e40000100a00 */
[C---:B-1----:R-:W-:Y:S10]  /*7d7e0*/  HMMA.1688.F32.TF32 R20, R12.reuse, R116, R84 ;  /* 0x000000740c14723c */ /* 0x042ff40000081054 */
[----:B------:R-:W-:Y:S04]  /*7d7f0*/  STL.64 [R1+0xc0], R28 ;  /* 0x0000c01c01007387 */ /* 0x000fe80000100a00 */
[----:B------:R4:W-:Y:S04]  /*7d800*/  STL.64 [R1+0xc8], R30 ;  /* 0x0000c81e01007387 */ /* 0x0009e80000100a00 */
[----:B------:R-:W-:Y:S04]  /*7d810*/  STL.64 [R1+0xb0], R24 ;  /* 0x0000b01801007387 */ /* 0x000fe80000100a00 */
[----:B------:R1:W-:Y:S01]  /*7d820*/  STL.64 [R1+0xb8], R26 ;  /* 0x0000b81a01007387 */ /* 0x0003e20000100a00 */
[C---:B----4-:R-:W-:Y:S03]  /*7d830*/  HMMA.1688.F32.TF32 R28, R12.reuse, R112, R88 ;  /* 0x000000700c1c723c */ /* 0x050fe60000081058 */
[----:B------:R-:W-:Y:S04]  /*7d840*/  STL.64 [R1+0xa0], R20 ;  /* 0x0000a01401007387 */ /* 0x000fe80000100a00 */
[----:B------:R3:W-:Y:S01]  /*7d850*/  STL.64 [R1+0xa8], R22 ;  /* 0x0000a81601007387 */ /* 0x0007e20000100a00 */
[----:B-1----:R-:W-:Y:S03]  /*7d860*/  HMMA.1688.F32.TF32 R24, R12, R108, R92 ;  /* 0x0000006c0c18723c */ /* 0x002fe6000008105c */
[----:B------:R-:W-:Y:S04]  /*7d870*/  LDS R12, [R235+UR7+0x44080] ;  /* 0x04408007eb0c7984 */ /* 0x000fe80008000800 */
[----:B------:R-:W-:Y:S01]  /*7d880*/  LDS R14, [R235+UR7+0x45080] ;  /* 0x04508007eb0e7984 */ /* 0x000fe20008000800 */
[C---:B---3--:R-:W-:Y:S03]  /*7d890*/  HMMA.1688.F32.TF32 R20, R16.reuse, R224, R96 ;  /* 0x000000e01014723c */ /* 0x048fe60000081060 */
[----:B------:R-:W-:Y:S04]  /*7d8a0*/  LDS R13, [R252+UR7+0x44080] ;  /* 0x04408007fc0d7984 */ /* 0x000fe80008000800 */
[----:B------:R-:W-:Y:S04]  /*7d8b0*/  STL.64 [R1+0x90], R28 ;  /* 0x0000901c01007387 */ /* 0x000fe80000100a00 */
[----:B------:R-:W-:Y:S04]  /*7d8c0*/  STL.64 [R1+0x98], R30 ;  /* 0x0000981e01007387 */ /* 0x000fe80000100a00 */
[----:B------:R-:W-:Y:S04]  /*7d8d0*/  STL.64 [R1+0x80], R24 ;  /* 0x0000801801007387 */ /* 0x000fe80000100a00 */
[----:B------:R1:W-:Y:S04]  /*7d8e0*/  STL.64 [R1+0x88], R26 ;  /* 0x0000881a01007387 */ /* 0x0003e80000100a00 */
[----:B------:R-:W-:Y:S04]  /*7d8f0*/  STL.64 [R1+0x70], R20 ;  /* 0x0000701401007387 */ /* 0x000fe80000100a00 */
[----:B------:R3:W-:Y:S01]  /*7d900*/  STL.64 [R1+0x78], R22 ;  /* 0x0000781601007387 */ /* 0x0007e20000100a00 */
[C---:B-1----:R-:W-:Y:S03]  /*7d910*/  HMMA.1688.F32.TF32 R24, R16.reuse, R220, R100 ;  /* 0x000000dc1018723c */ /* 0x042fe60000081064 */
[----:B------:R-:W1:Y:S05]  /*7d920*/  LDS R15, [R252+UR7+0x45080] ;  /* 0x04508007fc0f7984 */ /* 0x000e6a0008000800 */
[C---:B---3--:R-:W-:Y:S08]  /*7d930*/  HMMA.1688.F32.TF32 R20, R16.reuse, R216, R104 ;  /* 0x000000d81014723c */ /* 0x048ff00000081068 */
[C---:B------:R-:W-:Y:S03]  /*7d940*/  HMMA.1688.F32.TF32 R28, R16.reuse, R212, R68 ;  /* 0x000000d4101c723c */ /* 0x040fe60000081044 */
[----:B------:R-:W-:Y:S04]  /*7d950*/  STL.64 [R1+0x650], R24 ;  /* 0x0006501801007387 */ /* 0x000fe80000100a00 */
[----:B------:R3:W-:Y:S04]  /*7d960*/  STL.64 [R1+0x658], R26 ;  /* 0x0006581a01007387 */ /* 0x0007e80000100a00 */
[----:B------:R-:W-:Y:S04]  /*7d970*/  STL.64 [R1+0x640], R20 ;  /* 0x0006401401007387 */ /* 0x000fe80000100a00 */
[----:B------:R4:W-:Y:S01]  /*7d980*/  STL.64 [R1+0x648], R22 ;  /* 0x0006481601007387 */ /* 0x0009e20000100a00 */
[C---:B---3--:R-:W-:Y:S08]  /*7d990*/  HMMA.1688.F32.TF32 R24, R16.reuse, R208, R64 ;  /* 0x000000d01018723c */ /* 0x048ff00000081040 */
[C---:B----4-:R-:W-:Y:S01]  /*7d9a0*/  HMMA.1688.F32.TF32 R20, R16.reuse, R204, R60 ;  /* 0x000000cc1014723c */ /* 0x050fe2000008103c */
[----:B------:R-:W-:Y:S04]  /*7d9b0*/  STL.64 [R1+0x630], R28 ;  /* 0x0006301c01007387 */ /* 0x000fe80000100a00 */
[----:B------:R3:W-:Y:S06]  /*7d9c0*/  STL.64 [R1+0x638], R30 ;  /* 0x0006381e01007387 */ /* 0x0007ec0000100a00 */
[----:B------:R-:W-:Y:S04]  /*7d9d0*/  STL.64 [R1+0x620], R24 ;  /* 0x0006201801007387 */ /* 0x000fe80000100a00 */
[----:B------:R4:W-:Y:S01]  /*7d9e0*/  STL.64 [R1+0x628], R26 ;  /* 0x0006281a01007387 */ /* 0x0009e20000100a00 */
[C---:B---3--:R-:W-:Y:S03]  /*7d9f0*/  HMMA.1688.F32.TF32 R28, R16.reuse, R8, R56 ;  /* 0x00000008101c723c */ /* 0x048fe60000081038 */
[----:B------:R-:W-:Y:S04]  /*7da00*/  STL.64 [R1+0x610], R20 ;  /* 0x0006101401007387 */ /* 0x000fe80000100a00 */
[----:B------:R3:W-:Y:S01]  /*7da10*/  STL.64 [R1+0x618], R22 ;  /* 0x0006181601007387 */ /* 0x0007e20000100a00 */
[C---:B----4-:R-:W-:Y:S08]  /*7da20*/  HMMA.1688.F32.TF32 R24, R16.reuse, R4, R32 ;  /* 0x000000041018723c */ /* 0x050ff00000081020 */
[C---:B---3--:R-:W-:Y:S03]  /*7da30*/  HMMA.1688.F32.TF32 R20, R16.reuse, R200, R52 ;  /* 0x000000c81014723c */ /* 0x048fe60000081034 */
[----:B------:R-:W-:Y:S04]  /*7da40*/  STL.64 [R1+0x600], R28 ;  /* 0x0006001c01007387 */ /* 0x000fe80000100a00 */
[----:B------:R3:W-:Y:S04]  /*7da50*/  STL.64 [R1+0x608], R30 ;  /* 0x0006081e01007387 */ /* 0x0007e80000100a00 */
        /* <DEDUP_REMOVED lines=15> */
[----:B---3--:R-:W-:Y:S03]  /*7db50*/  HMMA.1688.F32.TF32 R20, R16, R176, R244 ;  /* 0x000000b01014723c */ /* 0x008fe600000810f4 */
[----:B------:R-:W-:Y:S04]  /*7db60*/  STL.64 [R1+0x5a0], R28 ;  /* 0x0005a01c01007387 */ /* 0x000fe80000100a00 */
[----:B------:R-:W-:Y:S04]  /*7db70*/  STL.64 [R1+0x5a8], R30 ;  /* 0x0005a81e01007387 */ /* 0x000fe80000100a00 */
[----:B------:R-:W3:Y:S04]  /*7db80*/  LDL.LU R228, [R1+0x26c0] ;  /* 0x0026c00001e47983 */ /* 0x000ee80000300800 */
[----:B------:R4:W-:Y:S01]  /*7db90*/  STL.64 [R1+0x590], R24 ;  /* 0x0005901801007387 */ /* 0x0009e20000100a00 */
[----:B--2---:R-:W-:-:S03]  /*7dba0*/  IMAD.MOV.U32 R230, RZ, RZ, R72 ;  /* 0x000000ffffe67224 */ /* 0x004fc600078e0048 */
[----:B------:R2:W-:Y:S01]  /*7dbb0*/  STL.64 [R1+0x598], R26 ;  /* 0x0005981a01007387 */ /* 0x0005e20000100a00 */
[----:B------:R-:W-:-:S03]  /*7dbc0*/  IMAD.MOV.U32 R231, RZ, RZ, R73 ;  /* 0x000000ffffe77224 */ /* 0x000fc600078e0049 */
[----:B------:R1:W-:Y:S04]  /*7dbd0*/  STL.64 [R1+0x580], R20 ;  /* 0x0005801401007387 */ /* 0x0003e80000100a00 */
[----:B------:R1:W-:Y:S04]  /*7dbe0*/  STL.64 [R1+0x588], R22 ;  /* 0x0005881601007387 */ /* 0x0003e80000100a00 */
[----:B------:R-:W3:Y:S04]  /*7dbf0*/  LDL.LU R229, [R1+0x26c4] ;  /* 0x0026c40001e57983 */ /* 0x000ee80000300800 */
[----:B------:R-:W2:Y:S04]  /*7dc00*/  LDL.LU R72, [R1+0x6244] ;  /* 0x0062440001487983 */ /* 0x000ea80000300800 */
[----:B------:R-:W3:Y:S04]  /*7dc10*/  LDL.LU R73, [R1+0x6240] ;  /* 0x0062400001497983 */ /* 0x000ee80000300800 */
        /* <DEDUP_REMOVED lines=8> */
[----:B------:R-:W2:Y:S04]  /*7dca0*/  LDL.LU R73, [R1+0x623c] ;  /* 0x00623c0001497983 */ /* 0x000ea80000300800 */
[----:B------:R-:W3:Y:S04]  /*7dcb0*/  LDL.LU R72, [R1+0x6238] ;  /* 0x0062380001487983 */ /* 0x000ee80000300800 */
[----:B------:R-:W4:Y:S04]  /*7dcc0*/  LDL.LU R48, [R1+0x2700] ;  /* 0x0027000001307983 */ /* 0x000f280000300800 */
[----:B------:R-:W4:Y:S04]  /*7dcd0*/  LDL.LU R49, [R1+0x2704] ;  /* 0x0027040001317983 */ /* 0x000f280000300800 */
[----:B------:R-:W4:Y:S04]  /*7dce0*/  LDL.LU R50, [R1+0x2708] ;  /* 0x0027080001327983 */ /* 0x000f280000300800 */
[----:B------:R-:W4:Y:S01]  /*7dcf0*/  LDL.LU R51, [R1+0x270c] ;  /* 0x00270c0001337983 */ /* 0x000f220000300800 */
[----:B--2---:R-:W-:-:S03]  /*7dd00*/  IMAD.MOV.U32 R52, RZ, RZ, R73 ;  /* 0x000000ffff347224 */ /* 0x004fc600078e0049 */
[----:B------:R-:W2:Y:S01]  /*7dd10*/  LDL.LU R73, [R1+0x6234] ;  /* 0x0062340001497983 */ /* 0x000ea20000300800 */
[----:B---3--:R-:W-:-:S03]  /*7dd20*/  IMAD.MOV.U32 R53, RZ, RZ, R72 ;  /* 0x000000ffff357224 */ /* 0x008fc600078e0048 */
        /* <DEDUP_REMOVED lines=44> */
[----:B------:R-:W2:Y:S04]  /*7dff0*/  LDL.LU R72, [R1+0x6208] ;  /* 0x0062080001487983 */ /* 0x000ea80000300800 */
        /* <DEDUP_REMOVED lines=8> */
[----:B-1----:R-:W2:Y:S04]  /*7e080*/  LDL.LU R20, [R1+0x27f0] ;  /* 0x0027f00001147983 */ /* 0x002ea80000300800 */
        /* <DEDUP_REMOVED lines=49> */
[----:B------:R1:W-:Y:S02]  /*7e3a0*/  STL.64 [R1+0x578], R250 ;  /* 0x000578fa01007387 */ /* 0x0003e40000100a00 */
[C---:B-1----:R-:W-:Y:S08]  /*7e3b0*/  HMMA.1688.F32.TF32 R248, R16.reuse, R168, R28 ;  /* 0x000000a810f8723c */ /* 0x042ff0000008101c */
[C---:B----4-:R-:W-:Y:S08]  /*7e3c0*/  HMMA.1688.F32.TF32 R28, R16.reuse, R164, R236 ;  /* 0x000000a4101c723c */ /* 0x050ff000000810ec */
[C---:B------:R-:W-:Y:S03]  /*7e3d0*/  HMMA.1688.F32.TF32 R236, R16.reuse, R160, R240 ;  /* 0x000000a010ec723c */ /* 0x040fe600000810f0 */
[----:B------:R-:W-:Y:S04]  /*7e3e0*/  STL.64 [R1+0x560], R248 ;  /* 0x000560f801007387 */ /* 0x000fe80000100a00 */
[----:B------:R-:W-:Y:S04]  /*7e3f0*/  STL.64 [R1+0x568], R250 ;  /* 0x000568fa01007387 */ /* 0x000fe80000100a00 */
[----:B------:R-:W-:Y:S04]  /*7e400*/  STL.64 [R1+0x550], R28 ;  /* 0x0005501c01007387 */ /* 0x000fe80000100a00 */
[----:B------:R1:W-:Y:S04]  /*7e410*/  STL.64 [R1+0x558], R30 ;  /* 0x0005581e01007387 */ /* 0x0003e80000100a00 */
[----:B------:R-:W-:Y:S04]  /*7e420*/  STL.64 [R1+0x540], R236 ;  /* 0x000540ec01007387 */ /* 0x000fe80000100a00 */
[----:B------:R-:W-:Y:S01]  /*7e430*/  STL.64 [R1+0x548], R238 ;  /* 0x000548ee01007387 */ /* 0x000fe20000100a00 */
[C---:B-1----:R-:W-:Y:S03]  /*7e440*/  HMMA.1688.F32.TF32 R28, R16.reuse, R152, R24 ;  /* 0x00000098101c723c */ /* 0x042fe60000081018 */
[----:B------:R-:W-:Y:S04]  /*7e450*/  STL.64 [R1+0x530], R20 ;  /* 0x0005301401007387 */ /* 0x000fe80000100a00 */
[----:B------:R1:W-:Y:S01]  /*7e460*/  STL.64 [R1+0x538], R22 ;  /* 0x0005381601007387 */ /* 0x0003e20000100a00 */
[C---:B------:R-:W-:Y:S03]  /*7e470*/  HMMA.1688.F32.TF32 R24, R16.reuse, R148, R72 ;  /* 0x000000941018723c */ /* 0x040fe60000081048 */
[----:B------:R-:W-:Y:S04]  /*7e480*/  LDS R72, [R0+UR7+0x44100] ;  /* 0x0441000700487984 */ /* 0x000fe80008000800 */
[----:B------:R-:W-:Y:S01]  /*7e490*/  LDS R74, [R0+UR7+0x45100] ;  /* 0x04510007004a7984 */ /* 0x000fe20008000800 */
[C---:B-1----:R-:W-:Y:S03]  /*7e4a0*/  HMMA.1688.F32.TF32 R20, R16.reuse, R144, R76 ;  /* 0x000000901014723c */ /* 0x042fe6000008104c */
[----:B------:R-:W-:Y:S04]  /*7e4b0*/  LDS R73, [R234+UR7+0x44100] ;  /* 0x04410007ea497984 */ /* 0x000fe80008000800 */
        /* <DEDUP_REMOVED lines=8> */
[----:B------:R-:W2:Y:S04]  /*7e540*/  LDS R75, [R234+UR7+0x45100] ;  /* 0x04510007ea4b7984 */ /* 0x000ea80008000800 */
[----:B------:R-:W-:Y:S01]  /*7e550*/  LDS R234, [R235+UR7+0x45100] ;  /* 0x04510007ebea7984 */ /* 0x000fe20008000800 */
[C---:B-1----:R-:W-:Y:S03]  /*7e560*/  HMMA.1688.F32.TF32 R20, R16.reuse, R132, R88 ;  /* 0x000000841014723c */ /* 0x042fe60000081058 */
[----:B------:R-:W1:Y:S04]  /*7e570*/  LDS R235, [R252+UR7+0x45100] ;  /* 0x04510007fceb7984 */ /* 0x000e680008000800 */
        /* <DEDUP_REMOVED lines=17> */
[----:B---3--:R-:W-:Y:S08]  /*7e690*/  HMMA.1688.F32.TF32 R20, R16, R108, R64 ;  /* 0x0000006c1014723c */ /* 0x008ff00000081040 */
[C---:B------:R-:W-:Y:S01]  /*7e6a0*/  HMMA.1688.F32.TF32 R16, R12.reuse, R224, R60 ;  /* 0x000000e00c10723c */ /* 0x040fe2000008103c */
[----:B------:R-:W-:Y:S04]  /*7e6b0*/  STL.64 [R1+0x490], R28 ;  /* 0x0004901c01007387 */ /* 0x000fe80000100a00 */
[----:B------:R-:W-:Y:S04]  /*7e6c0*/  STL.64 [R1+0x498], R30 ;  /* 0x0004981e01007387 */ /* 0x000fe80000100a00 */
        /* <DEDUP_REMOVED lines=27> */
[----:B------:R3:W-:Y:S04]  /*7e880*/  STL.64 [R1+0x410], R24 ;  /* 0x0004101801007387 */ /* 0x0007e80000100a00 */
[----:B------:R4:W-:Y:S04]  /*7e890*/  STL.64 [R1+0x418], R26 ;  /* 0x0004181a01007387 */ /* 0x0009e80000100a00 */
        /* <DEDUP_REMOVED lines=113> */
[C---:B------:R-:W-:Y:S08]  /*7efb0*/  HMMA.1688.F32.TF32 R104, R12.reuse, R156, R104 ;  /* 0x0000009c0c68723c */ /* 0x040ff00000081068 */
[C---:B------:R-:W-:Y:S08]  /*7efc0*/  HMMA.1688.F32.TF32 R100, R12.reuse, R160, R100 ;  /* 0x000000a00c64723c */ /* 0x040ff00000081064 */
[C---:B------:R-:W-:Y:S08]  /*7efd0*/  HMMA.1688.F32.TF32 R96, R12.reuse, R164, R96 ;  /* 0x000000a40c60723c */ /* 0x040ff00000081060 */
[C---:B------:R-:W-:Y:S08]  /*7efe0*/  HMMA.1688.F32.TF32 R88, R12.reuse, R172, R88 ;  /* 0x000000ac0c58723c */ /* 0x040ff00000081058 */
[C---:B------:R-:W-:Y:S08]  /*7eff0*/  HMMA.1688.F32.TF32 R84, R12.reuse, R176, R84 ;  /* 0x000000b00c54723c */ /* 0x040ff00000081054 */
[C---:B------:R-:W-:Y:S08]  /*7f000*/  HMMA.1688.F32.TF32 R80, R12.reuse, R180, R80 ;  /* 0x000000b40c50723c */ /* 0x040ff00000081050 */
[C---:B---3--:R-:W-:Y:S08]  /*7f010*/  HMMA.1688.F32.TF32 R24, R12.reuse, R188, R24 ;  /* 0x000000bc0c18723c */ /* 0x048ff00000081018 */
[C---:B----4-:R-:W-:Y:S08]  /*7f020*/  HMMA.1688.F32.TF32 R20, R12.reuse, R192, R20 ;  /* 0x000000c00c14723c */ /* 0x050ff00000081014 */
[C---:B------:R-:W-:Y:S11]  /*7f030*/  HMMA.1688.F32.TF32 R76, R12.reuse, R184, R76 ;  /* 0x000000b80c4c723c */ /* 0x040ff6000008104c */
[----:B------:R1:W-:Y:S04]  /*7f040*/  STL.64 [R1+0x3e0], R20 ;  /* 0x0003e01401007387 */ /* 0x0003e80000100a00 */
[----:B------:R-:W-:Y:S04]  /*7f050*/  STL.64 [R1+0x3e8], R22 ;  /* 0x0003e81601007387 */ /* 0x000fe80000100a00 */
[----:B-1----:R-:W2:Y:S01]  /*7f060*/  LDL.LU.64 R20, [R1+0x6200] ;  /* 0x0062000001147983 */ /* 0x002ea20000300a00 */
[C---:B------:R-:W-:Y:S03]  /*7f070*/  HMMA.1688.F32.TF32 R92, R12.reuse, R168, R92 ;  /* 0x000000a80c5c723c */ /* 0x040fe6000008105c */
[----:B------:R1:W-:Y:S04]  /*7f080*/  STL.64 [R1+0x3d0], R24 ;  /* 0x0003d01801007387 */ /* 0x0003e80000100a00 */
[----:B------:R-:W-:Y:S04]  /*7f090*/  STL.64 [R1+0x3d8], R26 ;  /* 0x0003d81a01007387 */ /* 0x000fe80000100a00 */
[----:B-1----:R-:W3:Y:S04]  /*7f0a0*/  LDL.LU.64 R24, [R1+0x61f8] ;  /* 0x0061f80001187983 */ /* 0x002ee80000300a00 */
[----:B------:R1:W-:Y:S04]  /*7f0b0*/  STL.64 [R1+0x3c0], R76 ;  /* 0x0003c04c01007387 */ /* 0x0003e80000100a00 */
[----:B------:R-:W-:Y:S01]  /*7f0c0*/  STL.64 [R1+0x3c8], R78 ;  /* 0x0003c84e01007387 */ /* 0x000fe20000100a00 */
[C---:B------:R-:W-:Y:S03]  /*7f0d0*/  HMMA.1688.F32.TF32 R16, R12.reuse, R152, R16 ;  /* 0x000000980c10723c */ /* 0x040fe60000081010 */
[----:B-1----:R-:W4:Y:S04]  /*7f0e0*/  LDL.LU.64 R76, [R1+0x61f0] ;  /* 0x0061f000014c7983 */ /* 0x002f280000300a00 */
[----:B------:R1:W-:Y:S04]  /*7f0f0*/  STL.64 [R1+0x3b0], R80 ;  /* 0x0003b05001007387 */ /* 0x0003e80000100a00 */
[----:B------:R-:W-:Y:S04]  /*7f100*/  STL.64 [R1+0x3b8], R82 ;  /* 0x0003b85201007387 */ /* 0x000fe80000100a00 */
[----:B-1----:R-:W2:Y:S04]  /*7f110*/  LDL.LU.64 R80, [R1+0x61e8] ;  /* 0x0061e80001507983 */ /* 0x002ea80000300a00 */
        /* <DEDUP_REMOVED lines=10> */
[----:B------:R-:W-:Y:S01]  /*7f1c0*/  STL.64 [R1+0x378], R98 ;  /* 0x0003786201007387 */ /* 0x000fe20000100a00 */
[C---:B------:R-:W-:Y:S03]  /*7f1d0*/  HMMA.1688.F32.TF32 R248, R12.reuse, R148, R248 ;  /* 0x000000940cf8723c */ /* 0x040fe600000810f8 */
[----:B-1----:R-:W2:Y:S04]  /*7f1e0*/  LDL.LU.64 R96, [R1+0x61c8] ;  /* 0x0061c80001607983 */ /* 0x002ea80000300a00 */
[----:B------:R1:W-:Y:S04]  /*7f1f0*/  STL.64 [R1+0x360], R100 ;  /* 0x0003606401007387 */ /* 0x0003e80000100a00 */
[----:B------:R-:W-:Y:S04]  /*7f200*/  STL.64 [R1+0x368], R102 ;  /* 0x0003686601007387 */ /* 0x000fe80000100a00 */
[----:B-1----:R-:W2:Y:S04]  /*7f210*/  LDL.LU.64 R100, [R1+0x61c0] ;  /* 0x0061c00001647983 */ /* 0x002ea80000300a00 */
[----:B------:R1:W-:Y:S04]  /*7f220*/  STL.64 [R1+0x350], R104 ;  /* 0x0003506801007387 */ /* 0x0003e80000100a00 */
[----:B------:R-:W-:Y:S04]  /*7f230*/  STL.64 [R1+0x358], R106 ;  /* 0x0003586a01007387 */ /* 0x000fe80000100a00 */
[----:B-1----:R-:W2:Y:S04]  /*7f240*/  LDL.LU.64 R104, [R1+0x61b8] ;  /* 0x0061b80001687983 */ /* 0x002ea80000300a00 */
[----:B------:R-:W-:Y:S04]  /*7f250*/  STL.64 [R1+0x340], R16 ;  /* 0x0003401001007387 */ /* 0x000fe80000100a00 */
[----:B------:R1:W-:Y:S02]  /*7f260*/  STL.64 [R1+0x348], R18 ;  /* 0x0003481201007387 */ /* 0x0003e40000100a00 */
[C---:B-1----:R-:W-:Y:S02]  /*7f270*/  HMMA.1688.F32.TF32 R16, R12.reuse, R144, R28 ;  /* 0x000000900c10723c */ /* 0x042fe4000008101c */
[----:B------:R-:W-:Y:S04]  /*7f280*/  STL.64 [R1+0x330], R248 ;  /* 0x000330f801007387 */ /* 0x000fe80000100a00 */
[----:B------:R-:W-:Y:S02]  /*7f290*/  STL.64 [R1+0x338], R250 ;  /* 0x000338fa01007387 */ /* 0x000fe40000100a00 */
[C---:B------:R-:W-:Y:S11]  /*7f2a0*/  HMMA.1688.F32.TF32 R28, R12.reuse, R136, R240 ;  /* 0x000000880c1c723c */ /* 0x040ff600000810f0 */
[----:B------:R-:W-:Y:S04]  /*7f2b0*/  STL.64 [R1+0x320], R16 ;  /* 0x0003201001007387 */ /* 0x000fe80000100a00 */
[----:B------:R1:W-:Y:S02]  /*7f2c0*/  STL.64 [R1+0x328], R18 ;  /* 0x0003281201007387 */ /* 0x0003e40000100a00 */
[C---:B-1----:R-:W-:Y:S02]  /*7f2d0*/  HMMA.1688.F32.TF32 R16, R12.reuse, R132, R68 ;  /* 0x000000840c10723c */ /* 0x042fe40000081044 */
[----:B------:R-:W-:Y:S04]  /*7f2e0*/  STL.64 [R1+0x310], R236 ;  /* 0x000310ec01007387 */ /* 0x000fe80000100a00 */
[----:B------:R-:W-:Y:S02]  /*7f2f0*/  STL.64 [R1+0x318], R238 ;  /* 0x000318ee01007387 */ /* 0x000fe40000100a00 */
[C---:B------:R-:W-:Y:S02]  /*7f300*/  HMMA.1688.F32.TF32 R64, R12.reuse, R128, R64 ;  /* 0x000000800c40723c */ /* 0x040fe40000081040 */
[----:B------:R-:W-:Y:S04]  /*7f310*/  STL.64 [R1+0x300], R28 ;  /* 0x0003001c01007387 */ /* 0x000fe80000100a00 */
[----:B------:R1:W-:Y:S05]  /*7f320*/  STL.64 [R1+0x308], R30 ;  /* 0x0003081e01007387 */ /* 0x0003ea0000100a00 */
[----:B------:R-:W-:Y:S04]  /*7f330*/  STL.64 [R1+0x2f0], R16 ;  /* 0x0002f01001007387 */ /* 0x000fe80000100a00 */
[----:B------:R1:W-:Y:S02]  /*7f340*/  STL.64 [R1+0x2f8], R18 ;  /* 0x0002f81201007387 */ /* 0x0003e40000100a00 */
[C---:B-1----:R-:W-:Y:S08]  /*7f350*/  HMMA.1688.F32.TF32 R28, R12.reuse, R124, R60 ;  /* 0x0000007c0c1c723c */ /* 0x042ff0000008103c */
[C---:B------:R-:W-:Y:S01]  /*7f360*/  HMMA.1688.F32.TF32 R16, R12.reuse, R120, R56 ;  /* 0x000000780c10723c */ /* 0x040fe20000081038 */
[----:B------:R-:W-:Y:S04]  /*7f370*/  STL.64 [R1+0x2e0], R64 ;  /* 0x0002e04001007387 */ /* 0x000fe80000100a00 */
[----:B------:R-:W-:Y:S03]  /*7f380*/  STL.64 [R1+0x2e8], R66 ;  /* 0x0002e84201007387 */ /* 0x000fe60000100a00 */
[C---:B------:R-:W-:Y:S03]  /*7f390*/  HMMA.1688.F32.TF32 R32, R12.reuse, R116, R32 ;  /* 0x000000740c20723c */ /* 0x040fe60000081020 */
[----:B------:R-:W-:Y:S04]  /*7f3a0*/  STL.64 [R1+0x2d0], R28 ;  /* 0x0002d01c01007387 */ /* 0x000fe80000100a00 */
[----:B------:R1:W-:Y:S04]  /*7f3b0*/  STL.64 [R1+0x2d8], R30 ;  /* 0x0002d81e01007387 */ /* 0x0003e80000100a00 */
[----:B------:R-:W-:Y:S04]  /*7f3c0*/  STL.64 [R1+0x2c0], R16 ;  /* 0x0002c01001007387 */ /* 0x000fe80000100a00 */
[----:B------:R1:W-:Y:S02]  /*7f3d0*/  STL.64 [R1+0x2c8], R18 ;  /* 0x0002c81201007387 */ /* 0x0003e40000100a00 */
[C---:B-1----:R-:W-:Y:S08]  /*7f3e0*/  HMMA.1688.F32.TF32 R28, R12.reuse, R112, R52 ;  /* 0x000000700c1c723c */ /* 0x042ff00000081034 */
[----:B------:R-:W-:Y:S08]  /*7f3f0*/  HMMA.1688.F32.TF32 R16, R12, R108, R48 ;  /* 0x0000006c0c10723c */ /* 0x000ff00000081030 */
        /* <DEDUP_REMOVED lines=8> */
[----:B------:R1:W-:Y:S02]  /*7f480*/  STL.64 [R1+0x158], R14 ;  /* 0x0001580e01007387 */ /* 0x0003e40000100a00 */
[C---:B-1----:R-:W-:Y:S08]  /*7f490*/  HMMA.1688.F32.TF32 R12, R72.reuse, R220, R40 ;  /* 0x000000dc480c723c */ /* 0x042ff00000081028 */
[C---:B------:R-:W-:Y:S08]  /*7f4a0*/  HMMA.1688.F32.TF32 R28, R72.reuse, R216, R36 ;  /* 0x000000d8481c723c */ /* 0x040ff00000081024 */
[C---:B------:R-:W-:Y:S03]  /*7f4b0*/  HMMA.1688.F32.TF32 R16, R72.reuse, R212, R228 ;  /* 0x000000d44810723c */ /* 0x040fe600000810e4 */
[----:B------:R-:W-:Y:S04]  /*7f4c0*/  STL.64 [R1+0x290], R12 ;  /* 0x0002900c01007387 */ /* 0x000fe80000100a00 */
[----:B------:R1:W-:Y:S02]  /*7f4d0*/  STL.64 [R1+0x298], R14 ;  /* 0x0002980e01007387 */ /* 0x0003e40000100a00 */
[C---:B-1----:R-:W-:Y:S02]  /*7f4e0*/  HMMA.1688.F32.TF32 R12, R72.reuse, R208, R244 ;  /* 0x000000d0480c723c */ /* 0x042fe400000810f4 */
[----:B------:R1:W-:Y:S04]  /*7f4f0*/  STL.64 [R1+0x280], R28 ;  /* 0x0002801c01007387 */ /* 0x0003e80000100a00 */
[----:B------:R1:W-:Y:S04]  /*7f500*/  STL.64 [R1+0x288], R30 ;  /* 0x0002881e01007387 */ /* 0x0003e80000100a00 */
[----:B------:R-:W2:Y:S04]  /*7f510*/  LDL.LU R48, [R1+0x2460] ;  /* 0x0024600001307983 */ /* 0x000ea80000300800 */
[----:B------:R-:W-:Y:S04]  /*7f520*/  STL.64 [R1+0x270], R16 ;  /* 0x0002701001007387 */ /* 0x000fe80000100a00 */
[----:B------:R-:W-:Y:S04]  /*7f530*/  STL.64 [R1+0x278], R18 ;  /* 0x0002781201007387 */ /* 0x000fe80000100a00 */
[----:B------:R-:W-:Y:S04]  /*7f540*/  STL.64 [R1+0x260], R12 ;  /* 0x0002600c01007387 */ /* 0x000fe80000100a00 */
        /* <DEDUP_REMOVED lines=53> */
[----:B--2---:R-:W-:-:S15]  /*7f8a0*/  HMMA.1688.F32.TF32 R12, R72, R204, R36 ;  /* 0x000000cc480c723c */ /* 0x004fde0000081024 */
[----:B------:R-:W-:-:S04]  /*7f8b0*/  NOP ;  /* 0x0000000000007918 */ /* 0x000fc80000000000 */
[----:B------:R-:W-:Y:S04]  /*7f8c0*/  STL.64 [R1+0x250], R12 ;  /* 0x0002500c01007387 */ /* 0x000fe80000100a00 */
[----:B------:R3:W-:Y:S04]  /*7f8d0*/  STL.64 [R1+0x258], R14 ;  /* 0x0002580e01007387 */ /* 0x0007e80000100a00 */
[----:B------:R-:W2:Y:S04]  /*7f8e0*/  LDL.LU R45, [R1+0x2444] ;  /* 0x00244400012d7983 */ /* 0x000ea80000300800 */
[----:B------:R-:W2:Y:S04]  /*7f8f0*/  LDL.LU R46, [R1+0x2448] ;  /* 0x00244800012e7983 */ /* 0x000ea80000300800 */
[----:B------:R-:W2:Y:S04]  /*7f900*/  LDL.LU R47, [R1+0x244c] ;  /* 0x00244c00012f7983 */ /* 0x000ea80000300800 */
[----:B------:R-:W2:Y:S04]  /*7f910*/  LDL.LU R40, [R1+0x2430] ;  /* 0x0024300001287983 */ /* 0x000ea80000300800 */
[----:B------:R-:W2:Y:S04]  /*7f920*/  LDL.LU R41, [R1+0x2434] ;  /* 0x0024340001297983 */ /* 0x000ea80000300800 */
[----:B------:R-:W2:Y:S01]  /*7f930*/  LDL.LU R42, [R1+0x2438] ;  /* 0x00243800012a7983 */ /* 0x000ea20000300800 */
[C---:B---3--:R-:W-:Y:S03]  /*7f940*/  HMMA.1688.F32.TF32 R12, R72.reuse, R8, R28 ;  /* 0x00000008480c723c */ /* 0x048fe6000008101c */
[----:B------:R-:W3:Y:S04]  /*7f950*/  LDL.LU R43, [R1+0x243c] ;  /* 0x00243c00012b7983 */ /* 0x000ee80000300800 */
[----:B------:R-:W3:Y:S01]  /*7f960*/  LDL.LU R36, [R1+0x2420] ;  /* 0x0024200001247983 */ /* 0x000ee20000300800 */
[C---:B------:R-:W-:Y:S03]  /*7f970*/  HMMA.1688.F32.TF32 R16, R72.reuse, R200, R240 ;  /* 0x000000c84810723c */ /* 0x040fe600000810f0 */
[----:B------:R-:W3:Y:S04]  /*7f980*/  LDL.LU R37, [R1+0x2424] ;  /* 0x0024240001257983 */ /* 0x000ee80000300800 */
[----:B------:R-:W3:Y:S01]  /*7f990*/  LDL.LU R38, [R1+0x2428] ;  /* 0x0024280001267983 */ /* 0x000ee20000300800 */
[C---:B----4-:R-:W-:Y:S03]  /*7f9a0*/  HMMA.1688.F32.TF32 R28, R72.reuse, R4, R236 ;  /* 0x00000004481c723c */ /* 0x050fe600000810ec */
[----:B------:R-:W4:Y:S04]  /*7f9b0*/  LDL.LU R39, [R1+0x242c] ;  /* 0x00242c0001277983 */ /* 0x000f280000300800 */
[----:B------:R-:W-:Y:S04]  /*7f9c0*/  STL.64 [R1+0x240], R12 ;  /* 0x0002400c01007387 */ /* 0x000fe80000100a00 */
[----:B------:R1:W-:Y:S02]  /*7f9d0*/  STL.64 [R1+0x248], R14 ;  /* 0x0002480e01007387 */ /* 0x0003e40000100a00 */
[C---:B-1----:R-:W-:Y:S06]  /*7f9e0*/  HMMA.1688.F32.TF32 R12, R72.reuse, R196, R68 ;  /* 0x000000c4480c723c */ /* 0x042fec0000081044 */
[----:B------:R-:W-:Y:S04]  /*7f9f0*/  STL.64 [R1+0x230], R28 ;  /* 0x0002301c01007387 */ /* 0x000fe80000100a00 */
[----:B------:R1:W-:Y:S04]  /*7fa00*/  STL.64 [R1+0x238], R30 ;  /* 0x0002381e01007387 */ /* 0x0003e80000100a00 */
[----:B------:R-:W-:Y:S04]  /*7fa10*/  STL.64 [R1+0x220], R16 ;  /* 0x0002201001007387 */ /* 0x000fe80000100a00 */
[----:B------:R1:W-:Y:S02]  /*7fa20*/  STL.64 [R1+0x228], R18 ;  /* 0x0002281201007387 */ /* 0x0003e40000100a00 */
[C---:B-1----:R-:W-:Y:S02]  /*7fa30*/  HMMA.1688.F32.TF32 R28, R72.reuse, R192, R64 ;  /* 0x000000c0481c723c */ /* 0x042fe40000081040 */
[----:B------:R-:W-:Y:S04]  /*7fa40*/  STL.64 [R1+0x210], R12 ;  /* 0x0002100c01007387 */ /* 0x000fe80000100a00 */
[----:B------:R1:W-:Y:S02]  /*7fa50*/  STL.64 [R1+0x218], R14 ;  /* 0x0002180e01007387 */ /* 0x0003e40000100a00 */
[C---:B------:R-:W-:Y:S08]  /*7fa60*/  HMMA.1688.F32.TF32 R16, R72.reuse, R188, R60 ;  /* 0x000000bc4810723c */ /* 0x040ff0000008103c */
[C---:B-1----:R-:W-:Y:S03]  /*7fa70*/  HMMA.1688.F32.TF32 R12, R72.reuse, R184, R244 ;  /* 0x000000b8480c723c */ /* 0x042fe600000810f4 */
[----:B------:R-:W-:Y:S04]  /*7fa80*/  STL.64 [R1+0x200], R28 ;  /* 0x0002001c01007387 */ /* 0x000fe80000100a00 */
[----:B------:R-:W-:Y:S04]  /*7fa90*/  STL.64 [R1+0x208], R30 ;  /* 0x0002081e01007387 */ /* 0x000fe80000100a00 */
[----:B------:R-:W4:Y:S04]  /*7faa0*/  LDL.LU R244, [R1+0x2410] ;  /* 0x0024100001f47983 */ /* 0x000f280000300800 */
[----:B------:R-:W-:Y:S04]  /*7fab0*/  STL.64 [R1+0x1f0], R16 ;  /* 0x0001f01001007387 */ /* 0x000fe80000100a00 */
[----:B------:R-:W-:Y:S04]  /*7fac0*/  STL.64 [R1+0x1f8], R18 ;  /* 0x0001f81201007387 */ /* 0x000fe80000100a00 */
[----:B------:R-:W-:Y:S04]  /*7fad0*/  STL.64 [R1+0x1e0], R12 ;  /* 0x0001e00c01007387 */ /* 0x000fe80000100a00 */
[----:B------:R1:W-:Y:S04]  /*7fae0*/  STL.64 [R1+0x1e8], R14 ;  /* 0x0001e80e01007387 */ /* 0x0003e80000100a00 */
[----:B------:R-:W4:Y:S04]  /*7faf0*/  LDL.LU R245, [R1+0x2414] ;  /* 0x0024140001f57983 */ /* 0x000f280000300800 */
[----:B------:R-:W4:Y:S04]  /*7fb00*/  LDL.LU R246, [R1+0x2418] ;  /* 0x0024180001f67983 */ /* 0x000f280000300800 */
[----:B------:R-:W4:Y:S01]  /*7fb10*/  LDL.LU R247, [R1+0x241c] ;  /* 0x00241c0001f77983 */ /* 0x000f220000300800 */
[C---:B-1----:R-:W-:Y:S08]  /*7fb20*/  HMMA.1688.F32.TF32 R12, R72.reuse, R180, R56 ;  /* 0x000000b4480c723c */ /* 0x042ff00000081038 */
[C---:B------:R-:W-:Y:S08]  /*7fb30*/  HMMA.1688.F32.TF32 R28, R72.reuse, R176, R32 ;  /* 0x000000b0481c723c */ /* 0x040ff00000081020 */
[C---:B------:R-:W-:Y:S03]  /*7fb40*/  HMMA.1688.F32.TF32 R16, R72.reuse, R172, R52 ;  /* 0x000000ac4810723c */ /* 0x040fe60000081034 */
[----:B------:R-:W-:Y:S04]  /*7fb50*/  STL.64 [R1+0x1d0], R12 ;  /* 0x0001d00c01007387 */ /* 0x000fe80000100a00 */
[----:B------:R1:W-:Y:S02]  /*7fb60*/  STL.64 [R1+0x1d8], R14 ;  /* 0x0001d80e01007387 */ /* 0x0003e40000100a00 */
[----:B-1----:R-:W-:Y:S02]  /*7fb70*/  HMMA.1688.F32.TF32 R12, R72, R168, R48 ;  /* 0x000000a8480c723c */ /* 0x002fe40000081030 */
[----:B------:R-:W-:Y:S04]  /*7fb80*/  STL.64 [R1+0x1c0], R28 ;  /* 0x0001c01c01007387 */ /* 0x000fe80000100a00 */
[----:B------:R-:W-:-:S13]  /*7fb90*/  STL.64 [R1+0x1c8], R30 ;  /* 0x0001c81e01007387 */ /* 0x000fda0000100a00 */
[----:B------:R-:W-:Y:S04]  /*7fba0*/  STL.64 [R1+0x5dc8], R14 ;  /* 0x005dc80e01007387 */ /* 0x000fe80000100a00 */
[----:B------:R-:W-:Y:S04]  /*7fbb0*/  STL.64 [R1+0x1b0], R16 ;  /* 0x0001b01001007387 */ /* 0x000fe80000100a00 */
[----:B------:R1:W-:Y:S02]  /*7fbc0*/  STL.64 [R1+0x1b8], R18 ;  /* 0x0001b81201007387 */ /* 0x0003e40000100a00 */
[----:B-1----:R-:W-:Y:S01]  /*7fbd0*/  HMMA.1688.F32.TF32 R16, R72, R164, R228 ;  /* 0x000000a44810723c */ /* 0x002fe200000810e4 */
[----:B------:R-:W-:-:S02]  /*7fbe0*/  IMAD.MOV.U32 R230, RZ, RZ, R21 ;  /* 0x000000ffffe67224 */ /* 0x000fc400078e0015 */
[----:B------:R-:W-:Y:S02]  /*7fbf0*/  IMAD.MOV.U32 R231, RZ, RZ, R20 ;  /* 0x000000ffffe77224 */ /* 0x000fe400078e0014 */
[----:B------:R-:W-:Y:S02]  /*7fc00*/  IMAD.MOV.U32 R228, RZ, RZ, R25 ;  /* 0x000000ffffe47224 */ /* 0x000fe400078e0019 */
[----:B------:R-:W-:Y:S01]  /*7fc10*/  IMAD.MOV.U32 R229, RZ, RZ, R24 ;  /* 0x000000ffffe57224 */ /* 0x000fe200078e0018 */
[----:B------:R-:W-:Y:S11]  /*7fc20*/  STL.64 [R1+0x5dc0], R12 ;  /* 0x005dc00c01007387 */ /* 0x000ff60000100a00 */
[----:B------:R-:W-:Y:S04]  /*7fc30*/  STL.64 [R1+0x5dd8], R18 ;  /* 0x005dd81201007387 */ /* 0x000fe80000100a00 */
[----:B------:R-:W-:Y:S01]  /*7fc40*/  STL.64 [R1+0x5dd0], R16 ;  /* 0x005dd01001007387 */ /* 0x000fe20000100a00 */
[C---:B--2---:R-:W-:Y:S08]  /*7fc50*/  HMMA.1688.F32.TF32 R20, R72.reuse, R160, R44 ;  /* 0x000000a04814723c */ /* 0x044ff0000008102c */
[C---:B---3--:R-:W-:Y:S11]  /*7fc60*/  HMMA.1688.F32.TF32 R24, R72.reuse, R156, R40 ;  /* 0x0000009c4818723c */ /* 0x048ff60000081028 */
[----:B------:R-:W-:Y:S04]  /*7fc70*/  STL.64 [R1+0x5de8], R22 ;  /* 0x005de81601007387 */ /* 0x000fe80000100a00 */
[----:B------:R-:W-:Y:S01]  /*7fc80*/  STL.64 [R1+0x5de0], R20 ;  /* 0x005de01401007387 */ /* 0x000fe20000100a00 */
[C---:B----4-:R-:W-:Y:S03]  /*7fc90*/  HMMA.1688.F32.TF32 R28, R72.reuse, R152, R36 ;  /* 0x00000098481c723c */ /* 0x050fe60000081024 */
[----:B------:R-:W-:Y:S04]  /*7fca0*/  STL.64 [R1+0x5df8], R26 ;  /* 0x005df81a01007387 */ /* 0x000fe80000100a00 */
[----:B------:R-:W-:Y:S04]  /*7fcb0*/  STL.64 [R1+0x5df0], R24 ;  /* 0x005df01801007387 */ /* 0x000fe80000100a00 */
        /* <DEDUP_REMOVED lines=8> */
[----:B------:R-:W-:Y:S04]  /*7fd40*/  STL.64 [R1+0x5e08], R30 ;  /* 0x005e081e01007387 */ /* 0x000fe80000100a00 */
[----:B------:R-:W-:Y:S04]  /*7fd50*/  STL.64 [R1+0x5e00], R28 ;  /* 0x005e001c01007387 */ /* 0x000fe80000100a00 */
[----:B------:R-:W4:Y:S04]  /*7fd60*/  LDL.LU R48, [R1+0x23d0] ;  /* 0x0023d00001307983 */ /* 0x000f280000300800 */
[----:B------:R-:W4:Y:S04]  /*7fd70*/  LDL.LU R49, [R1+0x23d4] ;  /* 0x0023d40001317983 */ /* 0x000f280000300800 */
[----:B------:R-:W4:Y:S04]  /*7fd80*/  LDL.LU R50, [R1+0x23d8] ;  /* 0x0023d80001327983 */ /* 0x000f280000300800 */
[----:B------:R-:W4:Y:S01]  /*7fd90*/  LDL.LU R51, [R1+0x23dc] ;  /* 0x0023dc0001337983 */ /* 0x000f220000300800 */
[C---:B------:R-:W-:Y:S03]  /*7fda0*/  HMMA.1688.F32.TF32 R32, R72.reuse, R148, R244 ;  /* 0x000000944820723c */ /* 0x040fe600000810f4 */
[----:B------:R-:W4:Y:S04]  /*7fdb0*/  LDL.LU R244, [R1+0x23c0] ;  /* 0x0023c00001f47983 */ /* 0x000f280000300800 */
[----:B------:R-:W4:Y:S04]  /*7fdc0*/  LDL.LU R245, [R1+0x23c4] ;  /* 0x0023c40001f57983 */ /* 0x000f280000300800 */
[----:B------:R-:W4:Y:S04]  /*7fdd0*/  LDL.LU R246, [R1+0x23c8] ;  /* 0x0023c80001f67983 */ /* 0x000f280000300800 */
[----:B------:R-:W4:Y:S01]  /*7fde0*/  LDL.LU R247, [R1+0x23cc] ;  /* 0x0023cc0001f77983 */ /* 0x000f220000300800 */
[C---:B------:R-:W-:Y:S03]  /*7fdf0*/  HMMA.1688.F32.TF32 R36, R72.reuse, R144, R228 ;  /* 0x000000904824723c */ /* 0x040fe600000810e4 */
        /* <DEDUP_REMOVED lines=15> */
[----:B------:R-:W-:Y:S01]  /*7fef0*/  STL.64 [R1+0x5e20], R36 ;  /* 0x005e202401007387 */ /* 0x000fe20000100a00 */
[C---:B--2---:R-:W-:Y:S08]  /*7ff00*/  HMMA.1688.F32.TF32 R40, R72.reuse, R140, R40 ;  /* 0x0000008c4828723c */ /* 0x044ff00000081028 */
[C---:B---3--:R-:W-:Y:S11]  /*7ff10*/  HMMA.1688.F32.TF32 R44, R72.reuse, R136, R44 ;  /* 0x00000088482c723c */ /* 0x048ff6000008102c */
[----:B------:R-:W-:Y:S04]  /*7ff20*/  STL.64 [R1+0x5e38], R42 ;  /* 0x005e382a01007387 */ /* 0x000fe80000100a00 */
[----:B------:R-:W-:Y:S04]  /*7ff30*/  STL.64 [R1+0x5e30], R40 ;  /* 0x005e302801007387 */ /* 0x000fe80000100a00 */
[----:B------:R-:W2:Y:S04]  /*7ff40*/  LDL.LU R68, [R1+0x2380] ;  /* 0x0023800001447983 */ /* 0x000ea80000300800 */
[----:B------:R-:W2:Y:S04]  /*7ff50*/  LDL.LU R69, [R1+0x2384] ;  /* 0x0023840001457983 */ /* 0x000ea80000300800 */
[----:B------:R-:W2:Y:S04]  /*7ff60*/  LDL.LU R70, [R1+0x2388] ;  /* 0x0023880001467983 */ /* 0x000ea80000300800 */
[----:B------:R-:W2:Y:S01]  /*7ff70*/  LDL.LU R71, [R1+0x238c] ;  /* 0x00238c0001477983 */ /* 0x000ea20000300800 */
[----:B----4-:R-:W-:Y:S03]  /*7ff80*/  HMMA.1688.F32.TF32 R48, R72, R132, R48 ;  /* 0x000000844830723c */ /* 0x010fe60000081030 */
[----:B------:R-:W-:Y:S04]  /*7ff90*/  STL.64 [R1+0x5e48], R46 ;  /* 0x005e482e01007387 */ /* 0x000fe80000100a00 */
[----:B------:R-:W-:-:S12]  /*7ffa0*/  STL.64 [R1+0x5e40], R44 ;  /* 0x005e402c01007387 */ /* 0x000fd80000100a00 */
[----:B------:R-:W-:Y:S04]  /*7ffb0*/  STL.64 [R1+0x5e58], R50 ;  /* 0x005e583201007387 */ /* 0x000fe80000100a00 */
[----:B------:R-:W-:Y:S01]  /*7ffc0*/  STL.64 [R1+0x5e50], R48 ;  /* 0x005e503001007387 */ /* 0x000fe20000100a00 */
[C---:B------:R-:W-:Y:S03]  /*7ffd0*/  HMMA.1688.F32.TF32 R52, R72.reuse, R128, R244 ;  /* 0x000000804834723c */ /* 0x040fe600000810f4 */
[----:B------:R-:W3:Y:S04]  /*7ffe0*/  LDL.LU R244, [R1+0x1f60] ;  /* 0x001f600001f47983 */ /* 0x000ee80000300800 */
[----:B------:R-:W3:Y:S04]  /*7fff0*/  LDL.LU R245, [R1+0x1f64] ;  /* 0x001f640001f57983 */ /* 0x000ee80000300800 */
[----:B------:R-:W3:Y:S04]  /*80000*/  LDL.LU R246, [R1+0x1f68] ;  /* 0x001f680001f67983 */ /* 0x000ee80000300800 */
[----:B------:R-:W3:Y:S04]  /*80010*/  LDL.LU R247, [R1+0x1f6c] ;  /* 0x001f6c0001f77983 */ /* 0x000ee80000300800 */
[----:B------:R-:W-:Y:S04]  /*80020*/  STL.64 [R1+0x5e68], R54 ;  /* 0x005e683601007387 */ /* 0x000fe80000100a00 */
[----:B------:R-:W-:Y:S01]  /*80030*/  STL.64 [R1+0x5e60], R52 ;  /* 0x005e603401007387 */ /* 0x000fe20000100a00 */
[C---:B------:R-:W-:Y:S03]  /*80040*/  HMMA.1688.F32.TF32 R56, R72.reuse, R124, R228 ;  /* 0x0000007c4838723c */ /* 0x040fe600000810e4 */
[----:B------:R-:W4:Y:S04]  /*80050*/  LDL.LU R228, [R1+0x1f50] ;  /* 0x001f500001e47983 */ /* 0x000f280000300800 */
[----:B------:R-:W4:Y:S04]  /*80060*/  LDL.LU R229, [R1+0x1f54] ;  /* 0x001f540001e57983 */ /* 0x000f280000300800 */
[----:B------:R-:W4:Y:S04]  /*80070*/  LDL.LU R230, [R1+0x1f58] ;  /* 0x001f580001e67983 */ /* 0x000f280000300800 */
[----:B------:R-:W4:Y:S01]  /*80080*/  LDL.LU R231, [R1+0x1f5c] ;  /* 0x001f5c0001e77983 */ /* 0x000f220000300800 */
[C---:B------:R-:W-:Y:S03]  /*80090*/  HMMA.1688.F32.TF32 R60, R72.reuse, R120, R60 ;  /* 0x00000078483c723c */ /* 0x040fe6000008103c */
[----:B------:R-:W-:Y:S05]  /*800a0*/  STL.64 [R1+0x5e78], R58 ;  /* 0x005e783a01007387 */ /* 0x000fea0000100a00 */
[C---:B------:R-:W-:Y:S01]  /*800b0*/  HMMA.1688.F32.TF32 R64, R72.reuse, R116, R64 ;  /* 0x000000744840723c */ /* 0x040fe20000081040 */
[----:B------:R-:W-:Y:S10]  /*800c0*/  STL.64 [R1+0x5e70], R56 ;  /* 0x005e703801007387 */ /* 0x000ff40000100a00 */
[----:B------:R1:W-:Y:S04]  /*800d0*/  STL.64 [R1+0x5e88], R62 ;  /* 0x005e883e01007387 */ /* 0x0003e80000100a00 */
[----:B------:R-:W-:Y:S04]  /*800e0*/  STL.64 [R1+0x5e80], R60 ;  /* 0x005e803c01007387 */ /* 0x000fe80000100a00 */
[----:B------:R-:W4:Y:S04]  /*800f0*/  LDL.LU R94, [R1+0x2378] ;  /* 0x00237800015e7983 */ /* 0x000f280000300800 */
[----:B------:R-:W4:Y:S04]  /*80100*/  LDL.LU R95, [R1+0x237c] ;  /* 0x00237c00015f7983 */ /* 0x000f280000300800 */
[----:B------:R-:W-:Y:S04]  /*80110*/  STL [R1+0x5cf0], R64 ;  /* 0x005cf04001007387 */ /* 0x000fe80000100800 */
[----:B------:R-:W-:Y:S04]  /*80120*/  STL [R1+0x5cec], R65 ;  /* 0x005cec4101007387 */ /* 0x000fe80000100800 */
[----:B------:R-:W-:Y:S04]  /*80130*/  STL [R1+0x5ce8], R66 ;  /* 0x005ce84201007387 */ /* 0x000fe80000100800 */
[----:B------:R-:W-:Y:S04]  /*80140*/  STL [R1+0x5ce4], R67 ;  /* 0x005ce44301007387 */ /* 0x000fe80000100800 */
[----:B------:R-:W4:Y:S04]  /*80150*/  LDL.LU R98, [R1+0x2368] ;  /* 0x0023680001627983 */ /* 0x000f280000300800 */
[----:B------:R-:W4:Y:S01]  /*80160*/  LDL.LU R99, [R1+0x236c] ;  /* 0x00236c0001637983 */ /* 0x000f220000300800 */
[----:B--2---:R-:W-:-:S15]  /*80170*/  HMMA.1688.F32.TF32 R68, R72, R112, R68 ;  /* 0x000000704844723c */ /* 0x004fde0000081044 */
[----:B------:R-:W-:-:S04]  /*80180*/  NOP ;  /* 0x0000000000007918 */ /* 0x000fc80000000000 */
[----:B------:R-:W-:Y:S04]  /*80190*/  STL [R1+0x5d00], R68 ;  /* 0x005d004401007387 */ /* 0x000fe80000100800 */
[----:B------:R-:W-:Y:S04]  /*801a0*/  STL [R1+0x5cfc], R69 ;  /* 0x005cfc4501007387 */ /* 0x000fe80000100800 */
[----:B------:R-:W-:Y:S04]  /*801b0*/  STL [R1+0x5cf8], R70 ;  /* 0x005cf84601007387 */ /* 0x000fe80000100800 */
[----:B------:R-:W-:Y:S01]  /*801c0*/  STL [R1+0x5cf4], R71 ;  /* 0x005cf44701007387 */ /* 0x000fe20000100800 */
[----:B---3--:R-:W-:Y:S03]  /*801d0*/  HMMA.1688.F32.TF32 R72, R72, R108, R244 ;  /* 0x0000006c4848723c */ /* 0x008fe600000810f4 */
[----:B------:R-:W2:Y:S04]  /*801e0*/  LDL.LU R244, [R1+0x2350] ;  /* 0x0023500001f47983 */ /* 0x000ea80000300800 */
[----:B------:R-:W2:Y:S01]  /*801f0*/  LDL.LU R245, [R1+0x2354] ;  /* 0x0023540001f57983 */ /* 0x000ea20000300800 */
[----:B------:R-:W-:-:S02]  /*80200*/  IMAD.MOV.U32 R246, RZ, RZ, R77 ;  /* 0x000000fffff67224 */ /* 0x000fc400078e004d */
[----:B------:R-:W-:Y:S02]  /*80210*/  IMAD.MOV.U32 R247, RZ, RZ, R76 ;  /* 0x000000fffff77224 */ /* 0x000fe400078e004c */
[----:B----4-:R-:W-:Y:S07]  /*80220*/  HMMA.1688.F32.TF32 R76, R232, R224, R228 ;  /* 0x000000e0e84c723c */ /* 0x010fee00000810e4 */
[----:B------:R-:W-:Y:S04]  /*80230*/  STL [R1+0x5d0c], R72 ;  /* 0x005d0c4801007387 */ /* 0x000fe80000100800 */
[----:B------:R-:W-:Y:S04]  /*80240*/  STL [R1+0x5d08], R73 ;  /* 0x005d084901007387 */ /* 0x000fe80000100800 */
[----:B------:R-:W-:Y:S04]  /*80250*/  STL [R1+0x5d04], R74 ;  /* 0x005d044a01007387 */ /* 0x000fe80000100800 */
[----:B------:R-:W-:Y:S01]  /*80260*/  STL [R1+0x5ce0], R75 ;  /* 0x005ce04b01007387 */ /* 0x000fe20000100800 */
[----:B------:R-:W-:-:S02]  /*80270*/  IMAD.MOV.U32 R82, RZ, RZ, R101 ;  /* 0x000000ffff527224 */ /* 0x000fc400078e0065 */
[----:B------:R-:W-:Y:S02]  /*80280*/  IMAD.MOV.U32 R83, RZ, RZ, R100 ;  /* 0x000000ffff537224 */ /* 0x000fe400078e0064 */
[----:B------:R-:W-:Y:S01]  /*80290*/  IMAD.MOV.U32 R242, RZ, RZ, R85 ;  /* 0x000000fffff27224 */ /* 0x000fe200078e0055 */
[----:B------:R-:W-:Y:S04]  /*802a0*/  STL [R1+0x5d18], R76 ;  /* 0x005d184c01007387 */ /* 0x000fe80000100800 */
[----:B------:R-:W-:Y:S04]  /*802b0*/  STL [R1+0x5d14], R77 ;  /* 0x005d144d01007387 */ /* 0x000fe80000100800 */
[----:B------:R3:W-:Y:S04]  /*802c0*/  STL [R1+0x5d10], R78 ;  /* 0x005d104e01007387 */ /* 0x0007e80000100800 */
[----:B------:R-:W-:Y:S04]  /*802d0*/  STL [R1+0x5cdc], R79 ;  /* 0x005cdc4f01007387 */ /* 0x000fe80000100800 */
[----:B------:R-:W4:Y:S04]  /*802e0*/  LDL.LU R106, [R1+0x2348] ;  /* 0x00234800016a7983 */ /* 0x000f280000300800 */
[----:B------:R-:W4:Y:S01]  /*802f0*/  LDL.LU R107, [R1+0x234c] ;  /* 0x00234c00016b7983 */ /* 0x000f220000300800 */
[C---:B------:R-:W-:Y:S01]  /*80300*/  HMMA.1688.F32.TF32 R92, R232.reuse, R220, R92 ;  /* 0x000000dce85c723c */ /* 0x040fe2000008105c */
[----:B------:R-:W-:Y:S01]  /*80310*/  IMAD.MOV.U32 R243, RZ, RZ, R84 ;  /* 0x000000fffff37224 */ /* 0x000fe200078e0054 */
[----:B-1----:R-:W-:Y:S01]  /*80320*/  LOP3.LUT R62, R0, 0x20, RZ, 0x3c, !PT ;  /* 0x00000020003e7812 */ /* 0x002fe200078e3cff */
[----:B------:R-:W-:Y:S04]  /*80330*/  LDS R228, [R0+UR7+0x44180] ;  /* 0x0441800700e47984 */ /* 0x000fe80008000800 */
[----:B------:R-:W-:Y:S01]  /*80340*/  LDS R230, [R0+UR7+0x45180] ;  /* 0x0451800700e67984 */ /* 0x000fe20008000800 */
[C---:B------:R-:W-:Y:S11]  /*80350*/  HMMA.1688.F32.TF32 R96, R232.reuse, R216, R96 ;  /* 0x000000d8e860723c */ /* 0x040ff60000081060 */
[----:B------:R1:W-:Y:S04]  /*80360*/  STL [R1+0x5d1c], R92 ;  /* 0x005d1c5c01007387 */ /* 0x0003e80000100800 */
[----:B------:R-:W-:Y:S04]  /*80370*/  STL [R1+0x5cd8], R93 ;  /* 0x005cd85d01007387 */ /* 0x000fe80000100800 */
[----:B------:R-:W-:Y:S04]  /*80380*/  STL [R1+0x5cd4], R94 ;  /* 0x005cd45e01007387 */ /* 0x000fe80000100800 */
[----:B------:R-:W-:Y:S01]  /*80390*/  STL [R1+0x5cd0], R95 ;  /* 0x005cd05f01007387 */ /* 0x000fe20000100800 */
[C---:B--2---:R-:W-:Y:S03]  /*803a0*/  HMMA.1688.F32.TF32 R100, R232.reuse, R212, R244 ;  /* 0x000000d4e864723c */ /* 0x044fe600000810f4 */
[----:B------:R-:W-:Y:S04]  /*803b0*/  STL [R1+0x5d2c], R96 ;  /* 0x005d2c6001007387 */ /* 0x000fe80000100800 */
[----:B------:R-:W-:Y:S04]  /*803c0*/  STL [R1+0x5d28], R97 ;  /* 0x005d286101007387 */ /* 0x000fe80000100800 */
[----:B------:R-:W-:Y:S04]  /*803d0*/  STL [R1+0x5d24], R98 ;  /* 0x005d246201007387 */ /* 0x000fe80000100800 */
[----:B------:R2:W-:Y:S04]  /*803e0*/  STL [R1+0x5d20], R99 ;  /* 0x005d206301007387 */ /* 0x0005e80000100800 */
        /* <DEDUP_REMOVED lines=14> */
[C---:B----4-:R-:W-:Y:S03]  /*804d0*/  HMMA.1688.F32.TF32 R104, R232.reuse, R208, R104 ;  /* 0x000000d0e868723c */ /* 0x050fe60000081068 */
[----:B------:R4:W-:Y:S04]  /*804e0*/  STL [R1+0x5d3c], R100 ;  /* 0x005d3c6401007387 */ /* 0x0009e80000100800 */
[----:B------:R1:W-:Y:S04]  /*804f0*/  STL [R1+0x5d38], R101 ;  /* 0x005d386501007387 */ /* 0x0003e80000100800 */
[----:B------:R1:W-:Y:S04]  /*80500*/  STL [R1+0x5d34], R102 ;  /* 0x005d346601007387 */ /* 0x0003e80000100800 */
[----:B------:R1:W-:Y:S04]  /*80510*/  STL [R1+0x5d30], R103 ;  /* 0x005d306701007387 */ /* 0x0003e80000100800 */
[----:B------:R-:W-:Y:S04]  /*80520*/  STL [R1+0x5d4c], R104 ;  /* 0x005d4c6801007387 */ /* 0x000fe80000100800 */
[----:B------:R-:W-:Y:S04]  /*80530*/  STL [R1+0x5d48], R105 ;  /* 0x005d486901007387 */ /* 0x000fe80000100800 */
[----:B------:R-:W-:Y:S04]  /*80540*/  STL [R1+0x5d44], R106 ;  /* 0x005d446a01007387 */ /* 0x000fe80000100800 */
[----:B------:R-:W-:Y:S04]  /*80550*/  STL [R1+0x5d40], R107 ;  /* 0x005d406b01007387 */ /* 0x000fe80000100800 */
[----:B------:R-:W4:Y:S04]  /*80560*/  LDL.LU R240, [R1+0x22e0] ;  /* 0x0022e00001f07983 */ /* 0x000f280000300800 */
[----:B------:R-:W4:Y:S01]  /*80570*/  LDL.LU R241, [R1+0x22e4] ;  /* 0x0022e40001f17983 */ /* 0x000f220000300800 */
[----:B------:R-:W-:Y:S03]  /*80580*/  HMMA.1688.F32.TF32 R80, R232, R204, R80 ;  /* 0x000000cce850723c */ /* 0x000fe60000081050 */
[----:B------:R-:W-:Y:S04]  /*80590*/  LDS R229, [R62+UR7+0x44180] ;  /* 0x044180073ee57984 */ /* 0x000fe80008000800 */
[----:B------:R-:W1:-:S12]  /*805a0*/  LDS R231, [R62+UR7+0x45180] ;  /* 0x045180073ee77984 */ /* 0x000e580008000800 */
[----:B------:R-:W-:Y:S04]  /*805b0*/  STL [R1+0x5d5c], R80 ;  /* 0x005d5c5001007387 */ /* 0x000fe80000100800 */
[----:B------:R-:W-:Y:S04]  /*805c0*/  STL [R1+0x5d58], R81 ;  /* 0x005d585101007387 */ /* 0x000fe80000100800 */
[----:B------:R-:W-:Y:S04]  /*805d0*/  STL [R1+0x5d54], R82 ;  /* 0x005d545201007387 */ /* 0x000fe80000100800 */
[----:B------:R-:W-:Y:S01]  /*805e0*/  STL [R1+0x5d50], R83 ;  /* 0x005d505301007387 */ /* 0x000fe20000100800 */
[C---:B--2---:R-:W-:Y:S08]  /*805f0*/  HMMA.1688.F32.TF32 R84, R232.reuse, R8, R88 ;  /* 0x00000008e854723c */ /* 0x044ff00000081058 */
[C---:B---3--:R-:W-:Y:S11]  /*80600*/  HMMA.1688.F32.TF32 R88, R232.reuse, R4, R244 ;  /* 0x00000004e858723c */ /* 0x048ff600000810f4 */
[----:B------:R-:W-:Y:S04]  /*80610*/  STL [R1+0x5d6c], R84 ;  /* 0x005d6c5401007387 */ /* 0x000fe80000100800 */
[----:B------:R-:W-:Y:S04]  /*80620*/  STL [R1+0x5d68], R85 ;  /* 0x005d685501007387 */ /* 0x000fe80000100800 */
[----:B------:R-:W-:Y:S04]  /*80630*/  STL [R1+0x5d64], R86 ;  /* 0x005d645601007387 */ /* 0x000fe80000100800 */
[----:B------:R-:W-:Y:S04]  /*80640*/  STL [R1+0x5d60], R87 ;  /* 0x005d605701007387 */ /* 0x000fe80000100800 */
[----:B------:R-:W2:Y:S04]  /*80650*/  LDL.LU R244, [R1+0x22d0] ;  /* 0x0022d00001f47983 */ /* 0x000ea80000300800 */
[----:B------:R-:W2:Y:S04]  /*80660*/  LDL.LU R245, [R1+0x22d4] ;  /* 0x0022d40001f57983 */ /* 0x000ea80000300800 */
[----:B------:R-:W2:Y:S04]  /*80670*/  LDL.LU R246, [R1+0x22d8] ;  /* 0x0022d80001f67983 */ /* 0x000ea80000300800 */
[----:B------:R-:W2:Y:S01]  /*80680*/  LDL.LU R247, [R1+0x22dc] ;  /* 0x0022dc0001f77983 */ /* 0x000ea20000300800 */
[C---:B------:R-:W-:Y:S03]  /*80690*/  HMMA.1688.F32.TF32 R16, R232.reuse, R200, R248 ;  /* 0x000000c8e810723c */ /* 0x040fe600000810f8 */
[----:B------:R-:W-:Y:S05]  /*806a0*/  STL [R1+0x5d7c], R88 ;  /* 0x005d7c5801007387 */ /* 0x000fea0000100800 */
[----:B------:R-:W-:Y:S01]  /*806b0*/  HMMA.1688.F32.TF32 R12, R232, R196, R236 ;  /* 0x000000c4e80c723c */ /* 0x000fe200000810ec */
[----:B------:R-:W-:Y:S04]  /*806c0*/  STL [R1+0x5d78], R89 ;  /* 0x005d785901007387 */ /* 0x000fe80000100800 */
[----:B------:R-:W-:Y:S04]  /*806d0*/  STL [R1+0x5d74], R90 ;  /* 0x005d745a01007387 */ /* 0x000fe80000100800 */
[----:B------:R-:W-:Y:S04]  /*806e0*/  STL [R1+0x5d70], R91 ;  /* 0x005d705b01007387 */ /* 0x000fe80000100800 */
[----:B------:R3:W-:Y:S04]  /*806f0*/  STL.64 [R1+0x960], R16 ;  /* 0x0009601001007387 */ /* 0x0007e80000100a00 */
[----:B------:R1:W-:Y:S04]  /*80700*/  STL.64 [R1+0x968], R18 ;  /* 0x0009681201007387 */ /* 0x0003e80000100a00 */
[----:B------:R-:W3:Y:S04]  /*80710*/  LDL.LU R236, [R1+0x22c0] ;  /* 0x0022c00001ec7983 */ /* 0x000ee80000300800 */
[----:B------:R-:W3:Y:S04]  /*80720*/  LDL.LU R237, [R1+0x22c4] ;  /* 0x0022c40001ed7983 */ /* 0x000ee80000300800 */
[----:B------:R-:W3:Y:S04]  /*80730*/  LDL.LU R238, [R1+0x22c8] ;  /* 0x0022c80001ee7983 */ /* 0x000ee80000300800 */
[----:B------:R-:W3:Y:S01]  /*80740*/  LDL.LU R239, [R1+0x22cc] ;  /* 0x0022cc0001ef7983 */ /* 0x000ee20000300800 */
[----:B------:R-:W-:-:S02]  /*80750*/  IMAD.MOV.U32 R78, RZ, RZ, R15 ;  /* 0x000000ffff4e7224 */ /* 0x000fc400078e000f */
[----:B------:R-:W-:Y:S02]  /*80760*/  IMAD.MOV.U32 R77, RZ, RZ, R14 ;  /* 0x000000ffff4d7224 */ /* 0x000fe400078e000e */
[----:B------:R-:W-:Y:S02]  /*80770*/  IMAD.MOV.U32 R76, RZ, RZ, R13 ;  /* 0x000000ffff4c7224 */ /* 0x000fe400078e000d */
[----:B-1----:R-:W-:Y:S01]  /*80780*/  IMAD.MOV.U32 R92, RZ, RZ, R12 ;  /* 0x000000ffff5c7224 */ /* 0x002fe200078e000c */
[----:B------:R1:W-:Y:S01]  /*80790*/  STL [R1+0x5d8c], R78 ;  /* 0x005d8c4e01007387 */ /* 0x0003e20000100800 */
[----:B----4-:R-:W-:Y:S03]  /*807a0*/  HMMA.1688.F32.TF32 R12, R232, R192, R240 ;  /* 0x000000c0e80c723c */ /* 0x010fe600000810f0 */
[----:B------:R4:W-:Y:S04]  /*807b0*/  STL [R1+0x5d88], R77 ;  /* 0x005d884d01007387 */ /* 0x0009e80000100800 */
        /* <DEDUP_REMOVED lines=8> */
[----:B------:R-:W-:Y:S02]  /*80840*/  IMAD.MOV.U32 R97, RZ, RZ, R13 ;  /* 0x000000ffff617224 */ /* 0x000fe400078e000d */
[----:B------:R-:W-:Y:S01]  /*80850*/  IMAD.MOV.U32 R96, RZ, RZ, R12 ;  /* 0x000000ffff607224 */ /* 0x000fe200078e000c */
[----:B------:R1:W-:Y:S04]  /*80860*/  STL [R1+0x5d9c], R99 ;  /* 0x005d9c6301007387 */ /* 0x0003e80000100800 */
[----:B------:R1:W-:Y:S04]  /*80870*/  STL [R1+0x5d98], R98 ;  /* 0x005d986201007387 */ /* 0x0003e80000100800 */
        /* <DEDUP_REMOVED lines=10> */
[----:B------:R-:W-:Y:S02]  /*80920*/  IMAD.MOV.U32 R68, RZ, RZ, R15 ;  /* 0x000000ffff447224 */ /* 0x000fe400078e000f */
[----:B---3--:R-:W-:Y:S03]  /*80930*/  HMMA.1688.F32.TF32 R12, R232, R184, R236 ;  /* 0x000000b8e80c723c */ /* 0x008fe600000810ec */
[----:B------:R-:W-:Y:S04]  /*80940*/  STL [R1+0x5dac], R68 ;  /* 0x005dac4401007387 */ /* 0x000fe80000100800 */
[----:B------:R3:W-:-:S12]  /*80950*/  STL [R1+0x5da8], R74 ;  /* 0x005da84a01007387 */ /* 0x0007d80000100800 */
[----:B------:R-:W-:Y:S02]  /*80960*/  IMAD.MOV.U32 R100, RZ, RZ, R12 ;  /* 0x000000ffff647224 */ /* 0x000fe400078e000c */
[----:B------:R-:W-:Y:S02]  /*80970*/  IMAD.MOV.U32 R101, RZ, RZ, R13 ;  /* 0x000000ffff657224 */ /* 0x000fe400078e000d */
[----:B------:R-:W-:Y:S02]  /*80980*/  IMAD.MOV.U32 R102, RZ, RZ, R14 ;  /* 0x000000ffff667224 */ /* 0x000fe400078e000e */
[----:B------:R-:W-:Y:S01]  /*80990*/  IMAD.MOV.U32 R103, RZ, RZ, R15 ;  /* 0x000000ffff677224 */ /* 0x000fe200078e000f */
[----:B------:R1:W-:Y:S01]  /*809a0*/  STL [R1+0x5da4], R73 ;  /* 0x005da44901007387 */ /* 0x0003e20000100800 */
[----:B----4-:R-:W-:Y:S03]  /*809b0*/  HMMA.1688.F32.TF32 R12, R232, R180, R240 ;  /* 0x000000b4e80c723c */ /* 0x010fe600000810f0 */
[----:B------:R4:W-:Y:S04]  /*809c0*/  STL [R1+0x5da0], R72 ;  /* 0x005da04801007387 */ /* 0x0009e80000100800 */
[----:B------:R-:W3:Y:S04]  /*809d0*/  LDL.LU R16, [R1+0x2290] ;  /* 0x0022900001107983 */ /* 0x000ee80000300800 */
[----:B------:R-:W3:Y:S04]  /*809e0*/  LDL.LU R17, [R1+0x2294] ;  /* 0x0022940001117983 */ /* 0x000ee80000300800 */
[----:B------:R-:W3:Y:S04]  /*809f0*/  LDL.LU R18, [R1+0x2298] ;  /* 0x0022980001127983 */ /* 0x000ee80000300800 */
[----:B------:R-:W3:Y:S04]  /*80a00*/  LDL.LU R19, [R1+0x229c] ;  /* 0x00229c0001137983 */ /* 0x000ee80000300800 */
[----:B------:R1:W-:Y:S01]  /*80a10*/  STL [R1+0x5dbc], R103 ;  /* 0x005dbc6701007387 */ /* 0x0003e20000100800 */
[----:B------:R-:W-:-:S03]  /*80a20*/  IMAD.MOV.U32 R104, RZ, RZ, R12 ;  /* 0x000000ffff687224 */ /* 0x000fc600078e000c */
[----:B------:R1:W-:Y:S01]  /*80a30*/  STL [R1+0x5db8], R102 ;  /* 0x005db86601007387 */ /* 0x0003e20000100800 */
[----:B------:R-:W-:-:S03]  /*80a40*/  IMAD.MOV.U32 R105, RZ, RZ, R13 ;  /* 0x000000ffff697224 */ /* 0x000fc600078e000d */
[----:B------:R1:W-:Y:S01]  /*80a50*/  STL [R1+0x5db4], R101 ;  /* 0x005db46501007387 */ /* 0x0003e20000100800 */
[----:B------:R-:W-:-:S03]  /*80a60*/  IMAD.MOV.U32 R106, RZ, RZ, R14 ;  /* 0x000000ffff6a7224 */ /* 0x000fc600078e000e */
[----:B------:R1:W-:Y:S01]  /*80a70*/  STL [R1+0x5db0], R100 ;  /* 0x005db06401007387 */ /* 0x0003e20000100800 */
[----:B------:R-:W-:-:S03]  /*80a80*/  IMAD.MOV.U32 R107, RZ, RZ, R15 ;  /* 0x000000ffff6b7224 */ /* 0x000fc600078e000f */
        /* <DEDUP_REMOVED lines=13> */
[----:B------:R-:W-:Y:S04]  /*80b60*/  STL.64 [R1+0x5e90], R104 ;  /* 0x005e906801007387 */ /* 0x000fe80000100a00 */
        /* <DEDUP_REMOVED lines=13> */
[----:B------:R-:W-:Y:S04]  /*80c40*/  STL.64 [R1+0x5ea8], R82 ;  /* 0x005ea85201007387 */ /* 0x000fe80000100a00 */
[----:B------:R-:W-:Y:S01]  /*80c50*/  STL.64 [R1+0x5ea0], R80 ;  /* 0x005ea05001007387 */ /* 0x000fe20000100a00 */
[----:B---3--:R-:W-:-:S15]  /*80c60*/  HMMA.1688.F32.TF32 R12, R232, R168, R12 ;  /* 0x000000a8e80c723c */ /* 0x008fde000008100c */
[----:B------:R-:W-:-:S04]  /*80c70*/  NOP ;  /* 0x0000000000007918 */ /* 0x000fc80000000000 */
[----:B------:R-:W-:Y:S02]  /*80c80*/  IMAD.MOV.U32 R84, RZ, RZ, R12 ;  /* 0x000000ffff547224 */ /* 0x000fe400078e000c */
        /* <DEDUP_REMOVED lines=9> */
[C---:B------:R-:W-:Y:S08]  /*80d20*/  HMMA.1688.F32.TF32 R12, R232.reuse, R160, R236 ;  /* 0x000000a0e80c723c */ /* 0x040ff000000810ec */
[----:B------:R-:W-:Y:S11]  /*80d30*/  HMMA.1688.F32.TF32 R16, R232, R172, R16 ;  /* 0x000000ace810723c */ /* 0x000ff60000081010 */
[----:B-1----:R-:W-:-:S02]  /*80d40*/  IMAD.MOV.U32 R78, RZ, RZ, R12 ;  /* 0x000000ffff4e7224 */ /* 0x002fc400078e000c */
[----:B------:R-:W-:Y:S02]  /*80d50*/  IMAD.MOV.U32 R77, RZ, RZ, R13 ;  /* 0x000000ffff4d7224 */ /* 0x000fe400078e000d */
[----:B------:R-:W-:Y:S02]  /*80d60*/  IMAD.MOV.U32 R76, RZ, RZ, R14 ;  /* 0x000000ffff4c7224 */ /* 0x000fe400078e000e */
[----:B------:R-:W-:Y:S02]  /*80d70*/  IMAD.MOV.U32 R92, RZ, RZ, R15 ;  /* 0x000000ffff5c7224 */ /* 0x000fe400078e000f */
[----:B------:R-:W-:Y:S01]  /*80d80*/  HMMA.1688.F32.TF32 R12, R232, R156, R240 ;  /* 0x0000009ce80c723c */ /* 0x000fe200000810f0 */
[----:B------:R-:W-:Y:S01]  /*80d90*/  IMAD.MOV.U32 R64, RZ, RZ, R19 ;  /* 0x000000ffff407224 */ /* 0x000fe200078e0013 */
[----:B------:R-:W-:Y:S04]  /*80da0*/  STL.64 [R1+0x5eb8], R86 ;  /* 0x005eb85601007387 */ /* 0x000fe80000100a00 */
[----:B------:R-:W-:Y:S04]  /*80db0*/  STL.64 [R1+0x5eb0], R84 ;  /* 0x005eb05401007387 */ /* 0x000fe80000100a00 */
[----:B------:R-:W-:Y:S04]  /*80dc0*/  STL.64 [R1+0x5ec8], R90 ;  /* 0x005ec85a01007387 */ /* 0x000fe80000100a00 */
[----:B------:R-:W-:Y:S05]  /*80dd0*/  STL.64 [R1+0x5ec0], R88 ;  /* 0x005ec05801007387 */ /* 0x000fea0000100a00 */
[----:B------:R-:W-:-:S02]  /*80de0*/  IMAD.MOV.U32 R66, RZ, RZ, R13 ;  /* 0x000000ffff427224 */ /* 0x000fc400078e000d */
[----:B------:R-:W-:Y:S02]  /*80df0*/  IMAD.MOV.U32 R67, RZ, RZ, R14 ;  /* 0x000000ffff437224 */ /* 0x000fe400078e000e */
[----:B------:R-:W-:Y:S02]  /*80e00*/  IMAD.MOV.U32 R65, RZ, RZ, R12 ;  /* 0x000000ffff417224 */ /* 0x000fe400078e000c */
[----:B------:R-:W-:Y:S01]  /*80e10*/  IMAD.MOV.U32 R75, RZ, RZ, R15 ;  /* 0x000000ffff4b7224 */ /* 0x000fe200078e000f */
[----:B------:R-:W-:Y:S04]  /*80e20*/  STL.64 [R1+0x5ed8], R66 ;  /* 0x005ed84201007387 */ /* 0x000fe80000100a00 */
[----:B------:R-:W-:Y:S01]  /*80e30*/  STL.64 [R1+0x5ed0], R64 ;  /* 0x005ed04001007387 */ /* 0x000fe20000100a00 */
[----:B------:R-:W-:-:S02]  /*80e40*/  IMAD.MOV.U32 R69, RZ, RZ, R16 ;  /* 0x000000ffff457224 */ /* 0x000fc400078e0010 */
[----:B------:R-:W-:Y:S02]  /*80e50*/  IMAD.MOV.U32 R70, RZ, RZ, R17 ;  /* 0x000000ffff467224 */ /* 0x000fe400078e0011 */
[----:B------:R-:W-:Y:S01]  /*80e60*/  IMAD.MOV.U32 R71, RZ, RZ, R18 ;  /* 0x000000ffff477224 */ /* 0x000fe200078e0012 */
[----:B--2---:R-:W-:Y:S01]  /*80e70*/  HMMA.1688.F32.TF32 R12, R232, R152, R244 ;  /* 0x00000098e80c723c */ /* 0x004fe200000810f4 */
        /* <DEDUP_REMOVED lines=15> */
[----:B------:R-:W2:Y:S01]  /*80f70*/  LDL.LU R251, [R1+0x21bc] ;  /* 0x0021bc0001fb7983 */ /* 0x000ea20000300800 */
[----:B------:R-:W-:-:S03]  /*80f80*/  IMAD.MOV.U32 R99, RZ, RZ, R12 ;  /* 0x000000ffff637224 */ /* 0x000fc600078e000c */
[----:B------:R-:W2:Y:S01]  /*80f90*/  LDL.LU R40, [R1+0x2230] ;  /* 0x0022300001287983 */ /* 0x000ea20000300800 */
[----:B------:R-:W-:-:S03]  /*80fa0*/  IMAD.MOV.U32 R98, RZ, RZ, R13 ;  /* 0x000000ffff627224 */ /* 0x000fc600078e000d */
[----:B------:R-:W2:Y:S01]  /*80fb0*/  LDL.LU R41, [R1+0x2234] ;  /* 0x0022340001297983 */ /* 0x000ea20000300800 */
[----:B------:R-:W-:-:S03]  /*80fc0*/  IMAD.MOV.U32 R97, RZ, RZ, R14 ;  /* 0x000000ffff617224 */ /* 0x000fc600078e000e */
[----:B------:R-:W2:Y:S01]  /*80fd0*/  LDL.LU R42, [R1+0x2238] ;  /* 0x00223800012a7983 */ /* 0x000ea20000300800 */
[----:B------:R-:W-:-:S03]  /*80fe0*/  IMAD.MOV.U32 R96, RZ, RZ, R15 ;  /* 0x000000ffff607224 */ /* 0x000fc600078e000f */
        /* <DEDUP_REMOVED lines=32> */
[----:B---3--:R-:W-:Y:S11]  /*811f0*/  HMMA.1688.F32.TF32 R36, R232, R144, R36 ;  /* 0x00000090e824723c */ /* 0x008ff60000081024 */
[----:B------:R-:W-:-:S02]  /*81200*/  IMAD.MOV.U32 R74, RZ, RZ, R41 ;  /* 0x000000ffff4a7224 */ /* 0x000fc400078e0029 */
[----:B------:R-:W-:Y:S02]  /*81210*/  IMAD.MOV.U32 R73, RZ, RZ, R42 ;  /* 0x000000ffff497224 */ /* 0x000fe400078e002a */
[----:B------:R-:W-:Y:S01]  /*81220*/  IMAD.MOV.U32 R72, RZ, RZ, R43 ;  /* 0x000000ffff487224 */ /* 0x000fe200078e002b */
[----:B----4-:R-:W-:Y:S01]  /*81230*/  HMMA.1688.F32.TF32 R32, R232, R140, R32 ;  /* 0x0000008ce820723c */ /* 0x010fe20000081020 */
[----:B------:R-:W-:Y:S01]  /*81240*/  IMAD.MOV.U32 R68, RZ, RZ, R40 ;  /* 0x000000ffff447224 */ /* 0x000fe200078e0028 */
[----:B------:R-:W-:Y:S01]  /*81250*/  STL.64 [R1+0x5f08], R74 ;  /* 0x005f084a01007387 */ /* 0x000fe20000100a00 */
[----:B------:R-:W-:Y:S02]  /*81260*/  IMAD.MOV.U32 R103, RZ, RZ, R36 ;  /* 0x000000ffff677224 */ /* 0x000fe400078e0024 */
[----:B------:R-:W-:Y:S01]  /*81270*/  IMAD.MOV.U32 R102, RZ, RZ, R37 ;  /* 0x000000ffff667224 */ /* 0x000fe200078e0025 */
[----:B------:R-:W-:Y:S01]  /*81280*/  STL.64 [R1+0x5f00], R72 ;  /* 0x005f004801007387 */ /* 0x000fe20000100a00 */
[----:B------:R-:W-:-:S02]  /*81290*/  IMAD.MOV.U32 R101, RZ, RZ, R38 ;  /* 0x000000ffff657224 */ /* 0x000fc400078e0026 */
[----:B------:R-:W-:-:S10]  /*812a0*/  IMAD.MOV.U32 R100, RZ, RZ, R39 ;  /* 0x000000ffff647224 */ /* 0x000fd400078e0027 */
[----:B------:R-:W-:Y:S02]  /*812b0*/  IMAD.MOV.U32 R79, RZ, RZ, R32 ;  /* 0x000000ffff4f7224 */ /* 0x000fe400078e0020 */
[----:B------:R-:W-:Y:S02]  /*812c0*/  IMAD.MOV.U32 R93, RZ, RZ, R33 ;  /* 0x000000ffff5d7224 */ /* 0x000fe400078e0021 */
[----:B------:R-:W-:Y:S02]  /*812d0*/  IMAD.MOV.U32 R94, RZ, RZ, R34 ;  /* 0x000000ffff5e7224 */ /* 0x000fe400078e0022 */
[----:B------:R-:W-:Y:S02]  /*812e0*/  IMAD.MOV.U32 R95, RZ, RZ, R35 ;  /* 0x000000ffff5f7224 */ /* 0x000fe400078e0023 */
        /* <DEDUP_REMOVED lines=27> */
[----:B--2---:R-:W-:Y:S01]  /*814a0*/  HMMA.1688.F32.TF32 R16, R232, R108, R240 ;  /* 0x0000006ce810723c */ /* 0x004fe200000810f0 */
[----:B------:R-:W-:-:S02]  /*814b0*/  LOP3.LUT R63, R0, 0x40, RZ, 0x3c, !PT ;  /* 0x00000040003f7812 */ /* 0x000fc400078e3cff */
[----:B------:R-:W-:Y:S04]  /*814c0*/  LDS R233, [R252+UR7+0x44180] ;  /* 0x04418007fce97984 */ /* 0x000fe80008000800 */
[----:B------:R-:W-:Y:S01]  /*814d0*/  LDS R232, [R63+UR7+0x44180] ;  /* 0x044180073fe87984 */ /* 0x000fe20008000800 */
[C---:B-1----:R-:W-:Y:S03]  /*814e0*/  HMMA.1688.F32.TF32 R12, R228.reuse, R224, R244 ;  /* 0x000000e0e40c723c */ /* 0x042fe600000810f4 */
[----:B------:R-:W-:Y:S04]  /*814f0*/  LDS R234, [R63+UR7+0x45180] ;  /* 0x045180073fea7984 */ /* 0x000fe80008000800 */
        /* <DEDUP_REMOVED lines=116> */
[----:B---3--:R-:W-:-:S15]  /*81c40*/  HMMA.1688.F32.TF32 R76, R228, R220, R76 ;  /* 0x000000dce44c723c */ /* 0x008fde000008104c */
[----:B------:R-:W-:-:S04]  /*81c50*/  NOP ;  /* 0x0000000000007918 */ /* 0x000fc80000000000 */
[----:B------:R-:W-:Y:S04]  /*81c60*/  STL.64 [R1+0xc20], R76 ;  /* 0x000c204c01007387 */ /* 0x000fe80000100a00 */
[----:B------:R2:W-:Y:S04]  /*81c70*/  STL.64 [R1+0xc28], R78 ;  /* 0x000c284e01007387 */ /* 0x0005e80000100a00 */
[----:B------:R-:W-:Y:S04]  /*81c80*/  STL.64 [R1+0xc30], R92 ;  /* 0x000c305c01007387 */ /* 0x000fe80000100a00 */
[----:B------:R3:W-:Y:S01]  /*81c90*/  STL.64 [R1+0xc38], R94 ;  /* 0x000c385e01007387 */ /* 0x0007e20000100a00 */
[C---:B--2---:R-:W-:Y:S08]  /*81ca0*/  HMMA.1688.F32.TF32 R76, R228.reuse, R212, R100 ;  /* 0x000000d4e44c723c */ /* 0x044ff00000081064 */
[C---:B---3--:R-:W-:Y:S08]  /*81cb0*/  HMMA.1688.F32.TF32 R92, R228.reuse, R208, R68 ;  /* 0x000000d0e45c723c */ /* 0x048ff00000081044 */
[C---:B------:R-:W-:Y:S03]  /*81cc0*/  HMMA.1688.F32.TF32 R68, R228.reuse, R204, R72 ;  /* 0x000000cce444723c */ /* 0x040fe60000081048 */
[----:B------:R-:W-:Y:S04]  /*81cd0*/  STL.64 [R1+0xc50], R76 ;  /* 0x000c504c01007387 */ /* 0x000fe80000100a00 */
[----:B------:R2:W-:Y:S01]  /*81ce0*/  STL.64 [R1+0xc58], R78 ;  /* 0x000c584e01007387 */ /* 0x0005e20000100a00 */
[C---:B------:R-:W-:Y:S03]  /*81cf0*/  HMMA.1688.F32.TF32 R72, R228.reuse, R4, R64 ;  /* 0x00000004e448723c */ /* 0x040fe60000081040 */
[----:B------:R-:W-:Y:S04]  /*81d00*/  STL.64 [R1+0xc60], R92 ;  /* 0x000c605c01007387 */ /* 0x000fe80000100a00 */
[----:B------:R-:W-:Y:S01]  /*81d10*/  STL.64 [R1+0xc68], R94 ;  /* 0x000c685e01007387 */ /* 0x000fe20000100a00 */
[C---:B--2---:R-:W-:Y:S03]  /*81d20*/  HMMA.1688.F32.TF32 R76, R228.reuse, R8, R96 ;  /* 0x00000008e44c723c */ /* 0x044fe60000081060 */
[----:B------:R-:W-:Y:S04]  /*81d30*/  STL.64 [R1+0xc70], R68 ;  /* 0x000c704401007387 */ /* 0x000fe80000100a00 */
[----:B------:R2:W-:Y:S01]  /*81d40*/  STL.64 [R1+0xc78], R70 ;  /* 0x000c784601007387 */ /* 0x0005e20000100a00 */
[C---:B------:R-:W-:Y:S08]  /*81d50*/  HMMA.1688.F32.TF32 R64, R228.reuse, R196, R84 ;  /* 0x000000c4e440723c */ /* 0x040ff00000081054 */
[C---:B--2---:R-:W-:Y:S03]  /*81d60*/  HMMA.1688.F32.TF32 R68, R228.reuse, R200, R88 ;  /* 0x000000c8e444723c */ /* 0x044fe60000081058 */
        /* <DEDUP_REMOVED lines=10> */
[C---:B--2---:R-:W-:Y:S08]  /*81e10*/  HMMA.1688.F32.TF32 R64, R228.reuse, R184, R56 ;  /* 0x000000b8e440723c */ /* 0x044ff00000081038 */
        /* <DEDUP_REMOVED lines=162> */
[----:B------:R1:W-:Y:S02]  /*82840*/  STL.64 [R1+0x1f28], R78 ;  /* 0x001f284e01007387 */ /* 0x0003e40000100a00 */
[C---:B-1----:R-:W-:Y:S08]  /*82850*/  HMMA.1688.F32.TF32 R76, R228.reuse, R116, R92 ;  /* 0x00000074e44c723c */ /* 0x042ff0000008105c */
[C---:B---3--:R-:W-:Y:S11]  /*82860*/  HMMA.1688.F32.TF32 R92, R228.reuse, R112, R100 ;  /* 0x00000070e45c723c */ /* 0x048ff60000081064 */
[----:B------:R-:W-:Y:S04]  /*82870*/  STL.64 [R1+0x1f10], R76 ;  /* 0x001f104c01007387 */ /* 0x000fe80000100a00 */
[----:B------:R1:W-:Y:S02]  /*82880*/  STL.64 [R1+0x1f18], R78 ;  /* 0x001f184e01007387 */ /* 0x0003e40000100a00 */
[----:B-1----:R-:W-:Y:S02]  /*82890*/  HMMA.1688.F32.TF32 R76, R228, R108, R68 ;  /* 0x0000006ce44c723c */ /* 0x002fe40000081044 */
[----:B------:R-:W-:Y:S04]  /*828a0*/  STL.64 [R1+0x1f00], R92 ;  /* 0x001f005c01007387 */ /* 0x000fe80000100a00 */
[----:B------:R-:W-:Y:S02]  /*828b0*/  LDS R228, [R0+UR7+0x44200] ;  /* 0x0442000700e47984 */ /* 0x000fe40008000800 */
[C---:B------:R-:W-:Y:S02]  /*828c0*/  HMMA.1688.F32.TF32 R68, R232.reuse, R224, R72 ;  /* 0x000000e0e844723c */ /* 0x040fe40000081048 */
[----:B------:R-:W-:Y:S04]  /*828d0*/  STL.64 [R1+0x1f08], R94 ;  /* 0x001f085e01007387 */ /* 0x000fe80000100a00 */
[----:B------:R-:W-:Y:S04]  /*828e0*/  LDS R230, [R0+UR7+0x45200] ;  /* 0x0452000700e67984 */ /* 0x000fe80008000800 */
[----:B------:R-:W-:Y:S04]  /*828f0*/  LDS R229, [R62+UR7+0x44200] ;  /* 0x044200073ee57984 */ /* 0x000fe80008000800 */
[----:B------:R-:W-:Y:S01]  /*82900*/  STL.64 [R1+0xe80], R76 ;  /* 0x000e804c01007387 */ /* 0x000fe20000100a00 */
[C---:B----4-:R-:W-:Y:S03]  /*82910*/  HMMA.1688.F32.TF32 R72, R232.reuse, R216, R64 ;  /* 0x000000d8e848723c */ /* 0x050fe60000081040 */
[----:B------:R1:W-:Y:S04]  /*82920*/  STL.64 [R1+0xe88], R78 ;  /* 0x000e884e01007387 */ /* 0x0003e80000100a00 */
[----:B------:R-:W-:Y:S01]  /*82930*/  STL.64 [R1+0xea0], R68 ;  /* 0x000ea04401007387 */ /* 0x000fe20000100a00 */
[C---:B------:R-:W-:Y:S03]  /*82940*/  HMMA.1688.F32.TF32 R64, R232.reuse, R208, R84 ;  /* 0x000000d0e840723c */ /* 0x040fe60000081054 */
[----:B------:R2:W-:Y:S04]  /*82950*/  STL.64 [R1+0xea8], R70 ;  /* 0x000ea84601007387 */ /* 0x0005e80000100a00 */
[----:B------:R-:W3:Y:S01]  /*82960*/  LDS R231, [R62+UR7+0x45200] ;  /* 0x045200073ee77984 */ /* 0x000ee20008000800 */
[C---:B-1----:R-:W-:Y:S08]  /*82970*/  HMMA.1688.F32.TF32 R76, R232.reuse, R220, R96 ;  /* 0x000000dce84c723c */ /* 0x042ff00000081060 */
[C---:B--2---:R-:W-:Y:S11]  /*82980*/  HMMA.1688.F32.TF32 R68, R232.reuse, R212, R88 ;  /* 0x000000d4e844723c */ /* 0x044ff60000081058 */
        /* <DEDUP_REMOVED lines=176> */
[C---:B----4-:R-:W-:Y:S11]  /*83490*/  HMMA.1688.F32.TF32 R92, R232.reuse, R132, R100 ;  /* 0x00000084e85c723c */ /* 0x050ff60000081064 */
[----:B------:R-:W-:Y:S04]  /*834a0*/  STL.64 [R1+0x1d60], R76 ;  /* 0x001d604c01007387 */ /* 0x000fe80000100a00 */
[----:B------:R1:W-:Y:S01]  /*834b0*/  STL.64 [R1+0x1d68], R78 ;  /* 0x001d684e01007387 */ /* 0x0003e20000100a00 */
[C---:B------:R-:W-:Y:S08]  /*834c0*/  HMMA.1688.F32.TF32 R64, R232.reuse, R116, R64 ;  /* 0x00000074e840723c */ /* 0x040ff00000081040 */
[C---:B-1----:R-:W-:Y:S08]  /*834d0*/  HMMA.1688.F32.TF32 R76, R232.reuse, R128, R68 ;  /* 0x00000080e84c723c */ /* 0x042ff00000081044 */
[C---:B------:R-:W-:Y:S01]  /*834e0*/  HMMA.1688.F32.TF32 R68, R232.reuse, R120, R96 ;  /* 0x00000078e844723c */ /* 0x040fe20000081060 */
[----:B------:R-:W-:Y:S04]  /*834f0*/  STL.64 [R1+0x1d50], R92 ;  /* 0x001d505c01007387 */ /* 0x000fe80000100a00 */
[----:B------:R-:W-:Y:S06]  /*83500*/  STL.64 [R1+0x1d58], R94 ;  /* 0x001d585e01007387 */ /* 0x000fec0000100a00 */
        /* <DEDUP_REMOVED lines=9> */
[----:B--2---:R-:W-:Y:S03]  /*835a0*/  HMMA.1688.F32.TF32 R68, R232, R108, R84 ;  /* 0x0000006ce844723c */ /* 0x004fe60000081054 */
[----:B------:R-:W-:Y:S04]  /*835b0*/  LDS R232, [R63+UR7+0x44200] ;  /* 0x044200073fe87984 */ /* 0x000fe80008000800 */
[----:B------:R-:W-:Y:S01]  /*835c0*/  LDS R234, [R63+UR7+0x45200] ;  /* 0x045200073fea7984 */ /* 0x000fe20008000800 */
[C---:B-1----:R-:W-:Y:S03]  /*835d0*/  HMMA.1688.F32.TF32 R64, R228.reuse, R224, R80 ;  /* 0x000000e0e440723c */ /* 0x042fe60000081050 */
        /* <DEDUP_REMOVED lines=126> */
[----:B------:R-:W1:Y:S04]  /*83dc0*/  LDL.LU R23, [R1+0x1b0c] ;  /* 0x001b0c0001177983 */ /* 0x000e680000300800 */
        /* <DEDUP_REMOVED lines=26> */
[----:B------:R-:W-:Y:S04]  /*83f70*/  STL.64 [R1+0x1be0], R68 ;  /* 0x001be04401007387 */ /* 0x000fe80000100a00 */
[----:B------:R2:W-:Y:S04]  /*83f80*/  STL.64 [R1+0x1be8], R70 ;  /* 0x001be84601007387 */ /* 0x0005e80000100a00 */
[----:B------:R-:W-:Y:S04]  /*83f90*/  STL.64 [R1+0x1bd0], R64 ;  /* 0x001bd04001007387 */ /* 0x000fe80000100a00 */
[----:B------:R3:W-:Y:S01]  /*83fa0*/  STL.64 [R1+0x1bd8], R66 ;  /* 0x001bd84201007387 */ /* 0x0007e20000100a00 */
[C---:B--2---:R-:W-:Y:S08]  /*83fb0*/  HMMA.1688.F32.TF32 R68, R228.reuse, R148, R80 ;  /* 0x00000094e444723c */ /* 0x044ff00000081050 */
[C---:B---3--:R-:W-:Y:S08]  /*83fc0*/  HMMA.1688.F32.TF32 R64, R228.reuse, R144, R104 ;  /* 0x00000090e440723c */ /* 0x048ff00000081068 */
[C---:B------:R-:W-:Y:S01]  /*83fd0*/  HMMA.1688.F32.TF32 R52, R228.reuse, R136, R52 ;  /* 0x00000088e434723c */ /* 0x040fe20000081034 */
[----:B------:R-:W-:Y:S07]  /*83fe0*/  STL.64 [R1+0x1bc0], R72 ;  /* 0x001bc04801007387 */ /* 0x000fee0000100a00 */
[----:B------:R-:W-:Y:S01]  /*83ff0*/  HMMA.1688.F32.TF32 R36, R228, R120, R36 ;  /* 0x00000078e424723c */ /* 0x000fe20000081024 */
[----:B------:R-:W-:Y:S04]  /*84000*/  STL.64 [R1+0x1bc8], R74 ;  /* 0x001bc84a01007387 */ /* 0x000fe80000100a00 */
[----:B------:R-:W-:Y:S04]  /*84010*/  STL.64 [R1+0x1bb0], R68 ;  /* 0x001bb04401007387 */ /* 0x000fe80000100a00 */
[----:B------:R-:W-:Y:S01]  /*84020*/  STL.64 [R1+0x1bb8], R70 ;  /* 0x001bb84601007387 */ /* 0x000fe20000100a00 */
[C---:B-1----:R-:W-:Y:S03]  /*84030*/  HMMA.1688.F32.TF32 R20, R232.reuse, R224, R20 ;  /* 0x000000e0e814723c */ /* 0x042fe60000081014 */
        /* <DEDUP_REMOVED lines=37> */
[----:B--2---:R-:W-:Y:S02]  /*84290*/  HMMA.1688.F32.TF32 R12, R232, R208, R236 ;  /* 0x000000d0e80c723c */ /* 0x004fe400000810ec */
[----:B------:R-:W-:Y:S04]  /*842a0*/  STL.64 [R1+0x61a0], R210 ;  /* 0x0061a0d201007387 */ /* 0x000fe80000100a00 */
[----:B------:R-:W-:-:S13]  /*842b0*/  STL.64 [R1+0x6198], R208 ;  /* 0x006198d001007387 */ /* 0x000fda0000100a00 */
[----:B------:R-:W-:Y:S04]  /*842c0*/  STL.64 [R1+0x1ac0], R12 ;  /* 0x001ac00c01007387 */ /* 0x000fe80000100a00 */
[----:B------:R2:W-:Y:S02]  /*842d0*/  STL.64 [R1+0x1ac8], R14 ;  /* 0x001ac80e01007387 */ /* 0x0005e40000100a00 */
[----:B--2---:R-:W-:Y:S02]  /*842e0*/  HMMA.1688.F32.TF32 R12, R232, R204, R240 ;  /* 0x000000cce80c723c */ /* 0x004fe400000810f0 */
[----:B------:R-:W-:Y:S04]  /*842f0*/  STL.64 [R1+0x6190], R206 ;  /* 0x006190ce01007387 */ /* 0x000fe80000100a00 */
[----:B------:R-:W-:-:S13]  /*84300*/  STL.64 [R1+0x6188], R204 ;  /* 0x006188cc01007387 */ /* 0x000fda0000100a00 */
[----:B------:R-:W-:Y:S04]  /*84310*/  STL.64 [R1+0x1ab0], R12 ;  /* 0x001ab00c01007387 */ /* 0x000fe80000100a00 */
[----:B------:R2:W-:Y:S04]  /*84320*/  STL.64 [R1+0x1ab8], R14 ;  /* 0x001ab80e01007387 */ /* 0x0005e80000100a00 */
[----:B------:R-:W1:Y:S01]  /*84330*/  LDL.LU R240, [R1+0x1900] ;  /* 0x0019000001f07983 */ /* 0x000e620000300800 */
[----:B--2---:R-:W-:-:S15]  /*84340*/  HMMA.1688.F32.TF32 R12, R232, R8, R244 ;  /* 0x00000008e80c723c */ /* 0x004fde00000810f4 */
[----:B------:R-:W-:-:S04]  /*84350*/  NOP ;  /* 0x0000000000007918 */ /* 0x000fc80000000000 */
[----:B------:R2:W-:Y:S04]  /*84360*/  STL.64 [R1+0x1aa0], R12 ;  /* 0x001aa00c01007387 */ /* 0x0005e80000100a00 */
[----:B------:R3:W-:Y:S04]  /*84370*/  STL.64 [R1+0x1aa8], R14 ;  /* 0x001aa80e01007387 */ /* 0x0007e80000100a00 */
[----:B------:R-:W1:Y:S04]  /*84380*/  LDL.LU R241, [R1+0x1904] ;  /* 0x0019040001f17983 */ /* 0x000e680000300800 */
[----:B------:R-:W1:Y:S04]  /*84390*/  LDL.LU R242, [R1+0x1908] ;  /* 0x0019080001f27983 */ /* 0x000e680000300800 */
[----:B------:R-:W1:Y:S04]  /*843a0*/  LDL.LU R243, [R1+0x190c] ;  /* 0x00190c0001f37983 */ /* 0x000e680000300800 */
[----:B------:R-:W4:Y:S04]  /*843b0*/  LDL.LU R248, [R1+0x1920] ;  /* 0x0019200001f87983 */ /* 0x000f280000300800 */
        /* <DEDUP_REMOVED lines=104> */
[----:B------:R1:W-:Y:S01]  /*84a40*/  STL.64 [R1+0x6178], R8 ;  /* 0x0061780801007387 */ /* 0x0003e20000100a00 */
[C---:B--2---:R-:W-:Y:S08]  /*84a50*/  HMMA.1688.F32.TF32 R40, R232.reuse, R144, R40 ;  /* 0x00000090e828723c */ /* 0x044ff00000081028 */
[C---:B---3--:R-:W-:Y:S08]  /*84a60*/  HMMA.1688.F32.TF32 R44, R232.reuse, R148, R44 ;  /* 0x00000094e82c723c */ /* 0x048ff0000008102c */
[C---:B----4-:R-:W-:Y:S08]  /*84a70*/  HMMA.1688.F32.TF32 R56, R232.reuse, R160, R56 ;  /* 0x000000a0e838723c */ /* 0x050ff00000081038 */
[C---:B------:R-:W-:Y:S08]  /*84a80*/  HMMA.1688.F32.TF32 R64, R232.reuse, R180, R64 ;  /* 0x000000b4e840723c */ /* 0x040ff00000081040 */
[C---:B-1----:R-:W-:Y:S08]  /*84a90*/  HMMA.1688.F32.TF32 R8, R232.reuse, R200, R92 ;  /* 0x000000c8e808723c */ /* 0x042ff0000008105c */
[C---:B------:R-:W-:Y:S08]  /*84aa0*/  HMMA.1688.F32.TF32 R76, R232.reuse, R4, R76 ;  /* 0x00000004e84c723c */ /* 0x040ff0000008104c */
        /* <DEDUP_REMOVED lines=8> */
[----:B------:R-:W-:Y:S03]  /*84b30*/  STL.64 [R1+0x1a78], R94 ;  /* 0x001a785e01007387 */ /* 0x000fe60000100a00 */
[C---:B------:R-:W-:Y:S03]  /*84b40*/  HMMA.1688.F32.TF32 R68, R232.reuse, R184, R96 ;  /* 0x000000b8e844723c */ /* 0x040fe60000081060 */
[----:B------:R-:W-:Y:S04]  /*84b50*/  STL.64 [R1+0x1a60], R76 ;  /* 0x001a604c01007387 */ /* 0x000fe80000100a00 */
[----:B------:R-:W-:Y:S04]  /*84b60*/  STL.64 [R1+0x1a68], R78 ;  /* 0x001a684e01007387 */ /* 0x000fe80000100a00 */
        /* <DEDUP_REMOVED lines=10> */
[C---:B--2---:R-:W-:Y:S08]  /*84c10*/  HMMA.1688.F32.TF32 R64, R232.reuse, R168, R80 ;  /* 0x000000a8e840723c */ /* 0x044ff00000081050 */
[C---:B-1----:R-:W-:Y:S02]  /*84c20*/  HMMA.1688.F32.TF32 R8, R232.reuse, R164, R104 ;  /* 0x000000a4e808723c */ /* 0x042fe40000081068 */
[----:B------:R-:W-:Y:S04]  /*84c30*/  STL.64 [R1+0x1a10], R68 ;  /* 0x001a104401007387 */ /* 0x000fe80000100a00 */
[----:B------:R-:W-:Y:S05]  /*84c40*/  STL.64 [R1+0x1a18], R70 ;  /* 0x001a184601007387 */ /* 0x000fea0000100a00 */
[----:B------:R-:W-:Y:S01]  /*84c50*/  STL.64 [R1+0x1a00], R64 ;  /* 0x001a004001007387 */ /* 0x000fe20000100a00 */
[C---:B------:R-:W-:Y:S03]  /*84c60*/  HMMA.1688.F32.TF32 R52, R232.reuse, R156, R52 ;  /* 0x0000009ce834723c */ /* 0x040fe60000081034 */
        /* <DEDUP_REMOVED lines=34> */
[----:B------:R-:W-:Y:S02]  /*84e90*/  HMMA.1688.F32.TF32 R12, R232, R108, R236 ;  /* 0x0000006ce80c723c */ /* 0x000fe400000810ec */
[----:B------:R-:W-:Y:S04]  /*84ea0*/  LDS R232, [R63+UR7+0x44280] ;  /* 0x044280073fe87984 */ /* 0x000fe80008000800 */
[----:B------:R-:W-:Y:S04]  /*84eb0*/  STL.64 [R1+0x1930], R8 ;  /* 0x0019300801007387 */ /* 0x000fe80000100a00 */
[----:B------:R1:W-:Y:S04]  /*84ec0*/  STL.64 [R1+0x1938], R10 ;  /* 0x0019380a01007387 */ /* 0x0003e80000100a00 */
[----:B------:R-:W-:Y:S04]  /*84ed0*/  LDS R234, [R63+UR7+0x45280] ;  /* 0x045280073fea7984 */ /* 0x000fe80008000800 */
[----:B------:R-:W-:Y:S01]  /*84ee0*/  LDS R233, [R252+UR7+0x44280] ;  /* 0x04428007fce97984 */ /* 0x000fe20008000800 */
[C---:B-1----:R-:W-:Y:S03]  /*84ef0*/  HMMA.1688.F32.TF32 R8, R228.reuse, R224, R240 ;  /* 0x000000e0e408723c */ /* 0x042fe600000810f0 */
[----:B------:R-:W-:Y:S04]  /*84f00*/  STL.64 [R1+0x1920], R16 ;  /* 0x0019201001007387 */ /* 0x000fe80000100a00 */
[----:B------:R-:W-:Y:S04]  /*84f10*/  STL.64 [R1+0x1928], R18 ;  /* 0x0019281201007387 */ /* 0x000fe80000100a00 */
[----:B------:R-:W-:Y:S04]  /*84f20*/  STL.64 [R1+0x1910], R12 ;  /* 0x0019100c01007387 */ /* 0x000fe80000100a00 */
[----:B------:R-:W-:Y:S04]  /*84f30*/  STL.64 [R1+0x1918], R14 ;  /* 0x0019180e01007387 */ /* 0x000fe80000100a00 */
[----:B------:R-:W1:Y:S04]  /*84f40*/  LDS R235, [R252+UR7+0x45280] ;  /* 0x04528007fceb7984 */ /* 0x000e680008000800 */
        /* <DEDUP_REMOVED lines=135> */
[----:B------:R-:W4:Y:S02]  /*857c0*/  LDL.LU.64 R212, [R1+0x61a8] ;  /* 0x0061a80001d47983 */ /* 0x000f240000300a00 */
[----:B----4-:R-:W-:-:S15]  /*857d0*/  HMMA.1688.F32.TF32 R208, R228, R212, R208 ;  /* 0x000000d4e4d0723c */ /* 0x010fde00000810d0 */
[----:B------:R-:W-:-:S04]  /*857e0*/  NOP ;  /* 0x0000000000007918 */ /* 0x000fc80000000000 */
[----:B------:R-:W-:Y:S04]  /*857f0*/  STL.64 [R1+0x18d0], R208 ;  /* 0x0018d0d001007387 */ /* 0x000fe80000100a00 */
[----:B------:R4:W-:Y:S04]  /*85800*/  STL.64 [R1+0x18d8], R210 ;  /* 0x0018d8d201007387 */ /* 0x0009e80000100a00 */
[----:B----4-:R-:W4:Y:S04]  /*85810*/  LDL.LU.64 R210, [R1+0x61a0] ;  /* 0x0061a00001d27983 */ /* 0x010f280000300a00 */
[----:B------:R-:W3:Y:S02]  /*85820*/  LDL.LU.64 R208, [R1+0x6198] ;  /* 0x0061980001d07983 */ /* 0x000ee40000300a00 */
[----:B---3--:R-:W-:-:S15]  /*85830*/  HMMA.1688.F32.TF32 R204, R228, R208, R204 ;  /* 0x000000d0e4cc723c */ /* 0x008fde00000810cc */
[----:B------:R-:W-:-:S04]  /*85840*/  NOP ;  /* 0x0000000000007918 */ /* 0x000fc80000000000 */
[----:B------:R-:W-:Y:S04]  /*85850*/  STL.64 [R1+0x18c0], R204 ;  /* 0x0018c0cc01007387 */ /* 0x000fe80000100a00 */
[----:B------:R3:W-:Y:S04]  /*85860*/  STL.64 [R1+0x18c8], R206 ;  /* 0x0018c8ce01007387 */ /* 0x0007e80000100a00 */
[----:B---3--:R-:W3:Y:S04]  /*85870*/  LDL.LU.64 R206, [R1+0x6190] ;  /* 0x0061900001ce7983 */ /* 0x008ee80000300a00 */
[----:B------:R-:W2:Y:S02]  /*85880*/  LDL.LU.64 R204, [R1+0x6188] ;  /* 0x0061880001cc7983 */ /* 0x000ea40000300a00 */
[----:B--2---:R-:W-:-:S15]  /*85890*/  HMMA.1688.F32.TF32 R8, R228, R204, R8 ;  /* 0x000000cce408723c */ /* 0x004fde0000081008 */
[----:B------:R-:W-:-:S04]  /*858a0*/  NOP ;  /* 0x0000000000007918 */ /* 0x000fc80000000000 */
[----:B------:R-:W-:Y:S04]  /*858b0*/  STL.64 [R1+0x18b0], R8 ;  /* 0x0018b00801007387 */ /* 0x000fe80000100a00 */
[----:B------:R2:W-:Y:S04]  /*858c0*/  STL.64 [R1+0x18b8], R10 ;  /* 0x0018b80a01007387 */ /* 0x0005e80000100a00 */
[----:B--2---:R-:W2:Y:S04]  /*858d0*/  LDL.LU.64 R10, [R1+0x6180] ;  /* 0x00618000010a7983 */ /* 0x004ea80000300a00 */
[----:B------:R-:W2:Y:S01]  /*858e0*/  LDL.LU.64 R8, [R1+0x6178] ;  /* 0x0061780001087983 */ /* 0x000ea20000300a00 */
        /* <DEDUP_REMOVED lines=15> */
[----:B--2---:R-:W2:Y:S04]  /*859e0*/  LDL.LU.64 R246, [R1+0x6170] ;  /* 0x0061700001f67983 */ /* 0x004ea80000300a00 */
[----:B------:R-:W2:Y:S04]  /*859f0*/  LDL.LU.64 R244, [R1+0x6168] ;  /* 0x0061680001f47983 */ /* 0x000ea80000300a00 */
[----:B------:R-:W-:Y:S04]  /*85a00*/  STL.64 [R1+0x1890], R76 ;  /* 0x0018904c01007387 */ /* 0x000fe80000100a00 */
[----:B------:R1:W-:Y:S02]  /*85a10*/  STL.64 [R1+0x1898], R78 ;  /* 0x0018984e01007387 */ /* 0x0003e40000100a00 */
[C---:B-1----:R-:W-:Y:S08]  /*85a20*/  HMMA.1688.F32.TF32 R76, R228.reuse, R200, R92 ;  /* 0x000000c8e44c723c */ /* 0x042ff0000008105c */
[C---:B------:R-:W-:Y:S11]  /*85a30*/  HMMA.1688.F32.TF32 R92, R228.reuse, R196, R100 ;  /* 0x000000c4e45c723c */ /* 0x040ff60000081064 */
[----:B------:R-:W-:Y:S04]  /*85a40*/  STL.64 [R1+0x1880], R76 ;  /* 0x0018804c01007387 */ /* 0x000fe80000100a00 */
[----:B------:R1:W-:Y:S04]  /*85a50*/  STL.64 [R1+0x1888], R78 ;  /* 0x0018884e01007387 */ /* 0x0003e80000100a00 */
[----:B------:R-:W-:Y:S04]  /*85a60*/  STL.64 [R1+0x1870], R92 ;  /* 0x0018705c01007387 */ /* 0x000fe80000100a00 */
[----:B------:R-:W-:Y:S01]  /*85a70*/  STL.64 [R1+0x1878], R94 ;  /* 0x0018785e01007387 */ /* 0x000fe20000100a00 */
[C---:B-1----:R-:W-:Y:S03]  /*85a80*/  HMMA.1688.F32.TF32 R76, R228.reuse, R188, R72 ;  /* 0x000000bce44c723c */ /* 0x042fe60000081048 */
[----:B------:R-:W-:Y:S04]  /*85a90*/  STL.64 [R1+0x1860], R68 ;  /* 0x0018604401007387 */ /* 0x000fe80000100a00 */
[----:B------:R1:W-:Y:S01]  /*85aa0*/  STL.64 [R1+0x1868], R70 ;  /* 0x0018684601007387 */ /* 0x0003e20000100a00 */
[C---:B------:R-:W-:Y:S08]  /*85ab0*/  HMMA.1688.F32.TF32 R72, R228.reuse, R184, R96 ;  /* 0x000000b8e448723c */ /* 0x040ff00000081060 */
[C---:B-1----:R-:W-:Y:S08]  /*85ac0*/  HMMA.1688.F32.TF32 R68, R228.reuse, R180, R64 ;  /* 0x000000b4e444723c */ /* 0x042ff00000081040 */
[C---:B------:R-:W-:Y:S01]  /*85ad0*/  HMMA.1688.F32.TF32 R64, R228.reuse, R176, R88 ;  /* 0x000000b0e440723c */ /* 0x040fe20000081058 */
        /* <DEDUP_REMOVED lines=13> */
[----:B------:R-:W-:Y:S01]  /*85bb0*/  STL.64 [R1+0x1800], R68 ;  /* 0x0018004401007387 */ /* 0x000fe20000100a00 */
[C---:B------:R-:W-:Y:S03]  /*85bc0*/  HMMA.1688.F32.TF32 R20, R228.reuse, R124, R20 ;  /* 0x0000007ce414723c */ /* 0x040fe60000081014 */
[----:B------:R-:W-:Y:S04]  /*85bd0*/  STL.64 [R1+0x1808], R70 ;  /* 0x0018084601007387 */ /* 0x000fe80000100a00 */
[----:B------:R-:W-:Y:S01]  /*85be0*/  STL.64 [R1+0x17f0], R64 ;  /* 0x0017f04001007387 */ /* 0x000fe20000100a00 */
[C---:B------:R-:W-:Y:S03]  /*85bf0*/  HMMA.1688.F32.TF32 R16, R228.reuse, R120, R16 ;  /* 0x00000078e410723c */ /* 0x040fe60000081010 */
        /* <DEDUP_REMOVED lines=27> */
[----:B---3--:R-:W-:Y:S03]  /*85db0*/  HMMA.1688.F32.TF32 R16, R228, R108, R236 ;  /* 0x0000006ce410723c */ /* 0x008fe600000810ec */
[----:B------:R-:W-:Y:S04]  /*85dc0*/  LDS R228, [R0+UR7+0x44300] ;  /* 0x0443000700e47984 */ /* 0x000fe80008000800 */
[----:B------:R-:W-:Y:S01]  /*85dd0*/  LDS R230, [R0+UR7+0x45300] ;  /* 0x0453000700e67984 */ /* 0x000fe20008000800 */
[----:B-1----:R-:W-:Y:S03]  /*85de0*/  HMMA.1688.F32.TF32 R12, R232, R224, R240 ;  /* 0x000000e0e80c723c */ /* 0x002fe600000810f0 */
[----:B------:R-:W-:Y:S04]  /*85df0*/  STL.64 [R1+0x1720], R20 ;  /* 0x0017201401007387 */ /* 0x000fe80000100a00 */
[----:B------:R-:W-:Y:S04]  /*85e00*/  STL.64 [R1+0x1728], R22 ;  /* 0x0017281601007387 */ /* 0x000fe80000100a00 */
[----:B------:R-:W3:Y:S04]  /*85e10*/  LDL.LU R240, [R1+0x1490] ;  /* 0x0014900001f07983 */ /* 0x000ee80000300800 */
[----:B------:R-:W-:Y:S04]  /*85e20*/  STL.64 [R1+0x1710], R16 ;  /* 0x0017101001007387 */ /* 0x000fe80000100a00 */
[----:B------:R-:W-:Y:S01]  /*85e30*/  STL.64 [R1+0x1718], R18 ;  /* 0x0017181201007387 */ /* 0x000fe20000100a00 */
[----:B------:R-:W-:-:S03]  /*85e40*/  IMAD.MOV.U32 R243, RZ, RZ, R3 ;  /* 0x000000fffff37224 */ /* 0x000fc600078e0003 */
[----:B------:R-:W-:Y:S04]  /*85e50*/  STL.64 [R1+0x1700], R12 ;  /* 0x0017000c01007387 */ /* 0x000fe80000100a00 */
[----:B------:R1:W-:Y:S04]  /*85e60*/  STL.64 [R1+0x1708], R14 ;  /* 0x0017080e01007387 */ /* 0x0003e80000100a00 */
[----:B------:R-:W3:Y:S04]  /*85e70*/  LDL.LU R241, [R1+0x1494] ;  /* 0x0014940001f17983 */ /* 0x000ee80000300800 */
[----:B------:R-:W3:Y:S04]  /*85e80*/  LDL.LU R242, [R1+0x1498] ;  /* 0x0014980001f27983 */ /* 0x000ee80000300800 */
[----:B------:R-:W3:Y:S01]  /*85e90*/  LDL.LU R3, [R1+0x6164] ;  /* 0x0061640001037983 */ /* 0x000ee20000300800 */
[----:B--2---:R-:W-:-:S03]  /*85ea0*/  IMAD.MOV.U32 R237, RZ, RZ, R246 ;  /* 0x000000ffffed7224 */ /* 0x004fc600078e00f6 */
[----:B------:R-:W-:Y:S01]  /*85eb0*/  LDS R229, [R62+UR7+0x44300] ;  /* 0x044300073ee57984 */ /* 0x000fe20008000800 */
[----:B------:R-:W-:Y:S02]  /*85ec0*/  IMAD.MOV.U32 R238, RZ, RZ, R247 ;  /* 0x000000ffffee7224 */ /* 0x000fe400078e00f7 */
[----:B------:R-:W-:Y:S01]  /*85ed0*/  IMAD.MOV.U32 R236, RZ, RZ, R244 ;  /* 0x000000ffffec7224 */ /* 0x000fe200078e00f4 */
[----:B------:R-:W2:Y:S01]  /*85ee0*/  LDS R231, [R62+UR7+0x45300] ;  /* 0x045300073ee77984 */ /* 0x000ea20008000800 */
[----:B------:R-:W-:-:S03]  /*85ef0*/  IMAD.MOV.U32 R239, RZ, RZ, R245 ;  /* 0x000000ffffef7224 */ /* 0x000fc600078e00f5 */
[----:B------:R-:W1:Y:S04]  /*85f00*/  LDL.LU R244, [R1+0x6160] ;  /* 0x0061600001f47983 */ /* 0x000e680000300800 */
[----:B------:R-:W2:Y:S04]  /*85f10*/  LDL.LU R246, [R1+0x615c] ;  /* 0x00615c0001f67983 */ /* 0x000ea80000300800 */
[----:B------:R-:W2:Y:S04]  /*85f20*/  LDL.LU R247, [R1+0x6158] ;  /* 0x0061580001f77983 */ /* 0x000ea80000300800 */
[----:B------:R-:W2:Y:S04]  /*85f30*/  LDL.LU R245, [R1+0x6154] ;  /* 0x0061540001f57983 */ /* 0x000ea80000300800 */
[----:B------:R-:W2:Y:S04]  /*85f40*/  LDL.LU R248, [R1+0x14b0] ;  /* 0x0014b00001f87983 */ /* 0x000ea80000300800 */
[----:B------:R-:W2:Y:S04]  /*85f50*/  LDL.LU R249, [R1+0x14b4] ;  /* 0x0014b40001f97983 */ /* 0x000ea80000300800 */
[----:B------:R-:W2:Y:S01]  /*85f60*/  LDL.LU R250, [R1+0x14b8] ;  /* 0x0014b80001fa7983 */ /* 0x000ea20000300800 */
[----:B---3--:R-:W-:-:S03]  /*85f70*/  IMAD.MOV.U32 R251, RZ, RZ, R3 ;  /* 0x000000fffffb7224 */ /* 0x008fc600078e0003 */
        /* <DEDUP_REMOVED lines=57> */
[----:B-1----:R-:W-:-:S03]  /*86310*/  IMAD.MOV.U32 R15, RZ, RZ, R244 ;  /* 0x000000ffff0f7224 */ /* 0x002fc600078e00f4 */
[----:B------:R-:W3:Y:S01]  /*86320*/  LDL.LU R76, [R1+0x16e0] ;  /* 0x0016e000014c7983 */ /* 0x000ee20000300800 */
[----:B--2---:R-:W-:-:S03]  /*86330*/  IMAD.MOV.U32 R14, RZ, RZ, R245 ;  /* 0x000000ffff0e7224 */ /* 0x004fc600078e00f5 */
[----:B------:R-:W3:Y:S01]  /*86340*/  LDL.LU R77, [R1+0x16e4] ;  /* 0x0016e400014d7983 */ /* 0x000ee20000300800 */
[----:B------:R-:W-:-:S03]  /*86350*/  IMAD.MOV.U32 R13, RZ, RZ, R246 ;  /* 0x000000ffff0d7224 */ /* 0x000fc600078e00f6 */
[----:B------:R-:W3:Y:S01]  /*86360*/  LDL.LU R78, [R1+0x16e8] ;  /* 0x0016e800014e7983 */ /* 0x000ee20000300800 */
[----:B------:R-:W-:-:S03]  /*86370*/  IMAD.MOV.U32 R12, RZ, RZ, R247 ;  /* 0x000000ffff0c7224 */ /* 0x000fc600078e00f7 */
[----:B------:R-:W3:Y:S04]  /*86380*/  LDL.LU R79, [R1+0x16ec] ;  /* 0x0016ec00014f7983 */ /* 0x000ee80000300800 */
        /* <DEDUP_REMOVED lines=35> */
[----:B-1----:R-:W2:Y:S04]  /*865c0*/  LDL.LU.64 R246, [R1+0x6148] ;  /* 0x0061480001f67983 */ /* 0x002ea80000300a00 */
[----:B------:R-:W2:Y:S01]  /*865d0*/  LDL.LU.64 R244, [R1+0x6140] ;  /* 0x0061400001f47983 */ /* 0x000ea20000300a00 */
[C---:B---3--:R-:W-:Y:S08]  /*865e0*/  HMMA.1688.F32.TF32 R76, R232.reuse, R216, R76 ;  /* 0x000000d8e84c723c */ /* 0x048ff0000008104c */
[C---:B------:R-:W-:Y:S11]  /*865f0*/  HMMA.1688.F32.TF32 R68, R232.reuse, R204, R68 ;  /* 0x000000cce844723c */ /* 0x040ff60000081044 */
        /* <DEDUP_REMOVED lines=31> */
[----:B------:R-:W-:Y:S01]  /*867f0*/  HMMA.1688.F32.TF32 R40, R232, R164, R40 ;  /* 0x000000a4e828723c */ /* 0x000fe20000081028 */
[----:B------:R-:W-:Y:S01]  /*86800*/  STL.64 [R1+0x15e0], R68 ;  /* 0x0015e04401007387 */ /* 0x000fe20000100a00 */
[----:B------:R-:W-:-:S06]  /*86810*/  IMAD.MOV.U32 R19, RZ, RZ, R3 ;  /* 0x000000ffff137224 */ /* 0x000fcc00078e0003 */
        /* <DEDUP_REMOVED lines=25> */
[----:B------:R-:W-:Y:S01]  /*869b0*/  STL [R1+0x1558], R30 ;  /* 0x0015581e01007387 */ /* 0x000fe20000100800 */
[----:B--2---:R-:W-:-:S15]  /*869c0*/  HMMA.1688.F32.TF32 R244, R232, R144, R244 ;  /* 0x00000090e8f4723c */ /* 0x004fde00000810f4 */
[----:B------:R-:W-:-:S04]  /*869d0*/  NOP ;  /* 0x0000000000007918 */ /* 0x000fc80000000000 */
        /* <DEDUP_REMOVED lines=37> */
[----:B------:R-:W2:Y:S01]  /*86c30*/  LDL.LU R26, [R1+0x1338] ;  /* 0x00133800011a7983 */ /* 0x000ea20000300800 */
[----:B------:R-:W-:-:S03]  /*86c40*/  IMAD.MOV.U32 R3, RZ, RZ, R31 ;  /* 0x000000ffff037224 */ /* 0x000fc600078e001f */
        /* <DEDUP_REMOVED lines=92> */
[C---:B----4-:R-:W-:Y:S08]  /*87210*/  HMMA.1688.F32.TF32 R52, R228.reuse, R192, R52 ;  /* 0x000000c0e434723c */ /* 0x050ff00000081034 */
[C---:B------:R-:W-:Y:S08]  /*87220*/  HMMA.1688.F32.TF32 R56, R228.reuse, R196, R56 ;  /* 0x000000c4e438723c */ /* 0x040ff00000081038 */
[C---:B------:R-:W-:Y:S08]  /*87230*/  HMMA.1688.F32.TF32 R28, R228.reuse, R168, R28 ;  /* 0x000000a8e41c723c */ /* 0x040ff0000008101c */
[C---:B------:R-:W-:Y:S08]  /*87240*/  HMMA.1688.F32.TF32 R24, R228.reuse, R164, R24 ;  /* 0x000000a4e418723c */ /* 0x040ff00000081018 */
[----:B------:R-:W-:Y:S08]  /*87250*/  HMMA.1688.F32.TF32 R20, R228, R160, R20 ;  /* 0x000000a0e414723c */ /* 0x000ff00000081014 */
[----:B------:R-:W-:-:S15]  /*87260*/  HMMA.1688.F32.TF32 R244, R232, R116, R244 ;  /* 0x00000074e8f4723c */ /* 0x000fde00000810f4 */
[----:B------:R-:W-:-:S04]  /*87270*/  NOP ;  /* 0x0000000000007918 */ /* 0x000fc80000000000 */
[----:B------:R-:W-:Y:S01]  /*87280*/  STL.64 [R1+0x14c0], R244 ;  /* 0x0014c0f401007387 */ /* 0x000fe20000100a00 */
[C---:B------:R-:W-:Y:S03]  /*87290*/  HMMA.1688.F32.TF32 R92, R232.reuse, R108, R92 ;  /* 0x0000006ce85c723c */ /* 0x040fe6000008105c */
[----:B------:R1:W-:Y:S05]  /*872a0*/  STL.64 [R1+0x14c8], R246 ;  /* 0x0014c8f601007387 */ /* 0x0003ea0000100a00 */
[----:B-1----:R-:W-:Y:S01]  /*872b0*/  HMMA.1688.F32.TF32 R244, R232, R112, R76 ;  /* 0x00000070e8f4723c */ /* 0x002fe2000008104c */
[----:B------:R-:W-:Y:S04]  /*872c0*/  LDS R232, [R63+UR7+0x44300] ;  /* 0x044300073fe87984 */ /* 0x000fe80008000800 */
[----:B------:R-:W-:Y:S03]  /*872d0*/  LDS R234, [R63+UR7+0x45300] ;  /* 0x045300073fea7984 */ /* 0x000fe60008000800 */
[C---:B------:R-:W-:Y:S01]  /*872e0*/  HMMA.1688.F32.TF32 R76, R228.reuse, R224, R100 ;  /* 0x000000e0e44c723c */ /* 0x040fe20000081064 */
[----:B------:R-:W-:Y:S04]  /*872f0*/  LDS R233, [R252+UR7+0x44300] ;  /* 0x04430007fce97984 */ /* 0x000fe80008000800 */
[----:B------:R-:W1:Y:S03]  /*87300*/  LDS R235, [R252+UR7+0x45300] ;  /* 0x04530007fceb7984 */ /* 0x000e660008000800 */
        /* <DEDUP_REMOVED lines=9> */
[C---:B--2---:R-:W-:Y:S08]  /*873a0*/  HMMA.1688.F32.TF32 R76, R228.reuse, R216, R72 ;  /* 0x000000d8e44c723c */ /* 0x044ff00000081048 */
[C---:B------:R-:W-:Y:S08]  /*873b0*/  HMMA.1688.F32.TF32 R72, R228.reuse, R212, R96 ;  /* 0x000000d4e448723c */ /* 0x040ff00000081060 */
[C---:B---3--:R-:W-:Y:S08]  /*873c0*/  HMMA.1688.F32.TF32 R68, R228.reuse, R208, R64 ;  /* 0x000000d0e444723c */ /* 0x048ff00000081040 */
[C---:B------:R-:W-:Y:S01]  /*873d0*/  HMMA.1688.F32.TF32 R64, R228.reuse, R204, R88 ;  /* 0x000000cce440723c */ /* 0x040fe20000081058 */
        /* <DEDUP_REMOVED lines=11> */
[C---:B------:R-:W-:Y:S01]  /*87490*/  HMMA.1688.F32.TF32 R48, R228.reuse, R188, R48 ;  /* 0x000000bce430723c */ /* 0x040fe20000081030 */
[----:B------:R-:W-:Y:S04]  /*874a0*/  STL.64 [R1+0x1430], R72 ;  /* 0x0014304801007387 */ /* 0x000fe80000100a00 */
[----:B------:R-:W-:Y:S03]  /*874b0*/  STL.64 [R1+0x1438], R74 ;  /* 0x0014384a01007387 */ /* 0x000fe60000100a00 */
[C---:B------:R-:W-:Y:S01]  /*874c0*/  HMMA.1688.F32.TF32 R32, R228.reuse, R172, R32 ;  /* 0x000000ace420723c */ /* 0x040fe20000081020 */
        /* <DEDUP_REMOVED lines=161> */
[C---:B--2---:R-:W-:Y:S03]  /*87ee0*/  HMMA.1688.F32.TF32 R76, R228.reuse, R116, R72 ;  /* 0x00000074e44c723c */ /* 0x044fe60000081048 */
[----:B------:R-:W-:Y:S04]  /*87ef0*/  STL.64 [R1+0x12d0], R68 ;  /* 0x0012d04401007387 */ /* 0x000fe80000100a00 */
[----:B------:R2:W-:Y:S01]  /*87f00*/  STL.64 [R1+0x12d8], R70 ;  /* 0x0012d84601007387 */ /* 0x0005e20000100a00 */
[C---:B------:R-:W-:Y:S08]  /*87f10*/  HMMA.1688.F32.TF32 R72, R228.reuse, R112, R96 ;  /* 0x00000070e448723c */ /* 0x040ff00000081060 */
[----:B--2---:R-:W-:Y:S01]  /*87f20*/  HMMA.1688.F32.TF32 R68, R228, R108, R64 ;  /* 0x0000006ce444723c */ /* 0x004fe20000081040 */
[----:B------:R-:W-:Y:S04]  /*87f30*/  LDS R228, [R0+UR7+0x44380] ;  /* 0x0443800700e47984 */ /* 0x000fe80008000800 */
        /* <DEDUP_REMOVED lines=12> */
[----:B------:R-:W1:Y:S05]  /*88000*/  LDS R231, [R62+UR7+0x45380] ;  /* 0x045380073ee77984 */ /* 0x000e6a0008000800 */
[C---:B------:R-:W-:Y:S08]  /*88010*/  HMMA.1688.F32.TF32 R72, R232.reuse, R216, R80 ;  /* 0x000000d8e848723c */ /* 0x040ff00000081050 */
[C---:B------:R-:W-:Y:S03]  /*88020*/  HMMA.1688.F32.TF32 R68, R232.reuse, R212, R104 ;  /* 0x000000d4e844723c */ /* 0x040fe60000081068 */
[----:B------:R-:W-:Y:S04]  /*88030*/  STL.64 [R1+0x1280], R64 ;  /* 0x0012804001007387 */ /* 0x000fe80000100a00 */
[----:B------:R2:W-:Y:S02]  /*88040*/  STL.64 [R1+0x1288], R66 ;  /* 0x0012884201007387 */ /* 0x0005e40000100a00 */
        /* <DEDUP_REMOVED lines=42> */
[C---:B---3--:R-:W-:Y:S01]  /*882f0*/  HMMA.1688.F32.TF32 R16, R232.reuse, R160, R240 ;  /* 0x000000a0e810723c */ /* 0x048fe200000810f0 */
[----:B------:R2:W-:Y:S04]  /*88300*/  STL.64 [R1+0x1190], R12 ;  /* 0x0011900c01007387 */ /* 0x0005e80000100a00 */
[----:B------:R3:W-:Y:S04]  /*88310*/  STL.64 [R1+0x1198], R14 ;  /* 0x0011980e01007387 */ /* 0x0007e80000100a00 */
[----:B--2---:R-:W2:Y:S04]  /*88320*/  LDL.LU R12, [R1+0xf50] ;  /* 0x000f5000010c7983 */ /* 0x004ea80000300800 */
[----:B------:R-:W-:Y:S04]  /*88330*/  STL.64 [R1+0x1180], R20 ;  /* 0x0011801401007387 */ /* 0x000fe80000100a00 */
[----:B------:R-:W-:Y:S04]  /*88340*/  STL.64 [R1+0x1188], R22 ;  /* 0x0011881601007387 */ /* 0x000fe80000100a00 */
[----:B------:R4:W-:Y:S04]  /*88350*/  STL.64 [R1+0x1170], R16 ;  /* 0x0011701001007387 */ /* 0x0009e80000100a00 */
[----:B------:R1:W-:Y:S04]  /*88360*/  STL.64 [R1+0x1178], R18 ;  /* 0x0011781201007387 */ /* 0x0003e80000100a00 */
[----:B------:R-:W2:Y:S04]  /*88370*/  LDL.LU R13, [R1+0xf54] ;  /* 0x000f5400010d7983 */ /* 0x000ea80000300800 */
[----:B---3--:R-:W2:Y:S04]  /*88380*/  LDL.LU R14, [R1+0xf58] ;  /* 0x000f5800010e7983 */ /* 0x008ea80000300800 */
[----:B------:R-:W2:Y:S04]  /*88390*/  LDL.LU R15, [R1+0xf5c] ;  /* 0x000f5c00010f7983 */ /* 0x000ea80000300800 */
[----:B----4-:R-:W3:Y:S04]  /*883a0*/  LDL.LU R16, [R1+0xf60] ;  /* 0x000f600001107983 */ /* 0x010ee80000300800 */
[----:B------:R-:W3:Y:S04]  /*883b0*/  LDL.LU R17, [R1+0xf64] ;  /* 0x000f640001117983 */ /* 0x000ee80000300800 */
[----:B-1----:R-:W3:Y:S04]  /*883c0*/  LDL.LU R18, [R1+0xf68] ;  /* 0x000f680001127983 */ /* 0x002ee80000300800 */
        /* <DEDUP_REMOVED lines=103> */
[C---:B----4-:R-:W-:Y:S11]  /*88a40*/  HMMA.1688.F32.TF32 R244, R232.reuse, R148, R244 ;  /* 0x00000094e8f4723c */ /* 0x050ff600000810f4 */
[----:B------:R-:W-:Y:S04]  /*88a50*/  STL.64 [R1+0x1160], R248 ;  /* 0x001160f801007387 */ /* 0x000fe80000100a00 */
[----:B------:R1:W-:Y:S04]  /*88a60*/  STL.64 [R1+0x1168], R250 ;  /* 0x001168fa01007387 */ /* 0x0003e80000100a00 */
[----:B-1----:R-:W2:Y:S04]  /*88a70*/  LDL.LU.64 R250, [R1+0x6138] ;  /* 0x0061380001fa7983 */ /* 0x002ea80000300a00 */
[----:B------:R-:W2:Y:S04]  /*88a80*/  LDL.LU.64 R248, [R1+0x6130] ;  /* 0x0061300001f87983 */ /* 0x000ea80000300a00 */
[----:B------:R-:W-:Y:S04]  /*88a90*/  STL.64 [R1+0x1150], R236 ;  /* 0x001150ec01007387 */ /* 0x000fe80000100a00 */
[----:B------:R1:W-:Y:S01]  /*88aa0*/  STL.64 [R1+0x1158], R238 ;  /* 0x001158ee01007387 */ /* 0x0003e20000100a00 */
[C---:B------:R-:W-:Y:S03]  /*88ab0*/  HMMA.1688.F32.TF32 R68, R232.reuse, R132, R68 ;  /* 0x00000084e844723c */ /* 0x040fe60000081044 */
[----:B-1----:R-:W3:Y:S04]  /*88ac0*/  LDL.LU.64 R238, [R1+0x6128] ;  /* 0x0061280001ee7983 */ /* 0x002ee80000300a00 */
[----:B------:R-:W4:Y:S04]  /*88ad0*/  LDL.LU.64 R236, [R1+0x6120] ;  /* 0x0061200001ec7983 */ /* 0x000f280000300a00 */
[----:B------:R-:W-:Y:S04]  /*88ae0*/  STL.64 [R1+0x1140], R244 ;  /* 0x001140f401007387 */ /* 0x000fe80000100a00 */
[----:B------:R1:W-:Y:S02]  /*88af0*/  STL.64 [R1+0x1148], R246 ;  /* 0x001148f601007387 */ /* 0x0003e40000100a00 */
[C---:B-1----:R-:W-:Y:S08]  /*88b00*/  HMMA.1688.F32.TF32 R244, R232.reuse, R144, R76 ;  /* 0x00000090e8f4723c */ /* 0x042ff0000008104c */
[C---:B------:R-:W-:Y:S08]  /*88b10*/  HMMA.1688.F32.TF32 R76, R232.reuse, R140, R92 ;  /* 0x0000008ce84c723c */ /* 0x040ff0000008105c */
        /* <DEDUP_REMOVED lines=18> */
[----:B------:R1:W-:Y:S02]  /*88c40*/  STL.64 [R1+0x10b8], R70 ;  /* 0x0010b84601007387 */ /* 0x0003e40000100a00 */
[C---:B-1----:R-:W-:Y:S02]  /*88c50*/  HMMA.1688.F32.TF32 R72, R232.reuse, R112, R84 ;  /* 0x00000070e848723c */ /* 0x042fe40000081054 */
[----:B------:R-:W-:Y:S04]  /*88c60*/  STL.64 [R1+0x10a0], R64 ;  /* 0x0010a04001007387 */ /* 0x000fe80000100a00 */
[----:B------:R1:W-:Y:S02]  /*88c70*/  STL.64 [R1+0x10a8], R66 ;  /* 0x0010a84201007387 */ /* 0x0003e40000100a00 */
[----:B------:R-:W-:Y:S02]  /*88c80*/  HMMA.1688.F32.TF32 R68, R232, R108, R80 ;  /* 0x0000006ce844723c */ /* 0x000fe40000081050 */
[----:B------:R-:W-:Y:S04]  /*88c90*/  LDS R232, [R63+UR7+0x44380] ;  /* 0x044380073fe87984 */ /* 0x000fe80008000800 */
[----:B------:R1:W-:Y:S02]  /*88ca0*/  LDS R234, [R63+UR7+0x45380] ;  /* 0x045380073fea7984 */ /* 0x0003e40008000800 */
[C---:B-1----:R-:W-:Y:S02]  /*88cb0*/  HMMA.1688.F32.TF32 R64, R228.reuse, R224, R104 ;  /* 0x000000e0e440723c */ /* 0x042fe40000081068 */
[----:B------:R-:W-:Y:S04]  /*88cc0*/  LDS R233, [R252+UR7+0x44380] ;  /* 0x04438007fce97984 */ /* 0x000fe80008000800 */
[----:B------:R-:W-:Y:S02]  /*88cd0*/  STL.64 [R1+0x1090], R72 ;  /* 0x0010904801007387 */ /* 0x000fe40000100a00 */
[C---:B------:R-:W-:Y:S02]  /*88ce0*/  HMMA.1688.F32.TF32 R60, R228.reuse, R220, R56 ;  /* 0x000000dce43c723c */ /* 0x040fe40000081038 */
[----:B------:R-:W1:Y:S06]  /*88cf0*/  LDS R235, [R252+UR7+0x45380] ;  /* 0x04538007fceb7984 */ /* 0x000e6c0008000800 */
        /* <DEDUP_REMOVED lines=150> */
[----:B------:R-:W-:Y:S08]  /*89660*/  HMMA.1688.F32.TF32 R44, R228, R108, R44 ;  /* 0x0000006ce42c723c */ /* 0x000ff0000008102c */
[C---:B------:R-:W-:Y:S08]  /*89670*/  HMMA.1688.F32.TF32 R36, R232.reuse, R220, R36 ;  /* 0x000000dce824723c */ /* 0x040ff00000081024 */
[----:B------:R-:W-:Y:S08]  /*89680*/  HMMA.1688.F32.TF32 R32, R232, R216, R32 ;  /* 0x000000d8e820723c */ /* 0x000ff00000081020 */
[C---:B----4-:R-:W-:Y:S08]  /*89690*/  HMMA.1688.F32.TF32 R68, R228.reuse, R156, R68 ;  /* 0x0000009ce444723c */ /* 0x050ff00000081044 */
[C---:B------:R-:W-:Y:S08]  /*896a0*/  HMMA.1688.F32.TF32 R244, R228.reuse, R172, R244 ;  /* 0x000000ace4f4723c */ /* 0x040ff000000810f4 */
[----:B------:R-:W-:-:S15]  /*896b0*/  HMMA.1688.F32.TF32 R240, R228, R176, R240 ;  /* 0x000000b0e4f0723c */ /* 0x000fde00000810f0 */
[----:B------:R-:W-:-:S04]  /*896c0*/  NOP ;  /* 0x0000000000007918 */ /* 0x000fc80000000000 */
[----:B------:R-:W-:Y:S04]  /*896d0*/  STL.64 [R1+0xf90], R240 ;  /* 0x000f90f001007387 */ /* 0x000fe80000100a00 */
[----:B------:R1:W-:Y:S04]  /*896e0*/  STL.64 [R1+0xf98], R242 ;  /* 0x000f98f201007387 */ /* 0x0003e80000100a00 */
[----:B-1----:R-:W2:Y:S04]  /*896f0*/  LDL.LU.64 R242, [R1+0x6118] ;  /* 0x0061180001f27983 */ /* 0x002ea80000300a00 */
[----:B------:R-:W2:Y:S04]  /*89700*/  LDL.LU.64 R240, [R1+0x6110] ;  /* 0x0061100001f07983 */ /* 0x000ea80000300a00 */
        /* <DEDUP_REMOVED lines=27> */
[C---:B-1----:R-:W-:Y:S08]  /*898c0*/  HMMA.1688.F32.TF32 R64, R228.reuse, R128, R104 ;  /* 0x00000080e440723c */ /* 0x042ff00000081068 */
[----:B------:R-:W-:Y:S01]  /*898d0*/  HMMA.1688.F32.TF32 R56, R228, R120, R56 ;  /* 0x00000078e438723c */ /* 0x000fe20000081038 */
        /* <DEDUP_REMOVED lines=34> */
[----:B-1----:R-:W4:Y:S04]  /*89b00*/  LDL.LU R36, [R1+0x9c0] ;  /* 0x0009c00001247983 */ /* 0x002f280000300800 */
[----:B------:R-:W-:Y:S04]  /*89b10*/  STL.64 [R1+0xca0], R16 ;  /* 0x000ca01001007387 */ /* 0x000fe80000100a00 */
[----:B------:R-:W-:Y:S04]  /*89b20*/  STL.64 [R1+0xca8], R18 ;  /* 0x000ca81201007387 */ /* 0x000fe80000100a00 */
[----:B------:R1:W-:Y:S04]  /*89b30*/  STL.64 [R1+0xc40], R12 ;  /* 0x000c400c01007387 */ /* 0x0003e80000100a00 */
[----:B------:R1:W-:Y:S04]  /*89b40*/  STL.64 [R1+0xc48], R14 ;  /* 0x000c480e01007387 */ /* 0x0003e80000100a00 */
[----:B------:R-:W4:Y:S04]  /*89b50*/  LDL.LU R37, [R1+0x9c4] ;  /* 0x0009c40001257983 */ /* 0x000f280000300800 */
[----:B---3--:R-:W4:Y:S04]  /*89b60*/  LDL.LU R38, [R1+0x9c8] ;  /* 0x0009c80001267983 */ /* 0x008f280000300800 */
[----:B------:R-:W4:Y:S04]  /*89b70*/  LDL.LU R39, [R1+0x9cc] ;  /* 0x0009cc0001277983 */ /* 0x000f280000300800 */
[----:B------:R-:W3:Y:S04]  /*89b80*/  LDL.LU R40, [R1+0x9e0] ;  /* 0x0009e00001287983 */ /* 0x000ee80000300800 */
[----:B------:R-:W3:Y:S04]  /*89b90*/  LDL.LU R41, [R1+0x9e4] ;  /* 0x0009e40001297983 */ /* 0x000ee80000300800 */
[----:B------:R-:W3:Y:S04]  /*89ba0*/  LDL.LU R42, [R1+0x9e8] ;  /* 0x0009e800012a7983 */ /* 0x000ee80000300800 */
[----:B------:R-:W3:Y:S04]  /*89bb0*/  LDL.LU R43, [R1+0x9ec] ;  /* 0x0009ec00012b7983 */ /* 0x000ee80000300800 */
        /* <DEDUP_REMOVED lines=38> */
[----:B------:R-:W-:Y:S01]  /*89e20*/  LDS R230, [R0+UR7+0x47000] ;  /* 0x0470000700e67984 */ /* 0x000fe20008000800 */
[----:B--2---:R-:W-:-:S15]  /*89e30*/  HMMA.1688.F32.TF32 R12, R232, R200, R12 ;  /* 0x000000c8e80c723c */ /* 0x004fde000008100c */
[----:B------:R-:W-:-:S04]  /*89e40*/  NOP ;  /* 0x0000000000007918 */ /* 0x000fc80000000000 */
[----:B------:R1:W-:Y:S04]  /*89e50*/  STL.64 [R1+0xc10], R12 ;  /* 0x000c100c01007387 */ /* 0x0003e80000100a00 */
        /* <DEDUP_REMOVED lines=10> */
[----:B--2---:R-:W2:Y:S04]  /*89f00*/  LDL.LU R14, [R1+0x988] ;  /* 0x00098800010e7983 */ /* 0x004ea80000300800 */
[----:B------:R-:W2:Y:S01]  /*89f10*/  LDL.LU R15, [R1+0x98c] ;  /* 0x00098c00010f7983 */ /* 0x000ea20000300800 */
[C---:B---3--:R-:W-:Y:S08]  /*89f20*/  HMMA.1688.F32.TF32 R64, R232.reuse, R196, R60 ;  /* 0x000000c4e840723c */ /* 0x048ff0000008103c */
[C---:B------:R-:W-:Y:S08]  /*89f30*/  HMMA.1688.F32.TF32 R60, R232.reuse, R192, R56 ;  /* 0x000000c0e83c723c */ /* 0x040ff00000081038 */
[C---:B------:R-:W-:Y:S03]  /*89f40*/  HMMA.1688.F32.TF32 R56, R232.reuse, R188, R24 ;  /* 0x000000bce838723c */ /* 0x040fe60000081018 */
[----:B------:R-:W-:Y:S05]  /*89f50*/  STL.64 [R1+0xbf0], R64 ;  /* 0x000bf04001007387 */ /* 0x000fea0000100a00 */
[C---:B------:R-:W-:Y:S01]  /*89f60*/  HMMA.1688.F32.TF32 R20, R232.reuse, R184, R20 ;  /* 0x000000b8e814723c */ /* 0x040fe20000081014 */
[----:B------:R-:W-:Y:S04]  /*89f70*/  STL.64 [R1+0xbf8], R66 ;  /* 0x000bf84201007387 */ /* 0x000fe80000100a00 */
[----:B------:R-:W-:Y:S04]  /*89f80*/  STL.64 [R1+0xbc0], R60 ;  /* 0x000bc03c01007387 */ /* 0x000fe80000100a00 */
[----:B------:R-:W-:Y:S04]  /*89f90*/  STL.64 [R1+0xbc8], R62 ;  /* 0x000bc83e01007387 */ /* 0x000fe80000100a00 */
[----:B------:R-:W3:Y:S04]  /*89fa0*/  LDL.LU R24, [R1+0x970] ;  /* 0x0009700001187983 */ /* 0x000ee80000300800 */
[----:B------:R-:W-:Y:S04]  /*89fb0*/  STL.64 [R1+0xb90], R56 ;  /* 0x000b903801007387 */ /* 0x000fe80000100a00 */
[----:B------:R4:W-:Y:S02]  /*89fc0*/  STL.64 [R1+0xb98], R58 ;  /* 0x000b983a01007387 */ /* 0x0009e40000100a00 */
[C---:B----4-:R-:W-:Y:S08]  /*89fd0*/  HMMA.1688.F32.TF32 R56, R232.reuse, R180, R52 ;  /* 0x000000b4e838723c */ /* 0x050ff00000081034 */
[C---:B------:R-:W-:Y:S01]  /*89fe0*/  HMMA.1688.F32.TF32 R52, R232.reuse, R176, R48 ;  /* 0x000000b0e834723c */ /* 0x040fe20000081030 */
[----:B------:R1:W-:Y:S07]  /*89ff0*/  STL.64 [R1+0xb60], R20 ;  /* 0x000b601401007387 */ /* 0x0003ee0000100a00 */
[C---:B------:R-:W-:Y:S01]  /*8a000*/  HMMA.1688.F32.TF32 R48, R232.reuse, R172, R44 ;  /* 0x000000ace830723c */ /* 0x040fe2000008102c */
[----:B------:R4:W-:Y:S04]  /*8a010*/  STL.64 [R1+0xb68], R22 ;  /* 0x000b681601007387 */ /* 0x0009e80000100a00 */
[----:B------:R-:W3:Y:S03]  /*8a020*/  LDL.LU R25, [R1+0x974] ;  /* 0x0009740001197983 */ /* 0x000ee60000300800 */
[C---:B------:R-:W-:Y:S01]  /*8a030*/  HMMA.1688.F32.TF32 R44, R232.reuse, R168, R40 ;  /* 0x000000a8e82c723c */ /* 0x040fe20000081028 */
[----:B------:R-:W3:Y:S04]  /*8a040*/  LDL.LU R26, [R1+0x978] ;  /* 0x00097800011a7983 */ /* 0x000ee80000300800 */
[----:B------:R-:W3:Y:S03]  /*8a050*/  LDL.LU R27, [R1+0x97c] ;  /* 0x00097c00011b7983 */ /* 0x000ee60000300800 */
[C---:B------:R-:W-:Y:S01]  /*8a060*/  HMMA.1688.F32.TF32 R40, R232.reuse, R164, R36 ;  /* 0x000000a4e828723c */ /* 0x040fe20000081024 */
[----:B-1----:R-:W3:Y:S04]  /*8a070*/  LDL.LU R20, [R1+0x950] ;  /* 0x0009500001147983 */ /* 0x002ee80000300800 */
[----:B------:R-:W3:Y:S03]  /*8a080*/  LDL.LU R21, [R1+0x954] ;  /* 0x0009540001157983 */ /* 0x000ee60000300800 */
[C---:B------:R-:W-:Y:S01]  /*8a090*/  HMMA.1688.F32.TF32 R36, R232.reuse, R160, R16 ;  /* 0x000000a0e824723c */ /* 0x040fe20000081010 */
[----:B----4-:R-:W4:Y:S04]  /*8a0a0*/  LDL.LU R22, [R1+0x958] ;  /* 0x0009580001167983 */ /* 0x010f280000300800 */
[----:B------:R-:W4:Y:S04]  /*8a0b0*/  LDL.LU R23, [R1+0x95c] ;  /* 0x00095c0001177983 */ /* 0x000f280000300800 */
        /* <DEDUP_REMOVED lines=8> */
[----:B------:R-:W4:Y:S04]  /*8a140*/  LDL.LU R16, [R1+0x940] ;  /* 0x0009400001107983 */ /* 0x000f280000300800 */
[----:B------:R-:W-:Y:S04]  /*8a150*/  STL.64 [R1+0x21f0], R40 ;  /* 0x0021f02801007387 */ /* 0x000fe80000100a00 */
[----:B------:R-:W-:Y:S04]  /*8a160*/  STL.64 [R1+0x21f8], R42 ;  /* 0x0021f82a01007387 */ /* 0x000fe80000100a00 */
[----:B------:R-:W-:Y:S04]  /*8a170*/  STL.64 [R1+0x21e0], R36 ;  /* 0x0021e02401007387 */ /* 0x000fe80000100a00 */
[----:B------:R-:W-:Y:S04]  /*8a180*/  STL.64 [R1+0x21e8], R38 ;  /* 0x0021e82601007387 */ /* 0x000fe80000100a00 */
[----:B------:R-:W4:Y:S04]  /*8a190*/  LDL.LU R17, [R1+0x944] ;  /* 0x0009440001117983 */ /* 0x000f280000300800 */
[----:B------:R-:W4:Y:S01]  /*8a1a0*/  LDL.LU R18, [R1+0x948] ;  /* 0x0009480001127983 */ /* 0x000f220000300800 */
[----:B------:R-:W-:Y:S01]  /*8a1b0*/  IMAD.MOV.U32 R19, RZ, RZ, R2 ;  /* 0x000000ffff137224 */ /* 0x000fe200078e0002 */
[C---:B------:R-:W-:Y:S08]  /*8a1c0*/  HMMA.1688.F32.TF32 R32, R232.reuse, R156, R32 ;  /* 0x0000009ce820723c */ /* 0x040ff00000081020 */
[----:B------:R-:W-:Y:S11]  /*8a1d0*/  HMMA.1688.F32.TF32 R28, R232, R152, R28 ;  /* 0x00000098e81c723c */ /* 0x000ff6000008101c */
[----:B------:R-:W-:-:S02]  /*8a1e0*/  IMAD.MOV.U32 R168, RZ, RZ, R35 ;  /* 0x000000ffffa87224 */ /* 0x000fc400078e0023 */
[----:B------:R-:W-:Y:S01]  /*8a1f0*/  IMAD.MOV.U32 R169, RZ, RZ, R34 ;  /* 0x000000ffffa97224 */ /* 0x000fe200078e0022 */
[----:B--2---:R-:W-:Y:S01]  /*8a200*/  HMMA.1688.F32.TF32 R12, R232, R148, R12 ;  /* 0x00000094e80c723c */ /* 0x004fe2000008100c */
[----:B------:R-:W-:Y:S01]  /*8a210*/  IMAD.MOV.U32 R2, RZ, RZ, R33 ;  /* 0x000000ffff027224 */ /* 0x000fe200078e0021 */
[----:B------:R-:W-:Y:S04]  /*8a220*/  STL [R1+0x16d0], R32 ;  /* 0x0016d02001007387 */ /* 0x000fe80000100800 */
[----:B------:R1:W-:Y:S04]  /*8a230*/  STL [R1+0x5bc4], R168 ;  /* 0x005bc4a801007387 */ /* 0x0003e80000100800 */
[----:B------:R2:W-:Y:S04]  /*8a240*/  STL [R1+0x5bc0], R169 ;  /* 0x005bc0a901007387 */ /* 0x0005e80000100800 */
[----:B------:R2:W-:Y:S04]  /*8a250*/  STL [R1+0x5bbc], R2 ;  /* 0x005bbc0201007387 */ /* 0x0005e80000100800 */
[----:B------:R-:W-:Y:S01]  /*8a260*/  STL.64 [R1+0x16b0], R28 ;  /* 0x0016b01c01007387 */ /* 0x000fe20000100a00 */
[----:B-1----:R-:W-:-:S03]  /*8a270*/  IMAD.MOV.U32 R168, RZ, RZ, R13 ;  /* 0x000000ffffa87224 */ /* 0x002fc600078e000d */
[----:B------:R-:W-:Y:S01]  /*8a280*/  STL.64 [R1+0x16b8], R30 ;  /* 0x0016b81e01007387 */ /* 0x000fe20000100a00 */
[----:B--2---:R-:W-:-:S03]  /*8a290*/  IMAD.MOV.U32 R169, RZ, RZ, R14 ;  /* 0x000000ffffa97224 */ /* 0x004fc600078e000e */
[----:B------:R1:W-:Y:S01]  /*8a2a0*/  STL [R1+0x1690], R12 ;  /* 0x0016900c01007387 */ /* 0x0003e20000100800 */
[----:B------:R-:W-:-:S03]  /*8a2b0*/  IMAD.MOV.U32 R2, RZ, RZ, R15 ;  /* 0x000000ffff027224 */ /* 0x000fc600078e000f */
[----:B-1----:R-:W2:Y:S04]  /*8a2c0*/  LDL.LU R12, [R1+0x930] ;  /* 0x00093000010c7983 */ /* 0x002ea80000300800 */
[----:B------:R-:W2:Y:S04]  /*8a2d0*/  LDL.LU R13, [R1+0x934] ;  /* 0x00093400010d7983 */ /* 0x000ea80000300800 */
[----:B------:R-:W2:Y:S04]  /*8a2e0*/  LDL.LU R14, [R1+0x938] ;  /* 0x00093800010e7983 */ /* 0x000ea80000300800 */
[----:B------:R-:W2:Y:S04]  /*8a2f0*/  LDL.LU R15, [R1+0x93c] ;  /* 0x00093c00010f7983 */ /* 0x000ea80000300800 */
[----:B------:R-:W-:Y:S04]  /*8a300*/  STL [R1+0x5bd0], R2 ;  /* 0x005bd00201007387 */ /* 0x000fe80000100800 */
[----:B------:R-:W-:Y:S04]  /*8a310*/  STL [R1+0x5bcc], R169 ;  /* 0x005bcca901007387 */ /* 0x000fe80000100800 */
[----:B------:R1:W-:Y:S01]  /*8a320*/  STL [R1+0x5bc8], R168 ;  /* 0x005bc8a801007387 */ /* 0x0003e20000100800 */
[C---:B---3--:R-:W-:Y:S08]  /*8a330*/  HMMA.1688.F32.TF32 R24, R232.reuse, R144, R24 ;  /* 0x00000090e818723c */ /* 0x048ff00000081018 */
[----:B----4-:R-:W-:Y:S11]  /*8a340*/  HMMA.1688.F32.TF32 R20, R232, R140, R20 ;  /* 0x0000008ce814723c */ /* 0x010ff60000081014 */
[----:B------:R3:W-:Y:S04]  /*8a350*/  STL.64 [R1+0x21d0], R24 ;  /* 0x0021d01801007387 */ /* 0x0007e80000100a00 */
[----:B------:R4:W-:Y:S04]  /*8a360*/  STL.64 [R1+0x21d8], R26 ;  /* 0x0021d81a01007387 */ /* 0x0009e80000100a00 */
[----:B------:R-:W2:Y:S04]  /*8a370*/  LDL.LU R28, [R1+0x920] ;  /* 0x00092000011c7983 */ /* 0x000ea80000300800 */
[----:B------:R-:W2:Y:S01]  /*8a380*/  LDL.LU R29, [R1+0x924] ;  /* 0x00092400011d7983 */ /* 0x000ea20000300800 */
[----:B------:R-:W-:-:S03]  /*8a390*/  IMAD.MOV.U32 R4, RZ, RZ, R23 ;  /* 0x000000ffff047224 */ /* 0x000fc600078e0017 */
[----:B------:R-:W2:Y:S01]  /*8a3a0*/  LDL.LU R30, [R1+0x928] ;  /* 0x00092800011e7983 */ /* 0x000ea20000300800 */
[----:B------:R-:W-:Y:S02]  /*8a3b0*/  IMAD.MOV.U32 R5, RZ, RZ, R22 ;  /* 0x000000ffff057224 */ /* 0x000fe400078e0016 */
[----:B------:R-:W-:Y:S01]  /*8a3c0*/  IMAD.MOV.U32 R8, RZ, RZ, R21 ;  /* 0x000000ffff087224 */ /* 0x000fe200078e0015 */
[----:B------:R-:W2:Y:S01]  /*8a3d0*/  LDL.LU R31, [R1+0x92c] ;  /* 0x00092c00011f7983 */ /* 0x000ea20000300800 */
[----:B------:R-:W-:-:S03]  /*8a3e0*/  IMAD.MOV.U32 R9, RZ, RZ, R20 ;  /* 0x000000ffff097224 */ /* 0x000fc600078e0014 */
[----:B------:R-:W-:Y:S04]  /*8a3f0*/  STL [R1+0x5be0], R4 ;  /* 0x005be00401007387 */ /* 0x000fe80000100800 */
[----:B------:R-:W-:Y:S04]  /*8a400*/  STL [R1+0x5bdc], R5 ;  /* 0x005bdc0501007387 */ /* 0x000fe80000100800 */
[----:B------:R-:W-:Y:S04]  /*8a410*/  STL [R1+0x5bd8], R8 ;  /* 0x005bd80801007387 */ /* 0x000fe80000100800 */
[----:B------:R-:W-:Y:S01]  /*8a420*/  STL [R1+0x5bd4], R9 ;  /* 0x005bd40901007387 */ /* 0x000fe20000100800 */
[----:B------:R-:W-:-:S15]  /*8a430*/  HMMA.1688.F32.TF32 R16, R232, R136, R16 ;  /* 0x00000088e810723c */ /* 0x000fde0000081010 */
[----:B------:R-:W-:-:S04]  /*8a440*/  NOP ;  /* 0x0000000000007918 */ /* 0x000fc80000000000 */
[----:B------:R4:W-:Y:S01]  /*8a450*/  STL [R1+0x21b0], R16 ;  /* 0x0021b01001007387 */ /* 0x0009e20000100800 */
[----:B-1----:R-:W-:-:S03]  /*8a460*/  IMAD.MOV.U32 R168, RZ, RZ, R19 ;  /* 0x000000ffffa87224 */ /* 0x002fc600078e0013 */
[----:B---3--:R-:W3:Y:S01]  /*8a470*/  LDL.LU R24, [R1+0x910] ;  /* 0x0009100001187983 */ /* 0x008ee20000300800 */
[----:B------:R-:W-:-:S03]  /*8a480*/  IMAD.MOV.U32 R169, RZ, RZ, R18 ;  /* 0x000000ffffa97224 */ /* 0x000fc600078e0012 */
[----:B------:R-:W3:Y:S01]  /*8a490*/  LDL.LU R25, [R1+0x914] ;  /* 0x0009140001197983 */ /* 0x000ee20000300800 */
[----:B------:R-:W-:-:S03]  /*8a4a0*/  IMAD.MOV.U32 R2, RZ, RZ, R17 ;  /* 0x000000ffff027224 */ /* 0x000fc600078e0011 */
[----:B----4-:R-:W3:Y:S04]  /*8a4b0*/  LDL.LU R26, [R1+0x918] ;  /* 0x00091800011a7983 */ /* 0x010ee80000300800 */
[----:B------:R-:W3:Y:S04]  /*8a4c0*/  LDL.LU R27, [R1+0x91c] ;  /* 0x00091c00011b7983 */ /* 0x000ee80000300800 */
[----:B------:R-:W4:Y:S04]  /*8a4d0*/  LDL.LU R20, [R1+0x900] ;  /* 0x0009000001147983 */ /* 0x000f280000300800 */
[----:B------:R-:W4:Y:S04]  /*8a4e0*/  LDL.LU R21, [R1+0x904] ;  /* 0x0009040001157983 */ /* 0x000f280000300800 */
[----:B------:R-:W4:Y:S04]  /*8a4f0*/  LDL.LU R22, [R1+0x908] ;  /* 0x0009080001167983 */ /* 0x000f280000300800 */
[----:B------:R-:W4:Y:S04]  /*8a500*/  LDL.LU R23, [R1+0x90c] ;  /* 0x00090c0001177983 */ /* 0x000f280000300800 */
[----:B------:R-:W-:Y:S04]  /*8a510*/  STL [R1+0x5bec], R168 ;  /* 0x005beca801007387 */ /* 0x000fe80000100800 */
[----:B------:R-:W-:Y:S04]  /*8a520*/  STL [R1+0x5be8], R169 ;  /* 0x005be8a901007387 */ /* 0x000fe80000100800 */
[----:B------:R1:W-:Y:S04]  /*8a530*/  STL [R1+0x5be4], R2 ;  /* 0x005be40201007387 */ /* 0x0003e80000100800 */
[----:B------:R-:W4:Y:S04]  /*8a540*/  LDL.LU R16, [R1+0x8f0] ;  /* 0x0008f00001107983 */ /* 0x000f280000300800 */
[----:B------:R-:W4:Y:S04]  /*8a550*/  LDL.LU R17, [R1+0x8f4] ;  /* 0x0008f40001117983 */ /* 0x000f280000300800 */
[----:B------:R-:W4:Y:S04]  /*8a560*/  LDL.LU R18, [R1+0x8f8] ;  /* 0x0008f80001127983 */ /* 0x000f280000300800 */
[----:B------:R-:W4:Y:S01]  /*8a570*/  LDL.LU R19, [R1+0x8fc] ;  /* 0x0008fc0001137983 */ /* 0x000f220000300800 */
        /* <DEDUP_REMOVED lines=10> */
[----:B------:R-:W-:Y:S04]  /*8a620*/  STL [R1+0x5bfc], R9 ;  /* 0x005bfc0901007387 */ /* 0x000fe80000100800 */
[----:B------:R-:W-:Y:S04]  /*8a630*/  STL [R1+0x5bf8], R8 ;  /* 0x005bf80801007387 */ /* 0x000fe80000100800 */
[----:B------:R-:W-:Y:S04]  /*8a640*/  STL [R1+0x5bf4], R4 ;  /* 0x005bf40401007387 */ /* 0x000fe80000100800 */
[----:B------:R1:W-:Y:S01]  /*8a650*/  STL [R1+0x5bf0], R5 ;  /* 0x005bf00501007387 */ /* 0x0003e20000100800 */
[----:B------:R-:W-:-:S15]  /*8a660*/  HMMA.1688.F32.TF32 R28, R232, R128, R28 ;  /* 0x00000080e81c723c */ /* 0x000fde000008101c */
[----:B------:R-:W-:-:S04]  /*8a670*/  NOP ;  /* 0x0000000000007918 */ /* 0x000fc80000000000 */
[----:B-1----:R-:W-:Y:S02]  /*8a680*/  IMAD.MOV.U32 R2, RZ, RZ, R31 ;  /* 0x000000ffff027224 */ /* 0x002fe400078e001f */
[----:B------:R-:W-:Y:S02]  /*8a690*/  IMAD.MOV.U32 R169, RZ, RZ, R30 ;  /* 0x000000ffffa97224 */ /* 0x000fe400078e001e */
[----:B------:R-:W-:Y:S01]  /*8a6a0*/  IMAD.MOV.U32 R168, RZ, RZ, R29 ;  /* 0x000000ffffa87224 */ /* 0x000fe200078e001d */
[----:B------:R-:W-:Y:S04]  /*8a6b0*/  STL [R1+0x2190], R28 ;  /* 0x0021901c01007387 */ /* 0x000fe80000100800 */
[----:B------:R-:W-:Y:S04]  /*8a6c0*/  STL [R1+0x5c08], R2 ;  /* 0x005c080201007387 */ /* 0x000fe80000100800 */
[----:B------:R-:W-:Y:S04]  /*8a6d0*/  STL [R1+0x5c04], R169 ;  /* 0x005c04a901007387 */ /* 0x000fe80000100800 */
[----:B------:R1:W-:Y:S01]  /*8a6e0*/  STL [R1+0x5c00], R168 ;  /* 0x005c00a801007387 */ /* 0x0003e20000100800 */
[C---:B---3--:R-:W-:Y:S08]  /*8a6f0*/  HMMA.1688.F32.TF32 R24, R232.reuse, R124, R24 ;  /* 0x0000007ce818723c */ /* 0x048ff00000081018 */
[----:B----4-:R-:W-:Y:S11]  /*8a700*/  HMMA.1688.F32.TF32 R20, R232, R120, R20 ;  /* 0x00000078e814723c */ /* 0x010ff60000081014 */
[----:B------:R-:W-:-:S02]  /*8a710*/  IMAD.MOV.U32 R5, RZ, RZ, R27 ;  /* 0x000000ffff057224 */ /* 0x000fc400078e001b */
[----:B------:R-:W-:Y:S02]  /*8a720*/  IMAD.MOV.U32 R4, RZ, RZ, R26 ;  /* 0x000000ffff047224 */ /* 0x000fe400078e001a */
[----:B------:R-:W-:Y:S02]  /*8a730*/  IMAD.MOV.U32 R9, RZ, RZ, R24 ;  /* 0x000000ffff097224 */ /* 0x000fe400078e0018 */
[----:B------:R-:W-:Y:S01]  /*8a740*/  IMAD.MOV.U32 R8, RZ, RZ, R25 ;  /* 0x000000ffff087224 */ /* 0x000fe200078e0019 */
[----:B------:R-:W-:Y:S01]  /*8a750*/  STL [R1+0x5c18], R5 ;  /* 0x005c180501007387 */ /* 0x000fe20000100800 */
[----:B------:R-:W-:Y:S03]  /*8a760*/  HMMA.1688.F32.TF32 R16, R232, R116, R16 ;  /* 0x00000074e810723c */ /* 0x000fe60000081010 */
[----:B------:R-:W-:Y:S01]  /*8a770*/  STL [R1+0x5c14], R4 ;  /* 0x005c140401007387 */ /* 0x000fe20000100800 */
[----:B-1----:R-:W-:-:S02]  /*8a780*/  IMAD.MOV.U32 R168, RZ, RZ, R23 ;  /* 0x000000ffffa87224 */ /* 0x002fc400078e0017 */
[----:B------:R-:W-:Y:S01]  /*8a790*/  IMAD.MOV.U32 R169, RZ, RZ, R22 ;  /* 0x000000ffffa97224 */ /* 0x000fe200078e0016 */
[----:B------:R-:W-:Y:S01]  /*8a7a0*/  STL [R1+0x5c10], R9 ;  /* 0x005c100901007387 */ /* 0x000fe20000100800 */
[----:B------:R-:W-:-:S03]  /*8a7b0*/  IMAD.MOV.U32 R2, RZ, RZ, R21 ;  /* 0x000000ffff027224 */ /* 0x000fc600078e0015 */
[----:B------:R1:W-:Y:S04]  /*8a7c0*/  STL [R1+0x5c0c], R8 ;  /* 0x005c0c0801007387 */ /* 0x0003e80000100800 */
[----:B------:R3:W-:Y:S04]  /*8a7d0*/  STL [R1+0x2170], R20 ;  /* 0x0021701401007387 */ /* 0x0007e80000100800 */
[----:B------:R4:W-:Y:S01]  /*8a7e0*/  STL [R1+0x5c24], R168 ;  /* 0x005c24a801007387 */ /* 0x0009e20000100800 */
[----:B-1----:R-:W-:Y:S02]  /*8a7f0*/  IMAD.MOV.U32 R8, RZ, RZ, R19 ;  /* 0x000000ffff087224 */ /* 0x002fe400078e0013 */
[----:B------:R-:W-:Y:S01]  /*8a800*/  IMAD.MOV.U32 R9, RZ, RZ, R18 ;  /* 0x000000ffff097224 */ /* 0x000fe200078e0012 */
[----:B------:R1:W-:Y:S01]  /*8a810*/  STL [R1+0x5c20], R169 ;  /* 0x005c20a901007387 */ /* 0x0003e20000100800 */
[----:B------:R-:W-:-:S02]  /*8a820*/  IMAD.MOV.U32 R5, RZ, RZ, R16 ;  /* 0x000000ffff057224 */ /* 0x000fc400078e0010 */
[----:B------:R-:W-:Y:S01]  /*8a830*/  IMAD.MOV.U32 R4, RZ, RZ, R17 ;  /* 0x000000ffff047224 */ /* 0x000fe200078e0011 */
[----:B------:R1:W-:Y:S04]  /*8a840*/  STL [R1+0x5c1c], R2 ;  /* 0x005c1c0201007387 */ /* 0x0003e80000100800 */
[----:B------:R-:W-:Y:S04]  /*8a850*/  STL [R1+0x5c34], R8 ;  /* 0x005c340801007387 */ /* 0x000fe80000100800 */
[----:B------:R-:W-:Y:S04]  /*8a860*/  STL [R1+0x5c30], R9 ;  /* 0x005c300901007387 */ /* 0x000fe80000100800 */
[----:B------:R-:W-:Y:S04]  /*8a870*/  STL [R1+0x5c2c], R5 ;  /* 0x005c2c0501007387 */ /* 0x000fe80000100800 */
[----:B------:R-:W-:Y:S01]  /*8a880*/  STL [R1+0x5c28], R4 ;  /* 0x005c280401007387 */ /* 0x000fe20000100800 */
[----:B------:R-:W-:-:S02]  /*8a890*/  IMAD.MOV.U32 R16, RZ, RZ, R238 ;  /* 0x000000ffff107224 */ /* 0x000fc400078e00ee */
[----:B------:R-:W-:Y:S02]  /*8a8a0*/  IMAD.MOV.U32 R17, RZ, RZ, R239 ;  /* 0x000000ffff117224 */ /* 0x000fe400078e00ef */
[----:B------:R-:W-:Y:S02]  /*8a8b0*/  IMAD.MOV.U32 R18, RZ, RZ, R226 ;  /* 0x000000ffff127224 */ /* 0x000fe400078e00e2 */
[----:B------:R-:W-:Y:S01]  /*8a8c0*/  IMAD.MOV.U32 R19, RZ, RZ, R227 ;  /* 0x000000ffff137224 */ /* 0x000fe200078e00e3 */
[----:B--2---:R-:W-:-:S15]  /*8a8d0*/  HMMA.1688.F32.TF32 R12, R232, R112, R12 ;  /* 0x00000070e80c723c */ /* 0x004fde000008100c */
[----:B------:R-:W-:-:S04]  /*8a8e0*/  NOP ;  /* 0x0000000000007918 */ /* 0x000fc80000000000 */
[----:B------:R2:W-:Y:S04]  /*8a8f0*/  STL [R1+0x9b0], R12 ;  /* 0x0009b00c01007387 */ /* 0x0005e80000100800 */
[----:B---3--:R-:W3:Y:S04]  /*8a900*/  LDL.LU R20, [R1+0x8d0] ;  /* 0x0008d00001147983 */ /* 0x008ee80000300800 */
[----:B------:R-:W3:Y:S04]  /*8a910*/  LDL.LU R21, [R1+0x8d4] ;  /* 0x0008d40001157983 */ /* 0x000ee80000300800 */
[----:B------:R-:W3:Y:S04]  /*8a920*/  LDL.LU R22, [R1+0x8d8] ;  /* 0x0008d80001167983 */ /* 0x000ee80000300800 */
[----:B------:R-:W3:Y:S04]  /*8a930*/  LDL.LU R23, [R1+0x8dc] ;  /* 0x0008dc0001177983 */ /* 0x000ee80000300800 */
[----:B------:R-:W3:Y:S04]  /*8a940*/  LDL.LU R238, [R1+0x610c] ;  /* 0x00610c0001ee7983 */ /* 0x000ee80000300800 */
[----:B------:R-:W3:Y:S04]  /*8a950*/  LDL.LU R239, [R1+0x6108] ;  /* 0x0061080001ef7983 */ /* 0x000ee80000300800 */
[----:B------:R-:W3:Y:S04]  /*8a960*/  LDL.LU R226, [R1+0x6104] ;  /* 0x0061040001e27983 */ /* 0x000ee80000300800 */
[----:B------:R-:W3:Y:S01]  /*8a970*/  LDL.LU R227, [R1+0x6100] ;  /* 0x0061000001e37983 */ /* 0x000ee20000300800 */
[----:B------:R-:W-:-:S05]  /*8a980*/  LOP3.LUT R224, R0, 0x20, RZ, 0x3c, !PT ;  /* 0x0000002000e07812 */ /* 0x000fca00078e3cff */
[----:B------:R-:W-:Y:S04]  /*8a990*/  LDS R229, [R224+UR7+0x46000] ;  /* 0x04600007e0e57984 */ /* 0x000fe80008000800 */
[----:B------:R-:W3:Y:S01]  /*8a9a0*/  LDS R231, [R224+UR7+0x47000] ;  /* 0x04700007e0e77984 */ /* 0x000ee20008000800 */
[----:B----4-:R-:W-:Y:S02]  /*8a9b0*/  IMAD.MOV.U32 R168, RZ, RZ, R13 ;  /* 0x000000ffffa87224 */ /* 0x010fe400078e000d */
[----:B-1----:R-:W-:Y:S02]  /*8a9c0*/  IMAD.MOV.U32 R169, RZ, RZ, R14 ;  /* 0x000000ffffa97224 */ /* 0x002fe400078e000e */
[----:B------:R-:W-:Y:S02]  /*8a9d0*/  IMAD.MOV.U32 R2, RZ, RZ, R15 ;  /* 0x000000ffff027224 */ /* 0x000fe400078e000f */
[----:B--2---:R-:W-:Y:S01]  /*8a9e0*/  HMMA.1688.F32.TF32 R12, R232, R108, R240 ;  /* 0x0000006ce80c723c */ /* 0x004fe200000810f0 */
[----:B------:R-:W-:Y:S01]  /*8a9f0*/  IMAD.MOV.U32 R34, RZ, RZ, R214 ;  /* 0x000000ffff227224 */ /* 0x000fe200078e00d6 */
[----:B------:R-:W-:Y:S01]  /*8aa00*/  LOP3.LUT R225, R0, 0x40, RZ, 0x3c, !PT ;  /* 0x0000004000e17812 */ /* 0x000fe200078e3cff */
[----:B------:R1:W-:Y:S01]  /*8aa10*/  STL [R1+0x5c40], R2 ;  /* 0x005c400201007387 */ /* 0x0003e20000100800 */
[----:B------:R-:W-:-:S02]  /*8aa20*/  IMAD.MOV.U32 R35, RZ, RZ, R215 ;  /* 0x000000ffff237224 */ /* 0x000fc400078e00d7 */
[----:B------:R-:W-:Y:S01]  /*8aa30*/  IMAD.MOV.U32 R24, RZ, RZ, R198 ;  /* 0x000000ffff187224 */ /* 0x000fe200078e00c6 */
[----:B------:R-:W-:Y:S01]  /*8aa40*/  LDS R233, [R252+UR7+0x46000] ;  /* 0x04600007fce97984 */ /* 0x000fe20008000800 */
[----:B------:R-:W-:Y:S02]  /*8aa50*/  IMAD.MOV.U32 R25, RZ, RZ, R199 ;  /* 0x000000ffff197224 */ /* 0x000fe400078e00c7 */
[----:B------:R-:W-:Y:S01]  /*8aa60*/  IMAD.MOV.U32 R44, RZ, RZ, R155 ;  /* 0x000000ffff2c7224 */ /* 0x000fe200078e009b */
[----:B------:R-:W-:Y:S08]  /*8aa70*/  LDS R235, [R252+UR7+0x47000] ;  /* 0x04700007fceb7984 */ /* 0x000ff00008000800 */
[----:B------:R-:W-:-:S02]  /*8aa80*/  IMAD.MOV.U32 R8, RZ, RZ, R12 ;  /* 0x000000ffff087224 */ /* 0x000fc400078e000c */
[----:B------:R-:W-:Y:S02]  /*8aa90*/  IMAD.MOV.U32 R9, RZ, RZ, R13 ;  /* 0x000000ffff097224 */ /* 0x000fe400078e000d */
[----:B------:R-:W-:Y:S02]  /*8aaa0*/  IMAD.MOV.U32 R5, RZ, RZ, R14 ;  /* 0x000000ffff057224 */ /* 0x000fe400078e000e */
[----:B------:R-:W-:Y:S01]  /*8aab0*/  IMAD.MOV.U32 R4, RZ, RZ, R15 ;  /* 0x000000ffff047224 */ /* 0x000fe200078e000f */
[----:B------:R2:W-:Y:S04]  /*8aac0*/  STL [R1+0x5c3c], R169 ;  /* 0x005c3ca901007387 */ /* 0x0005e80000100800 */
[----:B------:R-:W-:Y:S04]  /*8aad0*/  STL [R1+0x5c38], R168 ;  /* 0x005c38a801007387 */ /* 0x000fe80000100800 */
[----:B------:R-:W-:Y:S04]  /*8aae0*/  STL [R1+0x5c50], R4 ;  /* 0x005c500401007387 */ /* 0x000fe80000100800 */
[----:B------:R-:W-:Y:S04]  /*8aaf0*/  STL [R1+0x5c4c], R5 ;  /* 0x005c4c0501007387 */ /* 0x000fe80000100800 */
[----:B------:R-:W-:Y:S04]  /*8ab00*/  STL [R1+0x5c48], R8 ;  /* 0x005c480801007387 */ /* 0x000fe80000100800 */
[----:B------:R-:W-:Y:S01]  /*8ab10*/  STL [R1+0x5c44], R9 ;  /* 0x005c440901007387 */ /* 0x000fe20000100800 */
[----:B------:R-:W-:-:S02]  /*8ab20*/  IMAD.MOV.U32 R45, RZ, RZ, R154 ;  /* 0x000000ffff2d7224 */ /* 0x000fc400078e009a */
[----:B------:R-:W-:Y:S01]  /*8ab30*/  IMAD.MOV.U32 R46, RZ, RZ, R111 ;  /* 0x000000ffff2e7224 */ /* 0x000fe200078e006f */
[----:B------:R-:W-:Y:S01]  /*8ab40*/  LDS R232, [R225+UR7+0x46000] ;  /* 0x04600007e1e87984 */ /* 0x000fe20008000800 */
[----:B------:R-:W-:Y:S02]  /*8ab50*/  IMAD.MOV.U32 R47, RZ, RZ, R110 ;  /* 0x000000ffff2f7224 */ /* 0x000fe400078e006e */
[----:B------:R-:W-:Y:S01]  /*8ab60*/  IMAD.MOV.U32 R48, RZ, RZ, R122 ;  /* 0x000000ffff307224 */ /* 0x000fe200078e007a */
[----:B------:R-:W4:Y:S01]  /*8ab70*/  LDS R234, [R225+UR7+0x47000] ;  /* 0x04700007e1ea7984 */ /* 0x000f220008000800 */
[----:B---3--:R-:W-:-:S15]  /*8ab80*/  HMMA.1688.F32.TF32 R12, R228, R226, R236 ;  /* 0x000000e2e40c723c */ /* 0x008fde00000810ec */
[----:B------:R-:W-:-:S04]  /*8ab90*/  NOP ;  /* 0x0000000000007918 */ /* 0x000fc80000000000 */
[----:B------:R3:W-:Y:S01]  /*8aba0*/  STL [R1+0x980], R12 ;  /* 0x0009800c01007387 */ /* 0x0007e20000100800 */
[----:B-1----:R-:W-:Y:S02]  /*8abb0*/  IMAD.MOV.U32 R2, RZ, RZ, R13 ;  /* 0x000000ffff027224 */ /* 0x002fe400078e000d */
[----:B--2---:R-:W-:Y:S02]  /*8abc0*/  IMAD.MOV.U32 R169, RZ, RZ, R14 ;  /* 0x000000ffffa97224 */ /* 0x004fe400078e000e */
[----:B------:R-:W-:Y:S02]  /*8abd0*/  IMAD.MOV.U32 R13, RZ, RZ, R222 ;  /* 0x000000ffff0d7224 */ /* 0x000fe400078e00de */
[----:B------:R-:W-:Y:S02]  /*8abe0*/  IMAD.MOV.U32 R14, RZ, RZ, R223 ;  /* 0x000000ffff0e7224 */ /* 0x000fe400078e00df */
[----:B---3--:R-:W-:Y:S02]  /*8abf0*/  IMAD.MOV.U32 R12, RZ, RZ, R218 ;  /* 0x000000ffff0c7224 */ /* 0x008fe400078e00da */
[----:B------:R-:W2:Y:S04]  /*8ac00*/  LDL.LU R218, [R1+0x60fc] ;  /* 0x0060fc0001da7983 */ /* 0x000ea80000300800 */
[----:B------:R-:W3:Y:S04]  /*8ac10*/  LDL.LU R222, [R1+0x60f8] ;  /* 0x0060f80001de7983 */ /* 0x000ee80000300800 */
[----:B------:R-:W3:Y:S01]  /*8ac20*/  LDL.LU R223, [R1+0x60f4] ;  /* 0x0060f40001df7983 */ /* 0x000ee20000300800 */
[----:B------:R-:W-:-:S02]  /*8ac30*/  IMAD.MOV.U32 R168, RZ, RZ, R15 ;  /* 0x000000ffffa87224 */ /* 0x000fc400078e000f */
[----:B------:R-:W-:Y:S02]  /*8ac40*/  IMAD.MOV.U32 R15, RZ, RZ, R219 ;  /* 0x000000ffff0f7224 */ /* 0x000fe400078e00db */
[----:B------:R-:W2:Y:S04]  /*8ac50*/  LDL.LU R219, [R1+0x60f0] ;  /* 0x0060f00001db7983 */ /* 0x000ea80000300800 */
[----:B------:R-:W-:Y:S04]  /*8ac60*/  STL [R1+0x5c5c], R168 ;  /* 0x005c5ca801007387 */ /* 0x000fe80000100800 */
[----:B------:R-:W-:Y:S04]  /*8ac70*/  STL [R1+0x5c58], R169 ;  /* 0x005c58a901007387 */ /* 0x000fe80000100800 */
[----:B------:R1:W-:Y:S01]  /*8ac80*/  STL [R1+0x5c54], R2 ;  /* 0x005c540201007387 */ /* 0x0003e20000100800 */
[C---:B---3--:R-:W-:Y:S08]  /*8ac90*/  HMMA.1688.F32.TF32 R20, R228.reuse, R222, R20 ;  /* 0x000000dee414723c */ /* 0x048ff00000081014 */
[----:B--2---:R-:W-:Y:S11]  /*8aca0*/  HMMA.1688.F32.TF32 R16, R228, R218, R16 ;  /* 0x000000dae410723c */ /* 0x004ff60000081010 */
[----:B------:R-:W-:-:S02]  /*8acb0*/  IMAD.MOV.U32 R9, RZ, RZ, R23 ;  /* 0x000000ffff097224 */ /* 0x000fc400078e0017 */
[----:B------:R-:W-:Y:S02]  /*8acc0*/  IMAD.MOV.U32 R8, RZ, RZ, R22 ;  /* 0x000000ffff087224 */ /* 0x000fe400078e0016 */
[----:B------:R-:W-:Y:S02]  /*8acd0*/  IMAD.MOV.U32 R4, RZ, RZ, R20 ;  /* 0x000000ffff047224 */ /* 0x000fe400078e0014 */
[----:B------:R-:W-:Y:S01]  /*8ace0*/  IMAD.MOV.U32 R5, RZ, RZ, R21 ;  /* 0x000000ffff057224 */ /* 0x000fe200078e0015 */
[----:B------:R2:W-:Y:S04]  /*8acf0*/  STL [R1+0x5c6c], R9 ;  /* 0x005c6c0901007387 */ /* 0x0005e80000100800 */
[----:B------:R3:W-:Y:S04]  /*8ad00*/  STL [R1+0x5c68], R8 ;  /* 0x005c680801007387 */ /* 0x0007e80000100800 */
[----:B------:R1:W-:Y:S04]  /*8ad10*/  STL [R1+0x5c64], R4 ;  /* 0x005c640401007387 */ /* 0x0003e80000100800 */
[----:B------:R1:W-:Y:S04]  /*8ad20*/  STL [R1+0x5c60], R5 ;  /* 0x005c600501007387 */ /* 0x0003e80000100800 */
[----:B------:R1:W-:Y:S04]  /*8ad30*/  STL [R1+0x950], R16 ;  /* 0x0009501001007387 */ /* 0x0003e80000100800 */
[----:B------:R-:W2:Y:S04]  /*8ad40*/  LDL.LU R32, [R1+0x890] ;  /* 0x0008900001207983 */ /* 0x000ea80000300800 */
[----:B------:R-:W2:Y:S04]  /*8ad50*/  LDL.LU R33, [R1+0x894] ;  /* 0x0008940001217983 */ /* 0x000ea80000300800 */
[----:B------:R-:W2:Y:S04]  /*8ad60*/  LDL.LU R214, [R1+0x60ec] ;  /* 0x0060ec0001d67983 */ /* 0x000ea80000300800 */
[----:B------:R-:W2:Y:S01]  /*8ad70*/  LDL.LU R215, [R1+0x60e8] ;  /* 0x0060e80001d77983 */ /* 0x000ea20000300800 */
[----:B-1----:R-:W-:-:S02]  /*8ad80*/  IMAD.MOV.U32 R2, RZ, RZ, R19 ;  /* 0x000000ffff027224 */ /* 0x002fc400078e0013 */
[----:B------:R-:W-:Y:S01]  /*8ad90*/  IMAD.MOV.U32 R169, RZ, RZ, R18 ;  /* 0x000000ffffa97224 */ /* 0x000fe200078e0012 */
[----:B------:R-:W3:Y:S01]  /*8ada0*/  LDL.LU R36, [R1+0x8a0] ;  /* 0x0008a00001247983 */ /* 0x000ee20000300800 */
[----:B------:R-:W-:-:S03]  /*8adb0*/  IMAD.MOV.U32 R168, RZ, RZ, R17 ;  /* 0x000000ffffa87224 */ /* 0x000fc600078e0011 */
[----:B------:R-:W3:Y:S04]  /*8adc0*/  LDL.LU R37, [R1+0x8a4] ;  /* 0x0008a40001257983 */ /* 0x000ee80000300800 */
[----:B------:R-:W3:Y:S04]  /*8add0*/  LDL.LU R38, [R1+0x8a8] ;  /* 0x0008a80001267983 */ /* 0x000ee80000300800 */
[----:B------:R-:W3:Y:S04]  /*8ade0*/  LDL.LU R39, [R1+0x8ac] ;  /* 0x0008ac0001277983 */ /* 0x000ee80000300800 */
[----:B------:R-:W-:Y:S04]  /*8adf0*/  STL [R1+0x5c78], R2 ;  /* 0x005c780201007387 */ /* 0x000fe80000100800 */
[----:B------:R-:W-:Y:S04]  /*8ae00*/  STL [R1+0x5c74], R169 ;  /* 0x005c74a901007387 */ /* 0x000fe80000100800 */
[----:B------:R-:W-:Y:S04]  /*8ae10*/  STL [R1+0x5c70], R168 ;  /* 0x005c70a801007387 */ /* 0x000fe80000100800 */
[----:B------:R-:W4:Y:S04]  /*8ae20*/  LDL.LU R28, [R1+0x880] ;  /* 0x00088000011c7983 */ /* 0x000f280000300800 */
[----:B------:R-:W4:Y:S04]  /*8ae30*/  LDL.LU R29, [R1+0x884] ;  /* 0x00088400011d7983 */ /* 0x000f280000300800 */
[----:B------:R-:W4:Y:S04]  /*8ae40*/  LDL.LU R30, [R1+0x888] ;  /* 0x00088800011e7983 */ /* 0x000f280000300800 */
[----:B------:R-:W4:Y:S01]  /*8ae50*/  LDL.LU R31, [R1+0x88c] ;  /* 0x00088c00011f7983 */ /* 0x000f220000300800 */
[----:B--2---:R-:W-:-:S15]  /*8ae60*/  HMMA.1688.F32.TF32 R12, R228, R214, R12 ;  /* 0x000000d6e40c723c */ /* 0x004fde000008100c */
[----:B------:R-:W-:-:S04]  /*8ae70*/  NOP ;  /* 0x0000000000007918 */ /* 0x000fc80000000000 */
[----:B------:R-:W-:Y:S02]  /*8ae80*/  IMAD.MOV.U32 R9, RZ, RZ, R12 ;  /* 0x000000ffff097224 */ /* 0x000fe400078e000c */
[----:B---3--:R-:W-:Y:S02]  /*8ae90*/  IMAD.MOV.U32 R8, RZ, RZ, R13 ;  /* 0x000000ffff087224 */ /* 0x008fe400078e000d */
[----:B------:R-:W-:Y:S02]  /*8aea0*/  IMAD.MOV.U32 R12, RZ, RZ, R202 ;  /* 0x000000ffff0c7224 */ /* 0x000fe400078e00ca */
[----:B------:R-:W2:Y:S01]  /*8aeb0*/  LDL.LU R202, [R1+0x60e4] ;  /* 0x0060e40001ca7983 */ /* 0x000ea20000300800 */
[----:B------:R-:W-:-:S03]  /*8aec0*/  IMAD.MOV.U32 R13, RZ, RZ, R203 ;  /* 0x000000ffff0d7224 */ /* 0x000fc600078e00cb */
[----:B------:R-:W3:Y:S01]  /*8aed0*/  LDL.LU R203, [R1+0x60e0] ;  /* 0x0060e00001cb7983 */ /* 0x000ee20000300800 */
[----:B------:R-:W-:Y:S02]  /*8aee0*/  IMAD.MOV.U32 R4, RZ, RZ, R14 ;  /* 0x000000ffff047224 */ /* 0x000fe400078e000e */
[----:B------:R-:W-:Y:S02]  /*8aef0*/  IMAD.MOV.U32 R5, RZ, RZ, R15 ;  /* 0x000000ffff057224 */ /* 0x000fe400078e000f */
[----:B------:R-:W-:Y:S02]  /*8af00*/  IMAD.MOV.U32 R14, RZ, RZ, R194 ;  /* 0x000000ffff0e7224 */ /* 0x000fe400078e00c2 */
        /* <DEDUP_REMOVED lines=8> */
[----:B------:R-:W-:Y:S02]  /*8af90*/  IMAD.MOV.U32 R23, RZ, RZ, R210 ;  /* 0x000000ffff177224 */ /* 0x000fe400078e00d2 */
[----:B------:R-:W-:Y:S02]  /*8afa0*/  IMAD.MOV.U32 R16, RZ, RZ, R211 ;  /* 0x000000ffff107224 */ /* 0x000fe400078e00d3 */
[----:B------:R-:W-:Y:S02]  /*8afb0*/  IMAD.MOV.U32 R17, RZ, RZ, R11 ;  /* 0x000000ffff117224 */ /* 0x000fe400078e000b */
[----:B------:R-:W-:Y:S02]  /*8afc0*/  IMAD.MOV.U32 R18, RZ, RZ, R206 ;  /* 0x000000ffff127224 */ /* 0x000fe400078e00ce */
[----:B------:R-:W-:-:S02]  /*8afd0*/  IMAD.MOV.U32 R19, RZ, RZ, R207 ;  /* 0x000000ffff137224 */ /* 0x000fc400078e00cf */
[----:B--2---:R-:W-:Y:S02]  /*8afe0*/  IMAD.MOV.U32 R26, RZ, RZ, R202 ;  /* 0x000000ffff1a7224 */ /* 0x004fe400078e00ca */
[----:B------:R-:W2:Y:S01]  /*8aff0*/  LDL.LU R202, [R1+0x60cc] ;  /* 0x0060cc0001ca7983 */ /* 0x000ea20000300800 */
[----:B---3--:R-:W-:-:S03]  /*8b000*/  IMAD.MOV.U32 R27, RZ, RZ, R203 ;  /* 0x000000ffff1b7224 */ /* 0x008fc600078e00cb */
        /* <DEDUP_REMOVED lines=9> */
[----:B----4-:R-:W-:Y:S03]  /*8b0a0*/  HMMA.1688.F32.TF32 R16, R228, R198, R16 ;  /* 0x000000c6e410723c */ /* 0x010fe60000081010 */
[----:B------:R-:W-:Y:S04]  /*8b0b0*/  STL.64 [R1+0x5f40], R214 ;  /* 0x005f40d601007387 */ /* 0x000fe80000100a00 */
[----:B------:R1:W-:Y:S04]  /*8b0c0*/  STL [R1+0x5c88], R5 ;  /* 0x005c880501007387 */ /* 0x0003e80000100800 */
[----:B------:R4:W-:Y:S04]  /*8b0d0*/  STL [R1+0x5c84], R4 ;  /* 0x005c840401007387 */ /* 0x0009e80000100800 */
[----:B------:R1:W-:Y:S04]  /*8b0e0*/  STL [R1+0x5c80], R9 ;  /* 0x005c800901007387 */ /* 0x0003e80000100800 */
[----:B------:R1:W-:Y:S01]  /*8b0f0*/  STL [R1+0x5c7c], R8 ;  /* 0x005c7c0801007387 */ /* 0x0003e20000100800 */
        /* <DEDUP_REMOVED lines=9> */
[C---:B--2---:R-:W-:Y:S08]  /*8b190*/  HMMA.1688.F32.TF32 R20, R228.reuse, R202, R20 ;  /* 0x000000cae414723c */ /* 0x044ff00000081014 */
[C---:B---3--:R-:W-:Y:S08]  /*8b1a0*/  HMMA.1688.F32.TF32 R36, R228.reuse, R210, R36 ;  /* 0x000000d2e424723c */ /* 0x048ff00000081024 */
[C---:B------:R-:W-:Y:S08]  /*8b1b0*/  HMMA.1688.F32.TF32 R28, R228.reuse, R10, R28 ;  /* 0x0000000ae41c723c */ /* 0x040ff0000008101c */
[----:B------:R-:W-:Y:S03]  /*8b1c0*/  HMMA.1688.F32.TF32 R32, R228, R206, R32 ;  /* 0x000000cee420723c */ /* 0x000fe60000081020 */
[----:B------:R2:W-:Y:S08]  /*8b1d0*/  STL [R1+0x930], R36 ;  /* 0x0009302401007387 */ /* 0x0005f00000100800 */
[----:B------:R-:W-:-:S02]  /*8b1e0*/  IMAD.MOV.U32 R108, RZ, RZ, R31 ;  /* 0x000000ffff6c7224 */ /* 0x000fc400078e001f */
[----:B------:R-:W-:Y:S02]  /*8b1f0*/  IMAD.MOV.U32 R109, RZ, RZ, R30 ;  /* 0x000000ffff6d7224 */ /* 0x000fe400078e001e */
[----:B------:R-:W-:Y:S02]  /*8b200*/  IMAD.MOV.U32 R112, RZ, RZ, R29 ;  /* 0x000000ffff707224 */ /* 0x000fe400078e001d */
[----:B------:R-:W-:Y:S01]  /*8b210*/  IMAD.MOV.U32 R113, RZ, RZ, R28 ;  /* 0x000000ffff717224 */ /* 0x000fe200078e001c */
[----:B------:R3:W-:Y:S04]  /*8b220*/  STL [R1+0x5bb4], R108 ;  /* 0x005bb46c01007387 */ /* 0x0007e80000100800 */
[----:B------:R1:W-:Y:S04]  /*8b230*/  STL [R1+0x5bb0], R109 ;  /* 0x005bb06d01007387 */ /* 0x0003e80000100800 */
[----:B------:R1:W-:Y:S01]  /*8b240*/  STL [R1+0x5bac], R112 ;  /* 0x005bac7001007387 */ /* 0x0003e20000100800 */
[----:B------:R-:W-:-:S03]  /*8b250*/  IMAD.MOV.U32 R129, RZ, RZ, R20 ;  /* 0x000000ffff817224 */ /* 0x000fc600078e0014 */
[----:B------:R1:W-:Y:S01]  /*8b260*/  STL [R1+0x5ba8], R113 ;  /* 0x005ba87101007387 */ /* 0x0003e20000100800 */
[----:B------:R-:W-:-:S03]  /*8b270*/  IMAD.MOV.U32 R128, RZ, RZ, R21 ;  /* 0x000000ffff807224 */ /* 0x000fc600078e0015 */
[----:B------:R-:W3:Y:S01]  /*8b280*/  LDL.LU R114, [R1+0x60a4] ;  /* 0x0060a40001727983 */ /* 0x000ee20000300800 */
[----:B------:R-:W-:-:S03]  /*8b290*/  IMAD.MOV.U32 R20, RZ, RZ, R163 ;  /* 0x000000ffff147224 */ /* 0x000fc600078e00a3 */
[----:B------:R-:W3:Y:S01]  /*8b2a0*/  LDL.LU R115, [R1+0x60a0] ;  /* 0x0060a00001737983 */ /* 0x000ee20000300800 */
[----:B------:R-:W-:-:S03]  /*8b2b0*/  IMAD.MOV.U32 R125, RZ, RZ, R22 ;  /* 0x000000ffff7d7224 */ /* 0x000fc600078e0016 */
[----:B------:R-:W3:Y:S01]  /*8b2c0*/  LDL.LU R167, [R1+0x609c] ;  /* 0x00609c0001a77983 */ /* 0x000ee20000300800 */
[----:B------:R-:W-:-:S03]  /*8b2d0*/  IMAD.MOV.U32 R21, RZ, RZ, R162 ;  /* 0x000000ffff157224 */ /* 0x000fc600078e00a2 */
[----:B------:R-:W3:Y:S01]  /*8b2e0*/  LDL.LU R166, [R1+0x6098] ;  /* 0x0060980001a67983 */ /* 0x000ee20000300800 */
[----:B------:R-:W-:Y:S02]  /*8b2f0*/  IMAD.MOV.U32 R124, RZ, RZ, R23 ;  /* 0x000000ffff7c7224 */ /* 0x000fe400078e0017 */
[----:B------:R-:W-:Y:S01]  /*8b300*/  IMAD.MOV.U32 R22, RZ, RZ, R150 ;  /* 0x000000ffff167224 */ /* 0x000fe200078e0096 */
[----:B------:R-:W3:Y:S01]  /*8b310*/  LDL.LU R163, [R1+0x6094] ;  /* 0x0060940001a37983 */ /* 0x000ee20000300800 */
        /* <DEDUP_REMOVED lines=8> */
[----:B-1----:R-:W-:Y:S02]  /*8b3a0*/  IMAD.MOV.U32 R5, RZ, RZ, R32 ;  /* 0x000000ffff057224 */ /* 0x002fe400078e0020 */
[----:B------:R-:W-:Y:S01]  /*8b3b0*/  IMAD.MOV.U32 R31, RZ, RZ, R135 ;  /* 0x000000ffff1f7224 */ /* 0x000fe200078e0087 */
[----:B------:R-:W3:Y:S01]  /*8b3c0*/  LDL.LU R139, [R1+0x6080] ;  /* 0x00608000018b7983 */ /* 0x000ee20000300800 */
[----:B----4-:R-:W-:Y:S02]  /*8b3d0*/  IMAD.MOV.U32 R4, RZ, RZ, R33 ;  /* 0x000000ffff047224 */ /* 0x010fe400078e0021 */
[----:B------:R-:W-:Y:S01]  /*8b3e0*/  IMAD.MOV.U32 R32, RZ, RZ, R146 ;  /* 0x000000ffff207224 */ /* 0x000fe200078e0092 */
[----:B------:R-:W4:Y:S01]  /*8b3f0*/  LDL.LU R134, [R1+0x607c] ;  /* 0x00607c0001867983 */ /* 0x000f220000300800 */
[----:B------:R-:W-:Y:S02]  /*8b400*/  IMAD.MOV.U32 R9, RZ, RZ, R34 ;  /* 0x000000ffff097224 */ /* 0x000fe400078e0022 */
[----:B------:R-:W-:Y:S01]  /*8b410*/  IMAD.MOV.U32 R33, RZ, RZ, R147 ;  /* 0x000000ffff217224 */ /* 0x000fe200078e0093 */
[----:B------:R-:W4:Y:S01]  /*8b420*/  LDL.LU R135, [R1+0x6078] ;  /* 0x0060780001877983 */ /* 0x000f220000300800 */
[----:B------:R-:W-:-:S02]  /*8b430*/  IMAD.MOV.U32 R8, RZ, RZ, R35 ;  /* 0x000000ffff087224 */ /* 0x000fc400078e0023 */
[----:B------:R-:W-:Y:S01]  /*8b440*/  IMAD.MOV.U32 R34, RZ, RZ, R126 ;  /* 0x000000ffff227224 */ /* 0x000fe200078e007e */
[----:B------:R-:W4:Y:S01]  /*8b450*/  LDL.LU R146, [R1+0x6074] ;  /* 0x0060740001927983 */ /* 0x000f220000300800 */
[----:B------:R-:W-:-:S03]  /*8b460*/  IMAD.MOV.U32 R35, RZ, RZ, R127 ;  /* 0x000000ffff237224 */ /* 0x000fc600078e007f */
[----:B------:R-:W4:Y:S01]  /*8b470*/  LDL.LU R147, [R1+0x6070] ;  /* 0x0060700001937983 */ /* 0x000f220000300800 */
[----:B------:R-:W-:Y:S02]  /*8b480*/  IMAD.MOV.U32 R2, RZ, RZ, R37 ;  /* 0x000000ffff027224 */ /* 0x000fe400078e0025 */
[----:B--2---:R-:W-:Y:S01]  /*8b490*/  IMAD.MOV.U32 R36, RZ, RZ, R130 ;  /* 0x000000ffff247224 */ /* 0x004fe200078e0082 */
[----:B------:R-:W2:Y:S01]  /*8b4a0*/  LDL.LU R126, [R1+0x606c] ;  /* 0x00606c00017e7983 */ /* 0x000ea20000300800 */
[----:B------:R-:W-:Y:S02]  /*8b4b0*/  IMAD.MOV.U32 R169, RZ, RZ, R38 ;  /* 0x000000ffffa97224 */ /* 0x000fe400078e0026 */
[----:B------:R-:W-:Y:S01]  /*8b4c0*/  IMAD.MOV.U32 R37, RZ, RZ, R131 ;  /* 0x000000ffff257224 */ /* 0x000fe200078e0083 */
[----:B------:R-:W2:Y:S01]  /*8b4d0*/  LDL.LU R127, [R1+0x6068] ;  /* 0x00606800017f7983 */ /* 0x000ea20000300800 */
[----:B------:R-:W-:Y:S02]  /*8b4e0*/  IMAD.MOV.U32 R168, RZ, RZ, R39 ;  /* 0x000000ffffa87224 */ /* 0x000fe400078e0027 */
[----:B------:R-:W-:Y:S01]  /*8b4f0*/  IMAD.MOV.U32 R38, RZ, RZ, R159 ;  /* 0x000000ffff267224 */ /* 0x000fe200078e009f */
        /* <DEDUP_REMOVED lines=11> */
[----:B------:R-:W-:-:S02]  /*8b5b0*/  IMAD.MOV.U32 R50, RZ, RZ, R119 ;  /* 0x000000ffff327224 */ /* 0x000fc400078e0077 */
[----:B------:R-:W-:Y:S01]  /*8b5c0*/  IMAD.MOV.U32 R51, RZ, RZ, R118 ;  /* 0x000000ffff337224 */ /* 0x000fe200078e0076 */
[----:B------:R-:W2:Y:S01]  /*8b5d0*/  LDL.LU R119, [R1+0x603c] ;  /* 0x00603c0001777983 */ /* 0x000ea20000300800 */
[----:B------:R-:W-:-:S03]  /*8b5e0*/  IMAD.MOV.U32 R54, RZ, RZ, R143 ;  /* 0x000000ffff367224 */ /* 0x000fc600078e008f */
[----:B------:R-:W2:Y:S01]  /*8b5f0*/  LDL.LU R118, [R1+0x6038] ;  /* 0x0060380001767983 */ /* 0x000ea20000300800 */
[----:B------:R-:W-:Y:S02]  /*8b600*/  IMAD.MOV.U32 R55, RZ, RZ, R142 ;  /* 0x000000ffff377224 */ /* 0x000fe400078e008e */
[----:B---3--:R-:W-:Y:S02]  /*8b610*/  IMAD.MOV.U32 R53, RZ, RZ, R114 ;  /* 0x000000ffff357224 */ /* 0x008fe400078e0072 */
[----:B------:R-:W-:Y:S02]  /*8b620*/  IMAD.MOV.U32 R52, RZ, RZ, R115 ;  /* 0x000000ffff347224 */ /* 0x000fe400078e0073 */
        /* <DEDUP_REMOVED lines=8> */
[----:B------:R-:W3:Y:S04]  /*8b6b0*/  LDL.LU R139, [R1+0x6024] ;  /* 0x00602400018b7983 */ /* 0x000ee80000300800 */
[----:B------:R-:W3:Y:S04]  /*8b6c0*/  LDL.LU R138, [R1+0x6020] ;  /* 0x00602000018a7983 */ /* 0x000ee80000300800 */
[----:B------:R-:W3:Y:S01]  /*8b6d0*/  LDL.LU R151, [R1+0x601c] ;  /* 0x00601c0001977983 */ /* 0x000ee20000300800 */
[----:B----4-:R-:W-:-:S02]  /*8b6e0*/  IMAD.MOV.U32 R106, RZ, RZ, R135 ;  /* 0x000000ffff6a7224 */ /* 0x010fc400078e0087 */
[----:B------:R-:W-:Y:S01]  /*8b6f0*/  IMAD.MOV.U32 R105, RZ, RZ, R146 ;  /* 0x000000ffff697224 */ /* 0x000fe200078e0092 */
[----:B------:R-:W4:Y:S01]  /*8b700*/  LDL.LU R150, [R1+0x6018] ;  /* 0x0060180001967983 */ /* 0x000f220000300800 */
[----:B------:R-:W-:-:S03]  /*8b710*/  IMAD.MOV.U32 R104, RZ, RZ, R147 ;  /* 0x000000ffff687224 */ /* 0x000fc600078e0093 */
[----:B------:R-:W4:Y:S01]  /*8b720*/  LDL.LU R147, [R1+0x6014] ;  /* 0x0060140001937983 */ /* 0x000f220000300800 */
[----:B------:R-:W-:-:S03]  /*8b730*/  IMAD.MOV.U32 R107, RZ, RZ, R134 ;  /* 0x000000ffff6b7224 */ /* 0x000fc600078e0086 */
[----:B------:R-:W4:Y:S04]  /*8b740*/  LDL.LU R146, [R1+0x6010] ;  /* 0x0060100001927983 */ /* 0x000f280000300800 */
[----:B------:R-:W4:Y:S01]  /*8b750*/  LDL.LU R135, [R1+0x600c] ;  /* 0x00600c0001877983 */ /* 0x000f220000300800 */
[----:B--2---:R-:W-:Y:S02]  /*8b760*/  IMAD.MOV.U32 R82, RZ, RZ, R127 ;  /* 0x000000ffff527224 */ /* 0x004fe400078e007f */
[----:B------:R-:W-:Y:S01]  /*8b770*/  IMAD.MOV.U32 R81, RZ, RZ, R130 ;  /* 0x000000ffff517224 */ /* 0x000fe200078e0082 */
[----:B------:R-:W2:Y:S01]  /*8b780*/  LDL.LU R134, [R1+0x6008] ;  /* 0x0060080001867983 */ /* 0x000ea20000300800 */
[----:B------:R-:W-:-:S03]  /*8b790*/  IMAD.MOV.U32 R80, RZ, RZ, R131 ;  /* 0x000000ffff507224 */ /* 0x000fc600078e0083 */
[----:B------:R-:W2:Y:S01]  /*8b7a0*/  LDL.LU R131, [R1+0x6004] ;  /* 0x0060040001837983 */ /* 0x000ea20000300800 */
[----:B------:R-:W-:-:S03]  /*8b7b0*/  IMAD.MOV.U32 R83, RZ, RZ, R126 ;  /* 0x000000ffff537224 */ /* 0x000fc600078e007e */
[----:B------:R-:W2:Y:S04]  /*8b7c0*/  LDL.LU R130, [R1+0x6000] ;  /* 0x0060000001827983 */ /* 0x000ea80000300800 */
[----:B------:R-:W2:Y:S04]  /*8b7d0*/  LDL.LU R127, [R1+0x5ffc] ;  /* 0x005ffc00017f7983 */ /* 0x000ea80000300800 */
[----:B------:R-:W2:Y:S01]  /*8b7e0*/  LDL.LU R126, [R1+0x5ff8] ;  /* 0x005ff800017e7983 */ /* 0x000ea20000300800 */
[----:B------:R-:W-:Y:S02]  /*8b7f0*/  IMAD.MOV.U32 R89, RZ, RZ, R122 ;  /* 0x000000ffff597224 */ /* 0x000fe400078e007a */
[----:B------:R-:W-:-:S02]  /*8b800*/  IMAD.MOV.U32 R88, RZ, RZ, R123 ;  /* 0x000000ffff587224 */ /* 0x000fc400078e007b */
[----:B------:R-:W2:Y:S04]  /*8b810*/  LDL.LU R123, [R1+0x5ff4] ;  /* 0x005ff400017b7983 */ /* 0x000ea80000300800 */
[----:B------:R-:W2:Y:S01]  /*8b820*/  LDL.LU R122, [R1+0x5ff0] ;  /* 0x005ff000017a7983 */ /* 0x000ea20000300800 */
[----:B------:R-:W-:Y:S02]  /*8b830*/  IMAD.MOV.U32 R90, RZ, RZ, R110 ;  /* 0x000000ffff5a7224 */ /* 0x000fe400078e006e */
[----:B------:R-:W-:Y:S01]  /*8b840*/  IMAD.MOV.U32 R91, RZ, RZ, R111 ;  /* 0x000000ffff5b7224 */ /* 0x000fe200078e006f */
[----:B------:R-:W2:Y:S01]  /*8b850*/  LDL.LU R110, [R1+0x5fec] ;  /* 0x005fec00016e7983 */ /* 0x000ea20000300800 */
[----:B------:R-:W-:-:S03]  /*8b860*/  IMAD.MOV.U32 R66, RZ, RZ, R118 ;  /* 0x000000ffff427224 */ /* 0x000fc600078e0076 */
[----:B------:R-:W2:Y:S01]  /*8b870*/  LDL.LU R111, [R1+0x5fe8] ;  /* 0x005fe800016f7983 */ /* 0x000ea20000300800 */
[----:B------:R-:W-:Y:S01]  /*8b880*/  IMAD.MOV.U32 R67, RZ, RZ, R119 ;  /* 0x000000ffff437224 */ /* 0x000fe200078e0077 */
[----:B------:R-:W-:Y:S01]  /*8b890*/  HMMA.1688.F32.TF32 R24, R228, R6, R24 ;  /* 0x00000006e418723c */ /* 0x000fe20000081018 */
[----:B------:R-:W-:Y:S02]  /*8b8a0*/  IMAD.MOV.U32 R84, RZ, RZ, R154 ;  /* 0x000000ffff547224 */ /* 0x000fe400078e009a */
[----:B------:R-:W-:-:S05]  /*8b8b0*/  IMAD.MOV.U32 R85, RZ, RZ, R155 ;  /* 0x000000ffff557224 */ /* 0x000fca00078e009b */
[----:B------:R-:W-:Y:S01]  /*8b8c0*/  HMMA.1688.F32.TF32 R12, R228, R194, R12 ;  /* 0x000000c2e40c723c */ /* 0x000fe2000008100c */
        /* <DEDUP_REMOVED lines=36> */
[----:B------:R-:W-:Y:S02]  /*8bb10*/  IMAD.MOV.U32 R75, RZ, RZ, R151 ;  /* 0x000000ffff4b7224 */ /* 0x000fe400078e0097 */
[----:B----4-:R-:W-:Y:S02]  /*8bb20*/  IMAD.MOV.U32 R74, RZ, RZ, R150 ;  /* 0x000000ffff4a7224 */ /* 0x010fe400078e0096 */
[----:B------:R-:W-:-:S02]  /*8bb30*/  IMAD.MOV.U32 R73, RZ, RZ, R147 ;  /* 0x000000ffff497224 */ /* 0x000fc400078e0093 */
[----:B------:R-:W-:Y:S02]  /*8bb40*/  IMAD.MOV.U32 R71, RZ, RZ, R135 ;  /* 0x000000ffff477224 */ /* 0x000fe400078e0087 */
[----:B--2---:R-:W-:Y:S02]  /*8bb50*/  IMAD.MOV.U32 R70, RZ, RZ, R134 ;  /* 0x000000ffff467224 */ /* 0x004fe400078e0086 */
[----:B------:R-:W-:Y:S02]  /*8bb60*/  IMAD.MOV.U32 R69, RZ, RZ, R131 ;  /* 0x000000ffff457224 */ /* 0x000fe400078e0083 */
[----:B------:R-:W-:Y:S02]  /*8bb70*/  IMAD.MOV.U32 R68, RZ, RZ, R130 ;  /* 0x000000ffff447224 */ /* 0x000fe400078e0082 */
[----:B------:R-:W-:Y:S02]  /*8bb80*/  IMAD.MOV.U32 R103, RZ, RZ, R127 ;  /* 0x000000ffff677224 */ /* 0x000fe400078e007f */
[----:B------:R-:W-:-:S02]  /*8bb90*/  IMAD.MOV.U32 R102, RZ, RZ, R126 ;  /* 0x000000ffff667224 */ /* 0x000fc400078e007e */
[----:B------:R-:W-:Y:S02]  /*8bba0*/  IMAD.MOV.U32 R72, RZ, RZ, R146 ;  /* 0x000000ffff487224 */ /* 0x000fe400078e0092 */
[----:B------:R-:W-:Y:S02]  /*8bbb0*/  IMAD.MOV.U32 R101, RZ, RZ, R123 ;  /* 0x000000ffff657224 */ /* 0x000fe400078e007b */
[----:B------:R-:W-:Y:S02]  /*8bbc0*/  IMAD.MOV.U32 R100, RZ, RZ, R122 ;  /* 0x000000ffff647224 */ /* 0x000fe400078e007a */
[----:B------:R-:W2:Y:S04]  /*8bbd0*/  LDL.LU R122, [R1+0x5fd4] ;  /* 0x005fd400017a7983 */ /* 0x000ea80000300800 */
[----:B------:R-:W2:Y:S04]  /*8bbe0*/  LDL.LU R123, [R1+0x5fd0] ;  /* 0x005fd000017b7983 */ /* 0x000ea80000300800 */
        /* <DEDUP_REMOVED lines=33> */
[----:B------:R-:W3:Y:S01]  /*8be00*/  LDL.LU R183, [R1+0x5f48] ;  /* 0x005f480001b77983 */ /* 0x000ee20000300800 */
[----:B------:R-:W-:Y:S08]  /*8be10*/  HMMA.1688.F32.TF32 R12, R232, R222, R12 ;  /* 0x000000dee80c723c */ /* 0x000ff0000008100c */
[C---:B--2---:R-:W-:Y:S08]  /*8be20*/  HMMA.1688.F32.TF32 R68, R228.reuse, R186, R68 ;  /* 0x000000bae444723c */ /* 0x044ff00000081044 */
[----:B------:R-:W-:Y:S11]  /*8be30*/  HMMA.1688.F32.TF32 R76, R228, R190, R100 ;  /* 0x000000bee44c723c */ /* 0x000ff60000081064 */
[----:B------:R-:W-:-:S02]  /*8be40*/  IMAD.MOV.U32 R108, RZ, RZ, R68 ;  /* 0x000000ffff6c7224 */ /* 0x000fc400078e0044 */
[----:B------:R-:W-:Y:S02]  /*8be50*/  IMAD.MOV.U32 R109, RZ, RZ, R69 ;  /* 0x000000ffff6d7224 */ /* 0x000fe400078e0045 */
[----:B------:R-:W-:Y:S02]  /*8be60*/  IMAD.MOV.U32 R112, RZ, RZ, R70 ;  /* 0x000000ffff707224 */ /* 0x000fe400078e0046 */
[----:B------:R-:W-:Y:S02]  /*8be70*/  IMAD.MOV.U32 R113, RZ, RZ, R71 ;  /* 0x000000ffff717224 */ /* 0x000fe400078e0047 */
[----:B---3--:R-:W-:Y:S01]  /*8be80*/  HMMA.1688.F32.TF32 R68, R228, R182, R72 ;  /* 0x000000b6e444723c */ /* 0x008fe20000081048 */
[----:B------:R-:W-:Y:S02]  /*8be90*/  IMAD.MOV.U32 R153, RZ, RZ, R76 ;  /* 0x000000ffff997224 */ /* 0x000fe400078e004c */
[----:B------:R-:W-:Y:S02]  /*8bea0*/  IMAD.MOV.U32 R152, RZ, RZ, R77 ;  /* 0x000000ffff987224 */ /* 0x000fe400078e004d */
[----:B------:R-:W-:-:S02]  /*8beb0*/  IMAD.MOV.U32 R149, RZ, RZ, R78 ;  /* 0x000000ffff957224 */ /* 0x000fc400078e004e */
[----:B------:R-:W-:Y:S02]  /*8bec0*/  IMAD.MOV.U32 R148, RZ, RZ, R79 ;  /* 0x000000ffff947224 */ /* 0x000fe400078e004f */
[C---:B------:R-:W-:Y:S08]  /*8bed0*/  HMMA.1688.F32.TF32 R76, R228.reuse, R178, R96 ;  /* 0x000000b2e44c723c */ /* 0x040ff00000081060 */
[C---:B------:R-:W-:Y:S02]  /*8bee0*/  HMMA.1688.F32.TF32 R72, R228.reuse, R174, R64 ;  /* 0x000000aee448723c */ /* 0x040fe40000081040 */
[----:B------:R-:W-:Y:S04]  /*8bef0*/  STL.64 [R1+0x2a80], R68 ;  /* 0x002a804401007387 */ /* 0x000fe80000100a00 */
[----:B------:R1:W-:Y:S02]  /*8bf00*/  STL.64 [R1+0x2a88], R70 ;  /* 0x002a884601007387 */ /* 0x0003e40000100a00 */
[C---:B------:R-:W-:Y:S08]  /*8bf10*/  HMMA.1688.F32.TF32 R64, R228.reuse, R166, R84 ;  /* 0x000000a6e440723c */ /* 0x040ff00000081054 */
[C---:B-1----:R-:W-:Y:S01]  /*8bf20*/  HMMA.1688.F32.TF32 R68, R228.reuse, R170, R88 ;  /* 0x000000aae444723c */ /* 0x042fe20000081058 */
        /* <DEDUP_REMOVED lines=21> */
[C---:B----4-:R-:W-:Y:S01]  /*8c080*/  HMMA.1688.F32.TF32 R36, R228.reuse, R126, R32 ;  /* 0x0000007ee424723c */ /* 0x050fe20000081020 */
        /* <DEDUP_REMOVED lines=31> */
[----:B------:R-:W-:Y:S04]  /*8c280*/  LDS R228, [R0+UR7+0x46080] ;  /* 0x0460800700e47984 */ /* 0x000fe80008000800 */
[----:B-1----:R-:W3:Y:S04]  /*8c290*/  LDL.LU R16, [R1+0xa0] ;  /* 0x0000a00001107983 */ /* 0x002ee80000300800 */
        /* <DEDUP_REMOVED lines=115> */
[----:B----4-:R-:W4:Y:S04]  /*8c9d0*/  LDL.LU R14, [R1+0x98] ;  /* 0x00009800010e7983 */ /* 0x010f280000300800 */
[----:B------:R-:W4:Y:S04]  /*8c9e0*/  LDL.LU R15, [R1+0x9c] ;  /* 0x00009c00010f7983 */ /* 0x000f280000300800 */
[----:B------:R-:W-:Y:S04]  /*8c9f0*/  LDS R230, [R0+UR7+0x47080] ;  /* 0x0470800700e67984 */ /* 0x000fe80008000800 */
[----:B------:R-:W-:Y:S04]  /*8ca00*/  LDS R229, [R224+UR7+0x46080] ;  /* 0x04608007e0e57984 */ /* 0x000fe80008000800 */
[----:B------:R-:W1:Y:S01]  /*8ca10*/  LDS R231, [R224+UR7+0x47080] ;  /* 0x04708007e0e77984 */ /* 0x000e620008000800 */
[----:B--2---:R-:W-:-:S15]  /*8ca20*/  HMMA.1688.F32.TF32 R212, R232, R218, R212 ;  /* 0x000000dae8d4723c */ /* 0x004fde00000810d4 */
[----:B------:R-:W-:-:S04]  /*8ca30*/  NOP ;  /* 0x0000000000007918 */ /* 0x000fc80000000000 */
[----:B------:R-:W-:Y:S04]  /*8ca40*/  STL.64 [R1+0x2950], R212 ;  /* 0x002950d401007387 */ /* 0x000fe80000100a00 */
[----:B------:R2:W-:Y:S04]  /*8ca50*/  STL.64 [R1+0x2958], R214 ;  /* 0x002958d601007387 */ /* 0x0005e80000100a00 */
[----:B--2---:R-:W2:Y:S01]  /*8ca60*/  LDL.LU.64 R214, [R1+0x5f40] ;  /* 0x005f400001d67983 */ /* 0x004ea20000300a00 */
        /* <DEDUP_REMOVED lines=11> */
[----:B------:R-:W-:Y:S02]  /*8cb20*/  IMAD.MOV.U32 R157, RZ, RZ, R46 ;  /* 0x000000ffff9d7224 */ /* 0x000fe400078e002e */
[----:B------:R-:W-:Y:S01]  /*8cb30*/  IMAD.MOV.U32 R156, RZ, RZ, R47 ;  /* 0x000000ffff9c7224 */ /* 0x000fe200078e002f */
[C---:B----4-:R-:W-:Y:S08]  /*8cb40*/  HMMA.1688.F32.TF32 R12, R232.reuse, R114, R12 ;  /* 0x00000072e80c723c */ /* 0x050ff0000008100c */
[----:B--2---:R-:W-:-:S15]  /*8cb50*/  HMMA.1688.F32.TF32 R92, R232, R214, R92 ;  /* 0x000000d6e85c723c */ /* 0x004fde000008105c */
[----:B------:R-:W-:-:S04]  /*8cb60*/  NOP ;  /* 0x0000000000007918 */ /* 0x000fc80000000000 */
[----:B------:R-:W-:Y:S04]  /*8cb70*/  STL.64 [R1+0x2940], R92 ;  /* 0x0029405c01007387 */ /* 0x000fe80000100a00 */
[----:B------:R2:W-:Y:S04]  /*8cb80*/  STL.64 [R1+0x2948], R94 ;  /* 0x0029485e01007387 */ /* 0x0005e80000100a00 */
[----:B--2---:R-:W2:Y:S04]  /*8cb90*/  LDL.LU.64 R94, [R1+0x5f38] ;  /* 0x005f3800015e7983 */ /* 0x004ea80000300a00 */
[----:B------:R-:W3:Y:S04]  /*8cba0*/  LDL.LU.64 R92, [R1+0x5f30] ;  /* 0x005f3000015c7983 */ /* 0x000ee80000300a00 */
[----:B------:R-:W-:Y:S04]  /*8cbb0*/  STL.64 [R1+0x2930], R248 ;  /* 0x002930f801007387 */ /* 0x000fe80000100a00 */
[----:B------:R4:W-:Y:S02]  /*8cbc0*/  STL.64 [R1+0x2938], R250 ;  /* 0x002938fa01007387 */ /* 0x0009e40000100a00 */
[C---:B----4-:R-:W-:Y:S08]  /*8cbd0*/  HMMA.1688.F32.TF32 R248, R232.reuse, R206, R236 ;  /* 0x000000cee8f8723c */ /* 0x050ff000000810ec */
[C---:B------:R-:W-:Y:S11]  /*8cbe0*/  HMMA.1688.F32.TF32 R236, R232.reuse, R6, R244 ;  /* 0x00000006e8ec723c */ /* 0x040ff600000810f4 */
        /* <DEDUP_REMOVED lines=10> */
[C---:B----4-:R-:W-:Y:S03]  /*8cc90*/  HMMA.1688.F32.TF32 R76, R232.reuse, R190, R72 ;  /* 0x000000bee84c723c */ /* 0x050fe60000081048 */
[----:B------:R-:W-:Y:S04]  /*8cca0*/  STL.64 [R1+0x28d0], R68 ;  /* 0x0028d04401007387 */ /* 0x000fe80000100a00 */
[----:B------:R4:W-:Y:S01]  /*8ccb0*/  STL.64 [R1+0x28d8], R70 ;  /* 0x0028d84601007387 */ /* 0x0009e20000100a00 */
[C---:B------:R-:W-:Y:S08]  /*8ccc0*/  HMMA.1688.F32.TF32 R72, R232.reuse, R186, R96 ;  /* 0x000000bae848723c */ /* 0x040ff00000081060 */
[C---:B----4-:R-:W-:Y:S08]  /*8ccd0*/  HMMA.1688.F32.TF32 R68, R232.reuse, R182, R64 ;  /* 0x000000b6e844723c */ /* 0x050ff00000081040 */
[C---:B------:R-:W-:Y:S01]  /*8cce0*/  HMMA.1688.F32.TF32 R64, R232.reuse, R178, R88 ;  /* 0x000000b2e840723c */ /* 0x040fe20000081058 */
[----:B------:R-:W-:Y:S04]  /*8ccf0*/  STL.64 [R1+0x28c0], R76 ;  /* 0x0028c04c01007387 */ /* 0x000fe80000100a00 */
[----:B------:R-:W-:Y:S04]  /*8cd00*/  STL.64 [R1+0x28c8], R78 ;  /* 0x0028c84e01007387 */ /* 0x000fe80000100a00 */
[----:B------:R-:W-:Y:S04]  /*8cd10*/  STL.64 [R1+0x28b0], R72 ;  /* 0x0028b04801007387 */ /* 0x000fe80000100a00 */
[----:B------:R4:W-:Y:S04]  /*8cd20*/  STL.64 [R1+0x28b8], R74 ;  /* 0x0028b84a01007387 */ /* 0x0009e80000100a00 */
[----:B------:R-:W-:Y:S04]  /*8cd30*/  STL.64 [R1+0x28a0], R68 ;  /* 0x0028a04401007387 */ /* 0x000fe80000100a00 */
[----:B------:R1:W-:Y:S01]  /*8cd40*/  STL.64 [R1+0x28a8], R70 ;  /* 0x0028a84601007387 */ /* 0x0003e20000100a00 */
[C---:B----4-:R-:W-:Y:S03]  /*8cd50*/  HMMA.1688.F32.TF32 R72, R232.reuse, R174, R84 ;  /* 0x000000aee848723c */ /* 0x050fe60000081054 */
[----:B------:R-:W-:Y:S04]  /*8cd60*/  STL.64 [R1+0x2890], R64 ;  /* 0x0028904001007387 */ /* 0x000fe80000100a00 */
[----:B------:R4:W-:Y:S01]  /*8cd70*/  STL.64 [R1+0x2898], R66 ;  /* 0x0028984201007387 */ /* 0x0009e20000100a00 */
[C---:B-1----:R-:W-:Y:S08]  /*8cd80*/  HMMA.1688.F32.TF32 R68, R232.reuse, R170, R80 ;  /* 0x000000aae844723c */ /* 0x042ff00000081050 */
[C---:B----4-:R-:W-:Y:S03]  /*8cd90*/  HMMA.1688.F32.TF32 R64, R232.reuse, R166, R104 ;  /* 0x000000a6e840723c */ /* 0x050fe60000081068 */
        /* <DEDUP_REMOVED lines=35> */
[----:B------:R1:W-:Y:S04]  /*8cfd0*/  STL.64 [R1+0x27a0], R20 ;  /* 0x0027a01401007387 */ /* 0x0003e80000100a00 */
[----:B------:R1:W-:Y:S04]  /*8cfe0*/  STL.64 [R1+0x27a8], R22 ;  /* 0x0027a81601007387 */ /* 0x0003e80000100a00 */
[----:B------:R1:W-:Y:S04]  /*8cff0*/  STL.64 [R1+0x2790], R12 ;  /* 0x0027900c01007387 */ /* 0x0003e80000100a00 */
[----:B------:R1:W-:Y:S04]  /*8d000*/  STL.64 [R1+0x2798], R14 ;  /* 0x0027980e01007387 */ /* 0x0003e80000100a00 */
[----:B------:R-:W4:Y:S04]  /*8d010*/  LDL.LU R17, [R1+0x4e4] ;  /* 0x0004e40001117983 */ /* 0x000f280000300800 */
[----:B------:R-:W4:Y:S04]  /*8d020*/  LDL.LU R18, [R1+0x4e8] ;  /* 0x0004e80001127983 */ /* 0x000f280000300800 */
[----:B------:R-:W4:Y:S04]  /*8d030*/  LDL.LU R19, [R1+0x4ec] ;  /* 0x0004ec0001137983 */ /* 0x000f280000300800 */
        /* <DEDUP_REMOVED lines=105> */
[----:B---3--:R-:W-:Y:S01]  /*8d6d0*/  HMMA.1688.F32.TF32 R248, R232, R110, R248 ;  /* 0x0000006ee8f8723c */ /* 0x008fe200000810f8 */
[----:B------:R-:W-:Y:S04]  /*8d6e0*/  LDS R232, [R225+UR7+0x46080] ;  /* 0x04608007e1e87984 */ /* 0x000fe80008000800 */
[----:B------:R-:W-:Y:S04]  /*8d6f0*/  LDS R234, [R225+UR7+0x47080] ;  /* 0x04708007e1ea7984 */ /* 0x000fe80008000800 */
[----:B------:R-:W-:Y:S04]  /*8d700*/  LDS R233, [R252+UR7+0x46080] ;  /* 0x04608007fce97984 */ /* 0x000fe80008000800 */
[----:B------:R-:W1:Y:S06]  /*8d710*/  LDS R235, [R252+UR7+0x47080] ;  /* 0x04708007fceb7984 */ /* 0x000e6c0008000800 */
[----:B------:R-:W-:Y:S04]  /*8d720*/  STL.64 [R1+0x2270], R248 ;  /* 0x002270f801007387 */ /* 0x000fe80000100a00 */
[----:B------:R4:W-:Y:S04]  /*8d730*/  STL.64 [R1+0x2278], R250 ;  /* 0x002278fa01007387 */ /* 0x0009e80000100a00 */
[----:B------:R-:W-:Y:S04]  /*8d740*/  STL.64 [R1+0x2250], R236 ;  /* 0x002250ec01007387 */ /* 0x000fe80000100a00 */
[----:B------:R2:W-:Y:S01]  /*8d750*/  STL.64 [R1+0x2258], R238 ;  /* 0x002258ee01007387 */ /* 0x0005e20000100a00 */
[C---:B----4-:R-:W-:Y:S08]  /*8d760*/  HMMA.1688.F32.TF32 R248, R228.reuse, R222, R240 ;  /* 0x000000dee4f8723c */ /* 0x050ff000000810f0 */
[C---:B------:R-:W-:Y:S08]  /*8d770*/  HMMA.1688.F32.TF32 R240, R228.reuse, R218, R244 ;  /* 0x000000dae4f0723c */ /* 0x040ff000000810f4 */
[C---:B--2---:R-:W-:Y:S08]  /*8d780*/  HMMA.1688.F32.TF32 R236, R228.reuse, R214, R76 ;  /* 0x000000d6e4ec723c */ /* 0x044ff0000008104c */
        /* <DEDUP_REMOVED lines=11> */
[----:B------:R2:W-:Y:S04]  /*8d840*/  STL.64 [R1+0x2758], R78 ;  /* 0x0027584e01007387 */ /* 0x0005e80000100a00 */
        /* <DEDUP_REMOVED lines=173> */
[----:B------:R-:W-:Y:S08]  /*8e320*/  HMMA.1688.F32.TF32 R32, R232, R174, R32 ;  /* 0x000000aee820723c */ /* 0x000ff00000081020 */
[C---:B----4-:R-:W-:Y:S08]  /*8e330*/  HMMA.1688.F32.TF32 R100, R228.reuse, R110, R100 ;  /* 0x0000006ee464723c */ /* 0x050ff00000081064 */
[C---:B------:R-:W-:Y:S08]  /*8e340*/  HMMA.1688.F32.TF32 R248, R228.reuse, R126, R248 ;  /* 0x0000007ee4f8723c */ /* 0x040ff000000810f8 */
[C---:B------:R-:W-:Y:S08]  /*8e350*/  HMMA.1688.F32.TF32 R76, R228.reuse, R130, R76 ;  /* 0x00000082e44c723c */ /* 0x040ff0000008104c */
[----:B------:R-:W-:Y:S11]  /*8e360*/  HMMA.1688.F32.TF32 R240, R228, R118, R240 ;  /* 0x00000076e4f0723c */ /* 0x000ff600000810f0 */
[----:B------:R-:W-:Y:S04]  /*8e370*/  STL.64 [R1+0x25f0], R76 ;  /* 0x0025f04c01007387 */ /* 0x000fe80000100a00 */
[----:B------:R1:W-:Y:S04]  /*8e380*/  STL.64 [R1+0x25f8], R78 ;  /* 0x0025f84e01007387 */ /* 0x0003e80000100a00 */
[----:B-1----:R-:W2:Y:S04]  /*8e390*/  LDL.LU.64 R78, [R1+0x5f28] ;  /* 0x005f2800014e7983 */ /* 0x002ea80000300a00 */
[----:B------:R-:W3:Y:S04]  /*8e3a0*/  LDL.LU.64 R76, [R1+0x5f20] ;  /* 0x005f2000014c7983 */ /* 0x000ee80000300a00 */
[----:B------:R-:W-:Y:S04]  /*8e3b0*/  STL.64 [R1+0x25e0], R248 ;  /* 0x0025e0f801007387 */ /* 0x000fe80000100a00 */
[----:B------:R1:W-:Y:S01]  /*8e3c0*/  STL.64 [R1+0x25e8], R250 ;  /* 0x0025e8fa01007387 */ /* 0x0003e20000100a00 */
[----:B------:R-:W-:Y:S08]  /*8e3d0*/  HMMA.1688.F32.TF32 R68, R232, R226, R68 ;  /* 0x000000e2e844723c */ /* 0x000ff00000081044 */
[C---:B-1----:R-:W-:Y:S08]  /*8e3e0*/  HMMA.1688.F32.TF32 R248, R228.reuse, R122, R236 ;  /* 0x0000007ae4f8723c */ /* 0x042ff000000810ec */
[----:B------:R-:W-:Y:S01]  /*8e3f0*/  HMMA.1688.F32.TF32 R236, R228, R114, R244 ;  /* 0x00000072e4ec723c */ /* 0x000fe200000810f4 */
[----:B------:R-:W-:Y:S04]  /*8e400*/  LDS R228, [R0+UR7+0x46100] ;  /* 0x0461000700e47984 */ /* 0x000fe80008000800 */
[----:B------:R-:W-:Y:S03]  /*8e410*/  LDS R230, [R0+UR7+0x47100] ;  /* 0x0471000700e67984 */ /* 0x000fe60008000800 */
[C---:B------:R-:W-:Y:S01]  /*8e420*/  HMMA.1688.F32.TF32 R24, R232.reuse, R166, R24 ;  /* 0x000000a6e818723c */ /* 0x040fe20000081018 */
[----:B------:R-:W-:Y:S04]  /*8e430*/  LDS R229, [R224+UR7+0x46100] ;  /* 0x04610007e0e57984 */ /* 0x000fe80008000800 */
        /* <DEDUP_REMOVED lines=25> */
[C---:B----4-:R-:W-:Y:S08]  /*8e5d0*/  HMMA.1688.F32.TF32 R64, R232.reuse, R6, R104 ;  /* 0x00000006e840723c */ /* 0x050ff00000081068 */
        /* <DEDUP_REMOVED lines=150> */
[C---:B------:R-:W-:Y:S11]  /*8ef40*/  HMMA.1688.F32.TF32 R68, R232.reuse, R142, R68 ;  /* 0x0000008ee844723c */ /* 0x040ff60000081044 */
[----:B------:R-:W-:Y:S04]  /*8ef50*/  STL.64 [R1+0x2450], R100 ;  /* 0x0024506401007387 */ /* 0x000fe80000100a00 */
[----:B------:R1:W-:Y:S01]  /*8ef60*/  STL.64 [R1+0x2458], R102 ;  /* 0x0024586601007387 */ /* 0x0003e20000100a00 */
[C---:B------:R-:W-:Y:S03]  /*8ef70*/  HMMA.1688.F32.TF32 R84, R232.reuse, R126, R84 ;  /* 0x0000007ee854723c */ /* 0x040fe60000081054 */
[----:B-1----:R-:W2:Y:S04]  /*8ef80*/  LDL.LU.64 R102, [R1+0x5f18] ;  /* 0x005f180001667983 */ /* 0x002ea80000300a00 */
[----:B------:R-:W3:Y:S04]  /*8ef90*/  LDL.LU.64 R100, [R1+0x5f10] ;  /* 0x005f100001647983 */ /* 0x000ee80000300a00 */
[----:B------:R-:W-:Y:S04]  /*8efa0*/  STL.64 [R1+0x2460], R72 ;  /* 0x0024604801007387 */ /* 0x000fe80000100a00 */
[----:B------:R1:W-:Y:S04]  /*8efb0*/  STL.64 [R1+0x2468], R74 ;  /* 0x0024684a01007387 */ /* 0x0003e80000100a00 */
[----:B-1----:R-:W4:Y:S04]  /*8efc0*/  LDL.LU.64 R74, [R1+0x5f08] ;  /* 0x005f0800014a7983 */ /* 0x002f280000300a00 */
[----:B------:R-:W2:Y:S04]  /*8efd0*/  LDL.LU.64 R72, [R1+0x5f00] ;  /* 0x005f000001487983 */ /* 0x000ea80000300a00 */
[----:B------:R-:W-:Y:S04]  /*8efe0*/  STL.64 [R1+0x2480], R68 ;  /* 0x0024804401007387 */ /* 0x000fe80000100a00 */
[----:B------:R1:W-:Y:S04]  /*8eff0*/  STL.64 [R1+0x2488], R70 ;  /* 0x0024884601007387 */ /* 0x0003e80000100a00 */
[----:B-1----:R-:W2:Y:S04]  /*8f000*/  LDL.LU.64 R70, [R1+0x5ef8] ;  /* 0x005ef80001467983 */ /* 0x002ea80000300a00 */
[----:B------:R-:W2:Y:S04]  /*8f010*/  LDL.LU.64 R68, [R1+0x5ef0] ;  /* 0x005ef00001447983 */ /* 0x000ea80000300a00 */
[----:B------:R-:W-:Y:S04]  /*8f020*/  STL.64 [R1+0x24a0], R96 ;  /* 0x0024a06001007387 */ /* 0x000fe80000100a00 */
[----:B------:R1:W-:Y:S01]  /*8f030*/  STL.64 [R1+0x24a8], R98 ;  /* 0x0024a86201007387 */ /* 0x0003e20000100a00 */
[----:B------:R-:W-:Y:S03]  /*8f040*/  HMMA.1688.F32.TF32 R232, R232, R110, R56 ;  /* 0x0000006ee8e8723c */ /* 0x000fe60000081038 */
        /* <DEDUP_REMOVED lines=26> */
[----:B------:R-:W2:Y:S04]  /*8f1f0*/  LDL.LU.64 R58, [R1+0x5e78] ;  /* 0x005e7800013a7983 */ /* 0x000ea80000300a00 */
[----:B------:R-:W2:Y:S04]  /*8f200*/  LDL.LU.64 R56, [R1+0x5e70] ;  /* 0x005e700001387983 */ /* 0x000ea80000300a00 */
[----:B------:R1:W-:Y:S04]  /*8f210*/  STL.64 [R1+0x2490], R232 ;  /* 0x002490e801007387 */ /* 0x0003e80000100a00 */
[----:B------:R1:W-:Y:S04]  /*8f220*/  STL.64 [R1+0x2498], R234 ;  /* 0x002498ea01007387 */ /* 0x0003e80000100a00 */
[----:B-1----:R-:W2:Y:S04]  /*8f230*/  LDL.LU R232, [R1+0x150] ;  /* 0x0001500001e87983 */ /* 0x002ea80000300800 */
[----:B------:R-:W2:Y:S04]  /*8f240*/  LDL.LU R233, [R1+0x154] ;  /* 0x0001540001e97983 */ /* 0x000ea80000300800 */
[----:B------:R-:W2:Y:S04]  /*8f250*/  LDL.LU R234, [R1+0x158] ;  /* 0x0001580001ea7983 */ /* 0x000ea80000300800 */
[----:B------:R-:W2:Y:S01]  /*8f260*/  LDL.LU R235, [R1+0x15c] ;  /* 0x00015c0001eb7983 */ /* 0x000ea20000300800 */
        /* <DEDUP_REMOVED lines=14> */
[----:B------:R-:W-:Y:S04]  /*8f350*/  STL.64 [R1+0x2478], R234 ;  /* 0x002478ea01007387 */ /* 0x000fe80000100a00 */
[----:B------:R-:W-:Y:S04]  /*8f360*/  STL.64 [R1+0x24b0], R52 ;  /* 0x0024b03401007387 */ /* 0x000fe80000100a00 */
[----:B------:R1:W-:Y:S01]  /*8f370*/  STL.64 [R1+0x24b8], R54 ;  /* 0x0024b83601007387 */ /* 0x0003e20000100a00 */
[C---:B------:R-:W-:Y:S03]  /*8f380*/  HMMA.1688.F32.TF32 R248, R228.reuse, R186, R248 ;  /* 0x000000bae4f8723c */ /* 0x040fe600000810f8 */
[----:B------:R-:W-:Y:S04]  /*8f390*/  LDS R232, [R225+UR7+0x46100] ;  /* 0x04610007e1e87984 */ /* 0x000fe80008000800 */
[----:B------:R-:W-:Y:S04]  /*8f3a0*/  LDS R234, [R225+UR7+0x47100] ;  /* 0x04710007e1ea7984 */ /* 0x000fe80008000800 */
[----:B-1----:R-:W2:Y:S04]  /*8f3b0*/  LDL.LU.64 R54, [R1+0x5e68] ;  /* 0x005e680001367983 */ /* 0x002ea80000300a00 */
[----:B------:R-:W2:Y:S04]  /*8f3c0*/  LDL.LU.64 R52, [R1+0x5e60] ;  /* 0x005e600001347983 */ /* 0x000ea80000300a00 */
[----:B------:R-:W-:Y:S04]  /*8f3d0*/  STL.64 [R1+0x2440], R48 ;  /* 0x0024403001007387 */ /* 0x000fe80000100a00 */
[----:B------:R1:W-:Y:S04]  /*8f3e0*/  STL.64 [R1+0x2448], R50 ;  /* 0x0024483201007387 */ /* 0x0003e80000100a00 */
[----:B------:R-:W-:Y:S04]  /*8f3f0*/  LDS R233, [R252+UR7+0x46100] ;  /* 0x04610007fce97984 */ /* 0x000fe80008000800 */
[----:B------:R-:W2:Y:S04]  /*8f400*/  LDS R235, [R252+UR7+0x47100] ;  /* 0x04710007fceb7984 */ /* 0x000ea80008000800 */
        /* <DEDUP_REMOVED lines=36> */
[----:B-1----:R-:W4:Y:S04]  /*8f650*/  LDL.LU.64 R14, [R1+0x5dc8] ;  /* 0x005dc800010e7983 */ /* 0x002f280000300a00 */
[----:B------:R-:W4:Y:S04]  /*8f660*/  LDL.LU.64 R12, [R1+0x5dc0] ;  /* 0x005dc000010c7983 */ /* 0x000f280000300a00 */
[----:B------:R-:W-:Y:S04]  /*8f670*/  STL.64 [R1+0x2320], R248 ;  /* 0x002320f801007387 */ /* 0x000fe80000100a00 */
[----:B------:R1:W-:Y:S02]  /*8f680*/  STL.64 [R1+0x2328], R250 ;  /* 0x002328fa01007387 */ /* 0x0003e40000100a00 */
[C---:B-1----:R-:W-:Y:S08]  /*8f690*/  HMMA.1688.F32.TF32 R248, R228.reuse, R182, R236 ;  /* 0x000000b6e4f8723c */ /* 0x042ff000000810ec */
[C---:B------:R-:W-:Y:S08]  /*8f6a0*/  HMMA.1688.F32.TF32 R236, R228.reuse, R178, R240 ;  /* 0x000000b2e4ec723c */ /* 0x040ff000000810f0 */
[----:B------:R-:W-:Y:S03]  /*8f6b0*/  HMMA.1688.F32.TF32 R240, R228, R174, R244 ;  /* 0x000000aee4f0723c */ /* 0x000fe600000810f4 */
[----:B------:R-:W-:Y:S04]  /*8f6c0*/  STL.64 [R1+0x2300], R248 ;  /* 0x002300f801007387 */ /* 0x000fe80000100a00 */
[----:B------:R-:W-:Y:S04]  /*8f6d0*/  STL.64 [R1+0x2308], R250 ;  /* 0x002308fa01007387 */ /* 0x000fe80000100a00 */
[----:B------:R-:W-:Y:S04]  /*8f6e0*/  STL.64 [R1+0x22e0], R236 ;  /* 0x0022e0ec01007387 */ /* 0x000fe80000100a00 */
[----:B------:R-:W-:Y:S04]  /*8f6f0*/  STL.64 [R1+0x22e8], R238 ;  /* 0x0022e8ee01007387 */ /* 0x000fe80000100a00 */
[----:B------:R1:W-:Y:S04]  /*8f700*/  STL.64 [R1+0x22c0], R240 ;  /* 0x0022c0f001007387 */ /* 0x0003e80000100a00 */
[----:B------:R3:W-:Y:S01]  /*8f710*/  STL.64 [R1+0x22c8], R242 ;  /* 0x0022c8f201007387 */ /* 0x0007e20000100a00 */
[----:B-1----:R-:W-:-:S02]  /*8f720*/  IMAD.MOV.U32 R240, RZ, RZ, R103 ;  /* 0x000000fffff07224 */ /* 0x002fc400078e0067 */
[----:B------:R-:W-:Y:S02]  /*8f730*/  IMAD.MOV.U32 R241, RZ, RZ, R102 ;  /* 0x000000fffff17224 */ /* 0x000fe400078e0066 */
[----:B---3--:R-:W-:Y:S02]  /*8f740*/  IMAD.MOV.U32 R242, RZ, RZ, R101 ;  /* 0x000000fffff27224 */ /* 0x008fe400078e0065 */
[----:B------:R-:W-:Y:S02]  /*8f750*/  IMAD.MOV.U32 R243, RZ, RZ, R100 ;  /* 0x000000fffff37224 */ /* 0x000fe400078e0064 */
[----:B------:R-:W-:Y:S02]  /*8f760*/  IMAD.MOV.U32 R248, RZ, RZ, R99 ;  /* 0x000000fffff87224 */ /* 0x000fe400078e0063 */
[----:B------:R-:W-:Y:S02]  /*8f770*/  IMAD.MOV.U32 R249, RZ, RZ, R98 ;  /* 0x000000fffff97224 */ /* 0x000fe400078e0062 */
[----:B------:R-:W-:-:S02]  /*8f780*/  IMAD.MOV.U32 R250, RZ, RZ, R97 ;  /* 0x000000fffffa7224 */ /* 0x000fc400078e0061 */
[----:B------:R-:W-:Y:S01]  /*8f790*/  IMAD.MOV.U32 R251, RZ, RZ, R96 ;  /* 0x000000fffffb7224 */ /* 0x000fe200078e0060 */
[C---:B--2---:R-:W-:Y:S08]  /*8f7a0*/  HMMA.1688.F32.TF32 R236, R228.reuse, R166, R16 ;  /* 0x000000a6e4ec723c */ /* 0x044ff00000081010 */
[C---:B----4-:R-:W-:Y:S08]  /*8f7b0*/  HMMA.1688.F32.TF32 R12, R228.reuse, R170, R12 ;  /* 0x000000aae40c723c */ /* 0x050ff0000008100c */
        /* <DEDUP_REMOVED lines=31> */
[----:B------:R1:W-:Y:S04]  /*8f9b0*/  STL.64 [R1+0x8e0], R20 ;  /* 0x0008e01401007387 */ /* 0x0003e80000100a00 */
[----:B------:R2:W-:Y:S04]  /*8f9c0*/  STL.64 [R1+0x8e8], R22 ;  /* 0x0008e81601007387 */ /* 0x0005e80000100a00 */
[----:B------:R3:W-:Y:S04]  /*8f9d0*/  STL.64 [R1+0x8d0], R16 ;  /* 0x0008d01001007387 */ /* 0x0007e80000100a00 */
[----:B------:R4:W-:Y:S04]  /*8f9e0*/  STL.64 [R1+0x8d8], R18 ;  /* 0x0008d81201007387 */ /* 0x0009e80000100a00 */
[----:B------:R-:W4:Y:S04]  /*8f9f0*/  LDL.LU R103, [R1+0x5dbc] ;  /* 0x005dbc0001677983 */ /* 0x000f280000300800 */
[----:B------:R-:W-:Y:S01]  /*8fa00*/  STL.64 [R1+0x8c0], R12 ;  /* 0x0008c00c01007387 */ /* 0x000fe20000100a00 */
[----:B------:R-:W-:-:S03]  /*8fa10*/  IMAD.MOV.U32 R236, RZ, RZ, R68 ;  /* 0x000000ffffec7224 */ /* 0x000fc600078e0044 */
[----:B------:R1:W-:Y:S01]  /*8fa20*/  STL.64 [R1+0x8c8], R14 ;  /* 0x0008c80e01007387 */ /* 0x0003e20000100a00 */
[----:B------:R-:W-:-:S03]  /*8fa30*/  IMAD.MOV.U32 R237, RZ, RZ, R74 ;  /* 0x000000ffffed7224 */ /* 0x000fc600078e004a */
[----:B------:R-:W4:Y:S01]  /*8fa40*/  LDL.LU R102, [R1+0x5db8] ;  /* 0x005db80001667983 */ /* 0x000f220000300800 */
[----:B------:R-:W-:-:S03]  /*8fa50*/  IMAD.MOV.U32 R238, RZ, RZ, R73 ;  /* 0x000000ffffee7224 */ /* 0x000fc600078e0049 */
[----:B------:R-:W4:Y:S01]  /*8fa60*/  LDL.LU R101, [R1+0x5db4] ;  /* 0x005db40001657983 */ /* 0x000f220000300800 */
[----:B------:R-:W-:-:S03]  /*8fa70*/  IMAD.MOV.U32 R239, RZ, RZ, R72 ;  /* 0x000000ffffef7224 */ /* 0x000fc600078e0048 */
[----:B------:R-:W4:Y:S04]  /*8fa80*/  LDL.LU R100, [R1+0x5db0] ;  /* 0x005db00001647983 */ /* 0x000f280000300800 */
[----:B------:R-:W4:Y:S04]  /*8fa90*/  LDL.LU R68, [R1+0x5dac] ;  /* 0x005dac0001447983 */ /* 0x000f280000300800 */
[----:B------:R-:W4:Y:S04]  /*8faa0*/  LDL.LU R74, [R1+0x5da8] ;  /* 0x005da800014a7983 */ /* 0x000f280000300800 */
[----:B------:R-:W4:Y:S04]  /*8fab0*/  LDL.LU R73, [R1+0x5da4] ;  /* 0x005da40001497983 */ /* 0x000f280000300800 */
[----:B------:R-:W4:Y:S01]  /*8fac0*/  LDL.LU R72, [R1+0x5da0] ;  /* 0x005da00001487983 */ /* 0x000f220000300800 */
[----:B-1----:R-:W-:-:S03]  /*8fad0*/  IMAD.MOV.U32 R20, RZ, RZ, R78 ;  /* 0x000000ffff147224 */ /* 0x002fc600078e004e */
[----:B------:R-:W4:Y:S01]  /*8fae0*/  LDL.LU R99, [R1+0x5d9c] ;  /* 0x005d9c0001637983 */ /* 0x000f220000300800 */
[----:B------:R-:W-:-:S03]  /*8faf0*/  IMAD.MOV.U32 R21, RZ, RZ, R77 ;  /* 0x000000ffff157224 */ /* 0x000fc600078e004d */
[----:B------:R-:W4:Y:S01]  /*8fb00*/  LDL.LU R98, [R1+0x5d98] ;  /* 0x005d980001627983 */ /* 0x000f220000300800 */
[----:B--2---:R-:W-:-:S03]  /*8fb10*/  IMAD.MOV.U32 R22, RZ, RZ, R76 ;  /* 0x000000ffff167224 */ /* 0x004fc600078e004c */
[----:B------:R-:W2:Y:S01]  /*8fb20*/  LDL.LU R97, [R1+0x5d94] ;  /* 0x005d940001617983 */ /* 0x000ea20000300800 */
[----:B------:R-:W-:-:S03]  /*8fb30*/  IMAD.MOV.U32 R23, RZ, RZ, R92 ;  /* 0x000000ffff177224 */ /* 0x000fc600078e005c */
        /* <DEDUP_REMOVED lines=8> */
[----:B------:R-:W-:Y:S02]  /*8fbc0*/  IMAD.MOV.U32 R26, RZ, RZ, R90 ;  /* 0x000000ffff1a7224 */ /* 0x000fe400078e005a */
[----:B------:R-:W-:Y:S01]  /*8fbd0*/  IMAD.MOV.U32 R27, RZ, RZ, R91 ;  /* 0x000000ffff1b7224 */ /* 0x000fe200078e005b */
        /* <DEDUP_REMOVED lines=29> */
[----:B------:R-:W-:Y:S02]  /*8fdb0*/  IMAD.MOV.U32 R34, RZ, RZ, R71 ;  /* 0x000000ffff227224 */ /* 0x000fe400078e0047 */
[----:B------:R-:W-:Y:S02]  /*8fdc0*/  IMAD.MOV.U32 R35, RZ, RZ, R64 ;  /* 0x000000ffff237224 */ /* 0x000fe400078e0040 */
[----:B---3--:R-:W-:Y:S02]  /*8fdd0*/  IMAD.MOV.U32 R16, RZ, RZ, R65 ;  /* 0x000000ffff107224 */ /* 0x008fe400078e0041 */
[----:B------:R-:W-:Y:S02]  /*8fde0*/  IMAD.MOV.U32 R17, RZ, RZ, R66 ;  /* 0x000000ffff117224 */ /* 0x000fe400078e0042 */
[----:B----4-:R-:W-:Y:S02]  /*8fdf0*/  IMAD.MOV.U32 R18, RZ, RZ, R67 ;  /* 0x000000ffff127224 */ /* 0x010fe400078e0043 */
        /* <DEDUP_REMOVED lines=9> */
[----:B------:R-:W3:Y:S04]  /*8fe90*/  LDL.LU R100, [R1+0x5d3c] ;  /* 0x005d3c0001647983 */ /* 0x000ee80000300800 */
[----:B------:R-:W3:Y:S04]  /*8fea0*/  LDL.LU R101, [R1+0x5d38] ;  /* 0x005d380001657983 */ /* 0x000ee80000300800 */
[----:B------:R-:W3:Y:S04]  /*8feb0*/  LDL.LU R102, [R1+0x5d34] ;  /* 0x005d340001667983 */ /* 0x000ee80000300800 */
[----:B------:R-:W3:Y:S01]  /*8fec0*/  LDL.LU R103, [R1+0x5d30] ;  /* 0x005d300001677983 */ /* 0x000ee20000300800 */
[----:B------:R-:W-:-:S02]  /*8fed0*/  IMAD.MOV.U32 R55, RZ, RZ, R99 ;  /* 0x000000ffff377224 */ /* 0x000fc400078e0063 */
[----:B------:R-:W-:Y:S02]  /*8fee0*/  IMAD.MOV.U32 R54, RZ, RZ, R98 ;  /* 0x000000ffff367224 */ /* 0x000fe400078e0062 */
[----:B--2---:R-:W-:Y:S02]  /*8fef0*/  IMAD.MOV.U32 R53, RZ, RZ, R97 ;  /* 0x000000ffff357224 */ /* 0x004fe400078e0061 */
[----:B------:R-:W-:Y:S02]  /*8ff00*/  IMAD.MOV.U32 R52, RZ, RZ, R96 ;  /* 0x000000ffff347224 */ /* 0x000fe400078e0060 */
[----:B------:R-:W2:Y:S04]  /*8ff10*/  LDL.LU R96, [R1+0x5d2c] ;  /* 0x005d2c0001607983 */ /* 0x000ea80000300800 */
[----:B------:R-:W2:Y:S04]  /*8ff20*/  LDL.LU R97, [R1+0x5d28] ;  /* 0x005d280001617983 */ /* 0x000ea80000300800 */
[----:B------:R-:W2:Y:S01]  /*8ff30*/  LDL.LU R98, [R1+0x5d24] ;  /* 0x005d240001627983 */ /* 0x000ea20000300800 */
[----:B------:R-:W-:-:S02]  /*8ff40*/  IMAD.MOV.U32 R58, RZ, RZ, R77 ;  /* 0x000000ffff3a7224 */ /* 0x000fc400078e004d */
[----:B------:R-:W-:Y:S01]  /*8ff50*/  IMAD.MOV.U32 R57, RZ, RZ, R76 ;  /* 0x000000ffff397224 */ /* 0x000fe200078e004c */
[----:B------:R-:W2:Y:S01]  /*8ff60*/  LDL.LU R99, [R1+0x5d20] ;  /* 0x005d200001637983 */ /* 0x000ea20000300800 */
[----:B------:R-:W-:-:S03]  /*8ff70*/  IMAD.MOV.U32 R56, RZ, RZ, R92 ;  /* 0x000000ffff387224 */ /* 0x000fc600078e005c */
[----:B------:R-:W4:Y:S01]  /*8ff80*/  LDL.LU R92, [R1+0x5d1c] ;  /* 0x005d1c00015c7983 */ /* 0x000f220000300800 */
[----:B------:R-:W-:-:S03]  /*8ff90*/  IMAD.MOV.U32 R59, RZ, RZ, R78 ;  /* 0x000000ffff3b7224 */ /* 0x000fc600078e004e */
        /* <DEDUP_REMOVED lines=26> */
[----:B------:R-:W4:Y:S01]  /*90140*/  LDL.LU R95, [R1+0x5cd0] ;  /* 0x005cd000015f7983 */ /* 0x000f220000300800 */
[C---:B--2---:R-:W-:Y:S08]  /*90150*/  HMMA.1688.F32.TF32 R64, R228.reuse, R118, R64 ;  /* 0x00000076e440723c */ /* 0x044ff00000081040 */
[C---:B------:R-:W-:Y:S08]  /*90160*/  HMMA.1688.F32.TF32 R12, R228.reuse, R114, R68 ;  /* 0x00000072e40c723c */ /* 0x040ff00000081044 */
[----:B---3--:R-:W-:Y:S03]  /*90170*/  HMMA.1688.F32.TF32 R68, R228, R110, R72 ;  /* 0x0000006ee444723c */ /* 0x008fe60000081048 */
[----:B------:R-:W-:Y:S04]  /*90180*/  STL.64 [R1+0x8b0], R64 ;  /* 0x0008b04001007387 */ /* 0x000fe80000100a00 */
[----:B------:R1:W-:Y:S02]  /*90190*/  STL.64 [R1+0x8b8], R66 ;  /* 0x0008b84201007387 */ /* 0x0003e40000100a00 */
[C---:B-1----:R-:W-:Y:S02]  /*901a0*/  HMMA.1688.F32.TF32 R64, R232.reuse, R226, R76 ;  /* 0x000000e2e840723c */ /* 0x042fe4000008104c */
[----:B------:R-:W-:Y:S04]  /*901b0*/  STL.64 [R1+0x8a0], R12 ;  /* 0x0008a00c01007387 */ /* 0x000fe80000100a00 */
[----:B------:R-:W-:Y:S04]  /*901c0*/  STL.64 [R1+0x8a8], R14 ;  /* 0x0008a80e01007387 */ /* 0x000fe80000100a00 */
[----:B------:R-:W-:Y:S04]  /*901d0*/  STL.64 [R1+0x880], R68 ;  /* 0x0008804401007387 */ /* 0x000fe80000100a00 */
[----:B------:R4:W-:Y:S01]  /*901e0*/  STL.64 [R1+0x888], R70 ;  /* 0x0008884601007387 */ /* 0x0009e20000100a00 */
[C---:B------:R-:W-:Y:S03]  /*901f0*/  HMMA.1688.F32.TF32 R72, R232.reuse, R214, R100 ;  /* 0x000000d6e848723c */ /* 0x040fe60000081064 */
[----:B------:R-:W-:Y:S04]  /*90200*/  LDS R12, [R0+UR7+0x46180] ;  /* 0x04618007000c7984 */ /* 0x000fe80008000800 */
[----:B------:R-:W-:Y:S01]  /*90210*/  STL.64 [R1+0x870], R64 ;  /* 0x0008704001007387 */ /* 0x000fe20000100a00 */
[C---:B----4-:R-:W-:Y:S03]  /*90220*/  HMMA.1688.F32.TF32 R68, R232.reuse, R222, R92 ;  /* 0x000000dee844723c */ /* 0x050fe6000008105c */
[----:B------:R1:W-:Y:S04]  /*90230*/  STL.64 [R1+0x878], R66 ;  /* 0x0008784201007387 */ /* 0x0003e80000100a00 */
[----:B------:R-:W-:Y:S04]  /*90240*/  LDS R14, [R0+UR7+0x47180] ;  /* 0x04718007000e7984 */ /* 0x000fe80008000800 */
[----:B------:R-:W-:Y:S01]  /*90250*/  LDS R13, [R224+UR7+0x46180] ;  /* 0x04618007e00d7984 */ /* 0x000fe20008000800 */
[C---:B-1----:R-:W-:Y:S03]  /*90260*/  HMMA.1688.F32.TF32 R64, R232.reuse, R218, R96 ;  /* 0x000000dae840723c */ /* 0x042fe60000081060 */
[----:B------:R-:W1:Y:S04]  /*90270*/  LDS R15, [R224+UR7+0x47180] ;  /* 0x04718007e00f7984 */ /* 0x000e680008000800 */
[----:B------:R-:W-:Y:S04]  /*90280*/  STL.64 [R1+0x860], R68 ;  /* 0x0008604401007387 */ /* 0x000fe80000100a00 */
[----:B------:R2:W-:Y:S08]  /*90290*/  STL.64 [R1+0x868], R70 ;  /* 0x0008684601007387 */ /* 0x0005f00000100a00 */
[----:B------:R-:W-:Y:S01]  /*902a0*/  STL.64 [R1+0x850], R64 ;  /* 0x0008504001007387 */ /* 0x000fe20000100a00 */
[C---:B--2---:R-:W-:Y:S03]  /*902b0*/  HMMA.1688.F32.TF32 R68, R232.reuse, R210, R104 ;  /* 0x000000d2e844723c */ /* 0x044fe60000081068 */
[----:B------:R2:W-:Y:S05]  /*902c0*/  STL.64 [R1+0x858], R66 ;  /* 0x0008584201007387 */ /* 0x0005ea0000100a00 */
[C---:B--2---:R-:W-:Y:S01]  /*902d0*/  HMMA.1688.F32.TF32 R64, R232.reuse, R206, R80 ;  /* 0x000000cee840723c */ /* 0x044fe20000081050 */
[----:B------:R-:W-:Y:S04]  /*902e0*/  STL.64 [R1+0x840], R72 ;  /* 0x0008404801007387 */ /* 0x000fe80000100a00 */
[----:B------:R2:W-:Y:S06]  /*902f0*/  STL.64 [R1+0x848], R74 ;  /* 0x0008484a01007387 */ /* 0x0005ec0000100a00 */
        /* <DEDUP_REMOVED lines=183> */
[----:B-1----:R-:W-:Y:S08]  /*90e70*/  HMMA.1688.F32.TF32 R80, R232, R110, R228 ;  /* 0x0000006ee850723c */ /* 0x002ff000000810e4 */
        /* <DEDUP_REMOVED lines=180> */
[C---:B------:R-:W-:Y:S11]  /*919c0*/  HMMA.1688.F32.TF32 R232, R12.reuse, R154, R84 ;  /* 0x0000009a0ce8723c */ /* 0x040ff60000081054 */
[----:B------:R-:W-:Y:S01]  /*919d0*/  STL.64 [R1+0x1d0], R88 ;  /* 0x0001d05801007387 */ /* 0x000fe20000100a00 */
[C---:B------:R-:W-:Y:S03]  /*919e0*/  HMMA.1688.F32.TF32 R84, R12.reuse, R146, R104 ;  /* 0x000000920c54723c */ /* 0x040fe60000081068 */
[----:B------:R1:W-:Y:S05]  /*919f0*/  STL.64 [R1+0x1d8], R90 ;  /* 0x0001d85a01007387 */ /* 0x0003ea0000100a00 */
[C---:B-1----:R-:W-:Y:S08]  /*91a00*/  HMMA.1688.F32.TF32 R88, R12.reuse, R150, R80 ;  /* 0x000000960c58723c */ /* 0x042ff00000081050 */
[C---:B------:R-:W-:Y:S01]  /*91a10*/  HMMA.1688.F32.TF32 R80, R12.reuse, R142, R100 ;  /* 0x0000008e0c50723c */ /* 0x040fe20000081064 */
[----:B------:R-:W-:Y:S04]  /*91a20*/  STL.64 [R1+0x1c0], R232 ;  /* 0x0001c0e801007387 */ /* 0x000fe80000100a00 */
[----:B------:R-:W-:Y:S06]  /*91a30*/  STL.64 [R1+0x1c8], R234 ;  /* 0x0001c8ea01007387 */ /* 0x000fec0000100a00 */
        /* <DEDUP_REMOVED lines=206> */
[C---:B------:R-:W-:Y:S01]  /*92720*/  HMMA.1688.F32.TF32 R68, R16.reuse, R138, R68 ;  /* 0x0000008a1044723c */ /* 0x040fe20000081044 */
[----:B------:R-:W-:Y:S04]  /*92730*/  STL.64 [R1+0x460], R88 ;  /* 0x0004605801007387 */ /* 0x000fe80000100a00 */
[----:B------:R-:W-:Y:S03]  /*92740*/  STL.64 [R1+0x468], R90 ;  /* 0x0004685a01007387 */ /* 0x000fe60000100a00 */
[----:B------:R-:W-:Y:S01]  /*92750*/  HMMA.1688.F32.TF32 R52, R16, R122, R52 ;  /* 0x0000007a1034723c */ /* 0x000fe20000081034 */
        /* <DEDUP_REMOVED lines=27> */
[----:B------:R1:W-:Y:S01]  /*92910*/  STL.64 [R1+0x208], R18 ;  /* 0x0002081201007387 */ /* 0x0003e20000100a00 */
[C---:B------:R-:W-:Y:S03]  /*92920*/  HMMA.1688.F32.TF32 R24, R12.reuse, R214, R24 ;  /* 0x000000d60c18723c */ /* 0x040fe60000081018 */
[----:B------:R-:W-:Y:S04]  /*92930*/  LDS R36, [R225+UR7+0x46200] ;  /* 0x04620007e1247984 */ /* 0x000fe80008000800 */
[----:B------:R-:W-:Y:S01]  /*92940*/  LDS R38, [R225+UR7+0x47200] ;  /* 0x04720007e1267984 */ /* 0x000fe20008000800 */
[C---:B-1----:R-:W-:Y:S03]  /*92950*/  HMMA.1688.F32.TF32 R16, R12.reuse, R218, R28 ;  /* 0x000000da0c10723c */ /* 0x042fe6000008101c */
[----:B------:R-:W-:Y:S04]  /*92960*/  STL.64 [R1+0x400], R32 ;  /* 0x0004002001007387 */ /* 0x000fe80000100a00 */
[----:B------:R-:W-:Y:S01]  /*92970*/  STL.64 [R1+0x408], R34 ;  /* 0x0004082201007387 */ /* 0x000fe20000100a00 */
[C---:B------:R-:W-:Y:S03]  /*92980*/  HMMA.1688.F32.TF32 R20, R12.reuse, R210, R20 ;  /* 0x000000d20c14723c */ /* 0x040fe60000081014 */
[----:B------:R-:W-:Y:S04]  /*92990*/  LDS R37, [R252+UR7+0x46200] ;  /* 0x04620007fc257984 */ /* 0x000fe80008000800 */
[----:B------:R-:W1:Y:S04]  /*929a0*/  LDS R39, [R252+UR7+0x47200] ;  /* 0x04720007fc277984 */ /* 0x000e680008000800 */
[----:B------:R-:W-:Y:S04]  /*929b0*/  STL.64 [R1+0x3f0], R16 ;  /* 0x0003f01001007387 */ /* 0x000fe80000100a00 */
[----:B------:R2:W-:Y:S02]  /*929c0*/  STL.64 [R1+0x3f8], R18 ;  /* 0x0003f81201007387 */ /* 0x0005e40000100a00 */
[C---:B--2---:R-:W-:Y:S02]  /*929d0*/  HMMA.1688.F32.TF32 R16, R12.reuse, R206, R248 ;  /* 0x000000ce0c10723c */ /* 0x044fe400000810f8 */
[----:B------:R-:W-:Y:S04]  /*929e0*/  STL.64 [R1+0x3e0], R24 ;  /* 0x0003e01801007387 */ /* 0x000fe80000100a00 */
[----:B------:R2:W-:Y:S04]  /*929f0*/  STL.64 [R1+0x3e8], R26 ;  /* 0x0003e81a01007387 */ /* 0x0005e80000100a00 */
[----:B------:R-:W-:Y:S04]  /*92a00*/  STL.64 [R1+0x3d0], R20 ;  /* 0x0003d01401007387 */ /* 0x000fe80000100a00 */
[----:B------:R3:W-:Y:S01]  /*92a10*/  STL.64 [R1+0x3d8], R22 ;  /* 0x0003d81601007387 */ /* 0x0007e20000100a00 */
[C---:B--2---:R-:W-:Y:S04]  /*92a20*/  HMMA.1688.F32.TF32 R24, R12.reuse, R10, R236 ;  /* 0x0000000a0c18723c */ /* 0x044fe800000810ec */
[----:B------:R-:W-:Y:S04]  /*92a30*/  STL.64 [R1+0x3c0], R16 ;  /* 0x0003c01001007387 */ /* 0x000fe80000100a00 */
[----:B------:R2:W-:Y:S01]  /*92a40*/  STL.64 [R1+0x3c8], R18 ;  /* 0x0003c81201007387 */ /* 0x0005e20000100a00 */
[C---:B---3--:R-:W-:Y:S08]  /*92a50*/  HMMA.1688.F32.TF32 R20, R12.reuse, R6, R240 ;  /* 0x000000060c14723c */ /* 0x048ff000000810f0 */
[C---:B--2---:R-:W-:Y:S02]  /*92a60*/  HMMA.1688.F32.TF32 R16, R12.reuse, R202, R244 ;  /* 0x000000ca0c10723c */ /* 0x044fe400000810f4 */
[----:B------:R2:W-:Y:S04]  /*92a70*/  STL.64 [R1+0x3b0], R24 ;  /* 0x0003b01801007387 */ /* 0x0005e80000100a00 */
[----:B------:R3:W-:Y:S04]  /*92a80*/  STL.64 [R1+0x3b8], R26 ;  /* 0x0003b81a01007387 */ /* 0x0007e80000100a00 */
[----:B------:R-:W4:Y:S04]  /*92a90*/  LDL.LU R240, [R1+0x1ae0] ;  /* 0x001ae00001f07983 */ /* 0x000f280000300800 */
[----:B------:R1:W-:Y:S04]  /*92aa0*/  STL.64 [R1+0x3a0], R20 ;  /* 0x0003a01401007387 */ /* 0x0003e80000100a00 */
[----:B------:R1:W-:Y:S04]  /*92ab0*/  STL.64 [R1+0x3a8], R22 ;  /* 0x0003a81601007387 */ /* 0x0003e80000100a00 */
        /* <DEDUP_REMOVED lines=114> */
[C---:B------:R-:W-:Y:S11]  /*931e0*/  HMMA.1688.F32.TF32 R88, R12.reuse, R190, R84 ;  /* 0x000000be0c58723c */ /* 0x040ff60000081054 */
[----:B------:R-:W-:Y:S04]  /*931f0*/  STL.64 [R1+0x380], R232 ;  /* 0x000380e801007387 */ /* 0x000fe80000100a00 */
[----:B------:R-:W-:Y:S01]  /*93200*/  STL.64 [R1+0x388], R234 ;  /* 0x000388ea01007387 */ /* 0x000fe20000100a00 */
        /* <DEDUP_REMOVED lines=16> */
[----:B------:R-:W-:Y:S01]  /*93310*/  STL.64 [R1+0x328], R86 ;  /* 0x0003285601007387 */ /* 0x000fe20000100a00 */
[C---:B-1----:R-:W-:Y:S03]  /*93320*/  HMMA.1688.F32.TF32 R80, R12.reuse, R166, R76 ;  /* 0x000000a60c50723c */ /* 0x042fe6000008104c */
[----:B------:R-:W-:Y:S04]  /*93330*/  STL.64 [R1+0x310], R16 ;  /* 0x0003101001007387 */ /* 0x000fe80000100a00 */
[----:B------:R1:W-:Y:S01]  /*93340*/  STL.64 [R1+0x318], R18 ;  /* 0x0003181201007387 */ /* 0x0003e20000100a00 */
[C---:B------:R-:W-:Y:S08]  /*93350*/  HMMA.1688.F32.TF32 R76, R12.reuse, R162, R228 ;  /* 0x000000a20c4c723c */ /* 0x040ff000000810e4 */
        /* <DEDUP_REMOVED lines=9> */
[----:B------:R-:W-:Y:S02]  /*933f0*/  STL.64 [R1+0x2d8], R70 ;  /* 0x0002d84601007387 */ /* 0x000fe40000100a00 */
[C---:B------:R-:W-:Y:S02]  /*93400*/  HMMA.1688.F32.TF32 R56, R12.reuse, R142, R56 ;  /* 0x0000008e0c38723c */ /* 0x040fe40000081038 */
        /* <DEDUP_REMOVED lines=19> */
[C---:B------:R-:W-:Y:S02]  /*93540*/  HMMA.1688.F32.TF32 R24, R12.reuse, R114, R24 ;  /* 0x000000720c18723c */ /* 0x040fe40000081018 */
[----:B------:R-:W-:Y:S04]  /*93550*/  LDS R32, [R0+UR7+0x46280] ;  /* 0x0462800700207984 */ /* 0x000fe80008000800 */
[----:B------:R-:W-:Y:S04]  /*93560*/  STL.64 [R1+0xb0], R16 ;  /* 0x0000b01001007387 */ /* 0x000fe80000100a00 */
[----:B------:R1:W-:Y:S04]  /*93570*/  STL.64 [R1+0xb8], R18 ;  /* 0x0000b81201007387 */ /* 0x0003e80000100a00 */
[----:B------:R-:W-:Y:S04]  /*93580*/  LDS R34, [R0+UR7+0x47280] ;  /* 0x0472800700227984 */ /* 0x000fe80008000800 */
[----:B------:R-:W-:Y:S01]  /*93590*/  LDS R33, [R224+UR7+0x46280] ;  /* 0x04628007e0217984 */ /* 0x000fe20008000800 */
[----:B-1----:R-:W-:Y:S03]  /*935a0*/  HMMA.1688.F32.TF32 R16, R12, R110, R20 ;  /* 0x0000006e0c10723c */ /* 0x002fe60000081014 */
[----:B------:R-:W1:Y:S05]  /*935b0*/  LDS R35, [R224+UR7+0x47280] ;  /* 0x04728007e0237984 */ /* 0x000e6a0008000800 */
[C---:B------:R-:W-:Y:S01]  /*935c0*/  HMMA.1688.F32.TF32 R12, R36.reuse, R226, R248 ;  /* 0x000000e2240c723c */ /* 0x040fe200000810f8 */
[----:B------:R-:W-:Y:S04]  /*935d0*/  STL.64 [R1+0xa0], R28 ;  /* 0x0000a01c01007387 */ /* 0x000fe80000100a00 */
[----:B------:R-:W-:Y:S03]  /*935e0*/  STL.64 [R1+0xa8], R30 ;  /* 0x0000a81e01007387 */ /* 0x000fe60000100a00 */
[C---:B------:R-:W-:Y:S01]  /*935f0*/  HMMA.1688.F32.TF32 R20, R36.reuse, R222, R236 ;  /* 0x000000de2414723c */ /* 0x040fe200000810ec */
        /* <DEDUP_REMOVED lines=13> */
[----:B------:R-:W-:Y:S04]  /*936d0*/  STL.64 [R1+0x40], R12 ;  /* 0x0000400c01007387 */ /* 0x000fe80000100a00 */
[----:B------:R2:W-:Y:S04]  /*936e0*/  STL.64 [R1+0x48], R14 ;  /* 0x0000480e01007387 */ /* 0x0005e80000100a00 */
        /* <DEDUP_REMOVED lines=49> */
[----:B------:R-:W-:Y:S01]  /*93a00*/  STL.64 [R1+0x5cc0], R210 ;  /* 0x005cc0d201007387 */ /* 0x000fe20000100a00 */
[C---:B----4-:R-:W-:Y:S03]  /*93a10*/  HMMA.1688.F32.TF32 R16, R36.reuse, R10, R44 ;  /* 0x0000000a2410723c */ /* 0x050fe6000008102c */
[----:B------:R-:W-:Y:S08]  /*93a20*/  STL.64 [R1+0x5cb8], R206 ;  /* 0x005cb8ce01007387 */ /* 0x000ff00000100a00 */
[----:B------:R-:W-:Y:S04]  /*93a30*/  STL.64 [R1+0x20], R12 ;  /* 0x0000200c01007387 */ /* 0x000fe80000100a00 */
[----:B------:R4:W-:Y:S02]  /*93a40*/  STL.64 [R1+0x28], R14 ;  /* 0x0000280e01007387 */ /* 0x0009e40000100a00 */
[C---:B----4-:R-:W-:Y:S02]  /*93a50*/  HMMA.1688.F32.TF32 R12, R36.reuse, R6, R248 ;  /* 0x00000006240c723c */ /* 0x050fe400000810f8 */
[----:B------:R-:W-:Y:S04]  /*93a60*/  STL.64 [R1+0x10], R16 ;  /* 0x0000101001007387 */ /* 0x000fe80000100a00 */
[----:B------:R-:W-:Y:S02]  /*93a70*/  STL.64 [R1+0x18], R18 ;  /* 0x0000181201007387 */ /* 0x000fe40000100a00 */
[C---:B------:R-:W-:Y:S02]  /*93a80*/  HMMA.1688.F32.TF32 R248, R36.reuse, R202, R244 ;  /* 0x000000ca24f8723c */ /* 0x040fe400000810f4 */
[----:B------:R-:W4:Y:S09]  /*93a90*/  LDL.LU R244, [R1+0x1a10] ;  /* 0x001a100001f47983 */ /* 0x000f320000300800 */
[----:B------:R-:W-:Y:S04]  /*93aa0*/  STL.64 [R1], R12 ;  /* 0x0000000c01007387 */ /* 0x000fe80000100a00 */
[----:B------:R2:W-:Y:S04]  /*93ab0*/  STL.64 [R1+0x8], R14 ;  /* 0x0000080e01007387 */ /* 0x0005e80000100a00 */
[----:B------:R-:W4:Y:S04]  /*93ac0*/  LDL.LU R245, [R1+0x1a14] ;  /* 0x001a140001f57983 */ /* 0x000f280000300800 */
[----:B------:R-:W4:Y:S04]  /*93ad0*/  LDL.LU R246, [R1+0x1a18] ;  /* 0x001a180001f67983 */ /* 0x000f280000300800 */
[----:B------:R-:W4:Y:S01]  /*93ae0*/  LDL.LU R247, [R1+0x1a1c] ;  /* 0x001a1c0001f77983 */ /* 0x000f220000300800 */
[C---:B------:R-:W-:Y:S08]  /*93af0*/  HMMA.1688.F32.TF32 R240, R36.reuse, R198, R240 ;  /* 0x000000c624f0723c */ /* 0x040ff000000810f0 */
        /* <DEDUP_REMOVED lines=20> */
[----:B------:R2:W-:Y:S04]  /*93c40*/  STL [R1+0x5a2c], R15 ;  /* 0x005a2c0f01007387 */ /* 0x0005e80000100800 */
[----:B------:R-:W3:Y:S04]  /*93c50*/  LDL.LU R24, [R1+0x1a00] ;  /* 0x001a000001187983 */ /* 0x000ee80000300800 */
[----:B------:R-:W3:Y:S04]  /*93c60*/  LDL.LU R25, [R1+0x1a04] ;  /* 0x001a040001197983 */ /* 0x000ee80000300800 */
[----:B------:R-:W3:Y:S04]  /*93c70*/  LDL.LU R26, [R1+0x1a08] ;  /* 0x001a0800011a7983 */ /* 0x000ee80000300800 */
[----:B------:R-:W3:Y:S04]  /*93c80*/  LDL.LU R27, [R1+0x1a0c] ;  /* 0x001a0c00011b7983 */ /* 0x000ee80000300800 */
[----:B------:R-:W-:Y:S04]  /*93c90*/  STL [R1+0x5a44], R16 ;  /* 0x005a441001007387 */ /* 0x000fe80000100800 */
[----:B------:R-:W-:Y:S04]  /*93ca0*/  STL [R1+0x5a40], R17 ;  /* 0x005a401101007387 */ /* 0x000fe80000100800 */
[----:B------:R-:W-:Y:S04]  /*93cb0*/  STL [R1+0x5a3c], R18 ;  /* 0x005a3c1201007387 */ /* 0x000fe80000100800 */
[----:B------:R-:W-:Y:S04]  /*93cc0*/  STL [R1+0x5a18], R19 ;  /* 0x005a181301007387 */ /* 0x000fe80000100800 */
        /* <DEDUP_REMOVED lines=8> */
[C---:B----4-:R-:W-:Y:S03]  /*93d50*/  HMMA.1688.F32.TF32 R20, R36.reuse, R174, R244 ;  /* 0x000000ae2414723c */ /* 0x050fe600000810f4 */
        /* <DEDUP_REMOVED lines=16> */
[----:B------:R-:W-:Y:S04]  /*93e60*/  STL [R1+0x5a50], R20 ;  /* 0x005a501401007387 */ /* 0x000fe80000100800 */
[----:B------:R-:W-:Y:S04]  /*93e70*/  STL [R1+0x5a4c], R21 ;  /* 0x005a4c1501007387 */ /* 0x000fe80000100800 */
[----:B------:R-:W-:Y:S04]  /*93e80*/  STL [R1+0x5a48], R22 ;  /* 0x005a481601007387 */ /* 0x000fe80000100800 */
[----:B------:R-:W-:Y:S04]  /*93e90*/  STL [R1+0x5a14], R23 ;  /* 0x005a141701007387 */ /* 0x000fe80000100800 */
        /* <DEDUP_REMOVED lines=8> */
[----:B---3--:R-:W-:-:S15]  /*93f20*/  HMMA.1688.F32.TF32 R24, R36, R170, R24 ;  /* 0x000000aa2418723c */ /* 0x008fde0000081018 */
[----:B------:R-:W-:-:S04]  /*93f30*/  NOP ;  /* 0x0000000000007918 */ /* 0x000fc80000000000 */
[----:B------:R-:W-:Y:S04]  /*93f40*/  STL [R1+0x5a58], R24 ;  /* 0x005a581801007387 */ /* 0x000fe80000100800 */
[----:B------:R-:W-:Y:S04]  /*93f50*/  STL [R1+0x5a54], R25 ;  /* 0x005a541901007387 */ /* 0x000fe80000100800 */
[----:B------:R-:W-:Y:S01]  /*93f60*/  STL [R1+0x5a10], R26 ;  /* 0x005a101a01007387 */ /* 0x000fe20000100800 */
[C---:B--2---:R-:W-:Y:S03]  /*93f70*/  HMMA.1688.F32.TF32 R28, R36.reuse, R166, R28 ;  /* 0x000000a6241c723c */ /* 0x044fe6000008101c */
[----:B------:R-:W-:Y:S05]  /*93f80*/  STL [R1+0x5a0c], R27 ;  /* 0x005a0c1b01007387 */ /* 0x000fea0000100800 */
[C---:B----4-:R-:W-:Y:S11]  /*93f90*/  HMMA.1688.F32.TF32 R12, R36.reuse, R162, R244 ;  /* 0x000000a2240c723c */ /* 0x050ff600000810f4 */
[----:B------:R-:W-:Y:S04]  /*93fa0*/  STL [R1+0x5a64], R28 ;  /* 0x005a641c01007387 */ /* 0x000fe80000100800 */
[----:B------:R-:W-:Y:S04]  /*93fb0*/  STL [R1+0x5a60], R29 ;  /* 0x005a601d01007387 */ /* 0x000fe80000100800 */
[----:B------:R-:W-:Y:S04]  /*93fc0*/  STL [R1+0x5a5c], R30 ;  /* 0x005a5c1e01007387 */ /* 0x000fe80000100800 */
[----:B------:R-:W-:Y:S04]  /*93fd0*/  STL [R1+0x5a08], R31 ;  /* 0x005a081f01007387 */ /* 0x000fe80000100800 */
[----:B------:R-:W2:Y:S04]  /*93fe0*/  LDL.LU R244, [R1+0x1970] ;  /* 0x0019700001f47983 */ /* 0x000ea80000300800 */
[----:B------:R-:W-:Y:S04]  /*93ff0*/  STL.64 [R1+0x890], R12 ;  /* 0x0008900c01007387 */ /* 0x000fe80000100a00 */
[----:B------:R3:W-:Y:S04]  /*94000*/  STL.64 [R1+0x898], R14 ;  /* 0x0008980e01007387 */ /* 0x0007e80000100a00 */
[----:B------:R-:W2:Y:S04]  /*94010*/  LDL.LU R245, [R1+0x1974] ;  /* 0x0019740001f57983 */ /* 0x000ea80000300800 */
[----:B------:R-:W2:Y:S04]  /*94020*/  LDL.LU R246, [R1+0x1978] ;  /* 0x0019780001f67983 */ /* 0x000ea80000300800 */
[----:B------:R-:W2:Y:S01]  /*94030*/  LDL.LU R247, [R1+0x197c] ;  /* 0x00197c0001f77983 */ /* 0x000ea20000300800 */
[----:B---3--:R-:W-:-:S15]  /*94040*/  HMMA.1688.F32.TF32 R12, R36, R158, R60 ;  /* 0x0000009e240c723c */ /* 0x008fde000008103c */
[----:B------:R-:W-:-:S04]  /*94050*/  NOP ;  /* 0x0000000000007918 */ /* 0x000fc80000000000 */
[----:B------:R-:W-:Y:S04]  /*94060*/  STL.64 [R1+0x9f0], R12 ;  /* 0x0009f00c01007387 */ /* 0x000fe80000100a00 */
[----:B------:R3:W-:Y:S01]  /*94070*/  STL.64 [R1+0x9f8], R14 ;  /* 0x0009f80e01007387 */ /* 0x0007e20000100a00 */
[C---:B------:R-:W-:Y:S08]  /*94080*/  HMMA.1688.F32.TF32 R20, R36.reuse, R154, R56 ;  /* 0x0000009a2414723c */ /* 0x040ff00000081038 */
[C---:B---3--:R-:W-:Y:S08]  /*94090*/  HMMA.1688.F32.TF32 R12, R36.reuse, R146, R48 ;  /* 0x00000092240c723c */ /* 0x048ff00000081030 */
[----:B------:R-:W-:Y:S11]  /*940a0*/  HMMA.1688.F32.TF32 R16, R36, R150, R52 ;  /* 0x000000962410723c */ /* 0x000ff60000081034 */
[----:B------:R-:W-:-:S02]  /*940b0*/  IMAD.MOV.U32 R28, RZ, RZ, R12 ;  /* 0x000000ffff1c7224 */ /* 0x000fc400078e000c */
[----:B------:R-:W-:Y:S02]  /*940c0*/  IMAD.MOV.U32 R29, RZ, RZ, R13 ;  /* 0x000000ffff1d7224 */ /* 0x000fe400078e000d */
[----:B------:R-:W-:Y:S02]  /*940d0*/  IMAD.MOV.U32 R30, RZ, RZ, R14 ;  /* 0x000000ffff1e7224 */ /* 0x000fe400078e000e */
[----:B------:R-:W-:Y:S02]  /*940e0*/  IMAD.MOV.U32 R24, RZ, RZ, R15 ;  /* 0x000000ffff187224 */ /* 0x000fe400078e000f */
[C---:B------:R-:W-:Y:S01]  /*940f0*/  HMMA.1688.F32.TF32 R12, R36.reuse, R142, R44 ;  /* 0x0000008e240c723c */ /* 0x040fe2000008102c */
[----:B------:R-:W-:Y:S04]  /*94100*/  STL.64 [R1+0xa10], R20 ;  /* 0x000a101401007387 */ /* 0x000fe80000100a00 */
[----:B------:R-:W-:Y:S04]  /*94110*/  STL.64 [R1+0xa18], R22 ;  /* 0x000a181601007387 */ /* 0x000fe80000100a00 */
[----:B------:R-:W-:Y:S04]  /*94120*/  STL.64 [R1+0xa40], R16 ;  /* 0x000a401001007387 */ /* 0x000fe80000100a00 */
[----:B------:R-:W-:Y:S04]  /*94130*/  STL.64 [R1+0xa48], R18 ;  /* 0x000a481201007387 */ /* 0x000fe80000100a00 */
[----:B------:R-:W-:Y:S04]  /*94140*/  STL [R1+0x5a74], R24 ;  /* 0x005a741801007387 */ /* 0x000fe80000100800 */
[----:B------:R-:W-:Y:S04]  /*94150*/  STL [R1+0x5a70], R30 ;  /* 0x005a701e01007387 */ /* 0x000fe80000100800 */
        /* <DEDUP_REMOVED lines=8> */
[----:B----4-:R-:W-:Y:S03]  /*941e0*/  HMMA.1688.F32.TF32 R12, R36, R138, R40 ;  /* 0x0000008a240c723c */ /* 0x010fe60000081028 */
        /* <DEDUP_REMOVED lines=10> */
[----:B------:R-:W-:Y:S04]  /*94290*/  STL [R1+0x5a7c], R17 ;  /* 0x005a7c1101007387 */ /* 0x000fe80000100800 */
[----:B------:R3:W-:Y:S01]  /*942a0*/  STL [R1+0x5a78], R16 ;  /* 0x005a781001007387 */ /* 0x0007e20000100800 */
[----:B--2---:R-:W-:Y:S03]  /*942b0*/  HMMA.1688.F32.TF32 R28, R36, R134, R244 ;  /* 0x00000086241c723c */ /* 0x004fe600000810f4 */
        /* <DEDUP_REMOVED lines=9> */
[----:B------:R-:W-:Y:S02]  /*94350*/  IMAD.MOV.U32 R21, RZ, RZ, R30 ;  /* 0x000000ffff157224 */ /* 0x000fe400078e001e */
[----:B------:R-:W-:Y:S02]  /*94360*/  IMAD.MOV.U32 R20, RZ, RZ, R29 ;  /* 0x000000ffff147224 */ /* 0x000fe400078e001d */
[----:B------:R-:W-:Y:S01]  /*94370*/  IMAD.MOV.U32 R25, RZ, RZ, R28 ;  /* 0x000000ffff197224 */ /* 0x000fe200078e001c */
[----:B------:R-:W-:Y:S04]  /*94380*/  STL [R1+0x5a94], R22 ;  /* 0x005a941601007387 */ /* 0x000fe80000100800 */
[----:B------:R-:W-:Y:S04]  /*94390*/  STL [R1+0x5a90], R21 ;  /* 0x005a901501007387 */ /* 0x000fe80000100800 */
[----:B------:R2:W-:Y:S04]  /*943a0*/  STL [R1+0x5a8c], R20 ;  /* 0x005a8c1401007387 */ /* 0x0005e80000100800 */
[----:B------:R-:W-:Y:S04]  /*943b0*/  STL [R1+0x5a88], R25 ;  /* 0x005a881901007387 */ /* 0x000fe80000100800 */
[----:B------:R-:W2:Y:S04]  /*943c0*/  LDL.LU R48, [R1+0x1920] ;  /* 0x0019200001307983 */ /* 0x000ea80000300800 */
[----:B------:R-:W2:Y:S04]  /*943d0*/  LDL.LU R49, [R1+0x1924] ;  /* 0x0019240001317983 */ /* 0x000ea80000300800 */
[----:B------:R-:W2:Y:S04]  /*943e0*/  LDL.LU R50, [R1+0x1928] ;  /* 0x0019280001327983 */ /* 0x000ea80000300800 */
[----:B------:R-:W2:Y:S01]  /*943f0*/  LDL.LU R51, [R1+0x192c] ;  /* 0x00192c0001337983 */ /* 0x000ea20000300800 */
        /* <DEDUP_REMOVED lines=8> */
[----:B------:R-:W-:Y:S01]  /*94480*/  IMAD.MOV.U32 R13, RZ, RZ, R16 ;  /* 0x000000ffff0d7224 */ /* 0x000fe200078e0010 */
[----:B------:R-:W-:Y:S01]  /*94490*/  STL [R1+0x5aa4], R228 ;  /* 0x005aa4e401007387 */ /* 0x000fe20000100800 */
[C---:B----4-:R-:W-:Y:S03]  /*944a0*/  HMMA.1688.F32.TF32 R16, R36.reuse, R126, R40 ;  /* 0x0000007e2410723c */ /* 0x050fe60000081028 */
[----:B------:R4:W-:Y:S04]  /*944b0*/  STL [R1+0x5aa0], R15 ;  /* 0x005aa00f01007387 */ /* 0x0009e80000100800 */
[----:B------:R1:W-:Y:S04]  /*944c0*/  STL [R1+0x5a9c], R14 ;  /* 0x005a9c0e01007387 */ /* 0x0003e80000100800 */
[----:B------:R1:W-:Y:S04]  /*944d0*/  STL [R1+0x5a98], R13 ;  /* 0x005a980d01007387 */ /* 0x0003e80000100800 */
[----:B------:R-:W4:Y:S04]  /*944e0*/  LDL.LU R40, [R1+0x1900] ;  /* 0x0019000001287983 */ /* 0x000f280000300800 */
[----:B------:R-:W4:Y:S04]  /*944f0*/  LDL.LU R41, [R1+0x1904] ;  /* 0x0019040001297983 */ /* 0x000f280000300800 */
[----:B------:R-:W4:Y:S04]  /*94500*/  LDL.LU R42, [R1+0x1908] ;  /* 0x00190800012a7983 */ /* 0x000f280000300800 */
[----:B------:R-:W4:Y:S01]  /*94510*/  LDL.LU R43, [R1+0x190c] ;  /* 0x00190c00012b7983 */ /* 0x000f220000300800 */
[C---:B--2---:R-:W-:Y:S08]  /*94520*/  HMMA.1688.F32.TF32 R20, R36.reuse, R122, R52 ;  /* 0x0000007a2414723c */ /* 0x044ff00000081034 */
[C---:B------:R-:W-:Y:S01]  /*94530*/  HMMA.1688.F32.TF32 R52, R36.reuse, R118, R244 ;  /* 0x000000762434723c */ /* 0x040fe200000810f4 */
[----:B------:R-:W2:Y:S04]  /*94540*/  LDL.LU R244, [R1+0x18f0] ;  /* 0x0018f00001f47983 */ /* 0x000ea80000300800 */
[----:B------:R-:W2:Y:S04]  /*94550*/  LDL.LU R245, [R1+0x18f4] ;  /* 0x0018f40001f57983 */ /* 0x000ea80000300800 */
[----:B------:R-:W2:Y:S04]  /*94560*/  LDL.LU R246, [R1+0x18f8] ;  /* 0x0018f80001f67983 */ /* 0x000ea80000300800 */
[----:B------:R-:W2:Y:S01]  /*94570*/  LDL.LU R247, [R1+0x18fc] ;  /* 0x0018fc0001f77983 */ /* 0x000ea20000300800 */
[----:B------:R-:W-:Y:S01]  /*94580*/  HMMA.1688.F32.TF32 R48, R36, R114, R48 ;  /* 0x000000722430723c */ /* 0x000fe20000081030 */
[----:B------:R-:W-:-:S02]  /*94590*/  IMAD.MOV.U32 R29, RZ, RZ, R18 ;  /* 0x000000ffff1d7224 */ /* 0x000fc400078e0012 */
[----:B------:R-:W-:Y:S02]  /*945a0*/  IMAD.MOV.U32 R28, RZ, RZ, R19 ;  /* 0x000000ffff1c7224 */ /* 0x000fe400078e0013 */
[----:B------:R-:W-:Y:S02]  /*945b0*/  IMAD.MOV.U32 R24, RZ, RZ, R16 ;  /* 0x000000ffff187224 */ /* 0x000fe400078e0010 */
[----:B------:R-:W-:Y:S02]  /*945c0*/  IMAD.MOV.U32 R30, RZ, RZ, R17 ;  /* 0x000000ffff1e7224 */ /* 0x000fe400078e0011 */
[----:B------:R-:W-:Y:S02]  /*945d0*/  IMAD.MOV.U32 R18, RZ, RZ, R21 ;  /* 0x000000ffff127224 */ /* 0x000fe400078e0015 */
[----:B------:R-:W-:Y:S02]  /*945e0*/  IMAD.MOV.U32 R17, RZ, RZ, R22 ;  /* 0x000000ffff117224 */ /* 0x000fe400078e0016 */
[----:B------:R-:W-:-:S06]  /*945f0*/  IMAD.MOV.U32 R16, RZ, RZ, R23 ;  /* 0x000000ffff107224 */ /* 0x000fcc00078e0017 */
[----:B------:R-:W-:-:S05]  /*94600*/  IMAD.MOV.U32 R19, RZ, RZ, R51 ;  /* 0x000000ffff137224 */ /* 0x000fca00078e0033 */
[----:B------:R-:W-:Y:S04]  /*94610*/  STL.64 [R1+0x5af0], R18 ;  /* 0x005af01201007387 */ /* 0x000fe80000100a00 */
[----:B------:R1:W-:Y:S01]  /*94620*/  STL.64 [R1+0x5ae8], R16 ;  /* 0x005ae81001007387 */ /* 0x0003e20000100a00 */
[----:B------:R-:W-:Y:S02]  /*94630*/  IMAD.MOV.U32 R12, RZ, RZ, R20 ;  /* 0x000000ffff0c7224 */ /* 0x000fe400078e0014 */
[----:B------:R-:W-:Y:S02]  /*94640*/  IMAD.MOV.U32 R230, RZ, RZ, R49 ;  /* 0x000000ffffe67224 */ /* 0x000fe400078e0031 */
[----:B------:R-:W-:Y:S01]  /*94650*/  IMAD.MOV.U32 R231, RZ, RZ, R50 ;  /* 0x000000ffffe77224 */ /* 0x000fe200078e0032 */
[----:B---3--:R-:W-:Y:S01]  /*94660*/  HMMA.1688.F32.TF32 R36, R36, R110, R44 ;  /* 0x0000006e2424723c */ /* 0x008fe2000008102c */
[----:B------:R-:W-:-:S15]  /*94670*/  IMAD.MOV.U32 R229, RZ, RZ, R48 ;  /* 0x000000ffffe57224 */ /* 0x000fde00078e0030 */
[----:B------:R-:W-:-:S03]  /*94680*/  NOP ;  /* 0x0000000000007918 */ /* 0x000fc60000000000 */
[----:B----4-:R-:W-:Y:S02]  /*94690*/  IMAD.MOV.U32 R15, RZ, RZ, R37 ;  /* 0x000000ffff0f7224 */ /* 0x010fe400078e0025 */
[----:B-1----:R-:W-:Y:S01]  /*946a0*/  IMAD.MOV.U32 R14, RZ, RZ, R38 ;  /* 0x000000ffff0e7224 */ /* 0x002fe200078e0026 */
[----:B------:R-:W-:Y:S01]  /*946b0*/  LDS R37, [R252+UR7+0x46280] ;  /* 0x04628007fc257984 */ /* 0x000fe20008000800 */
[----:B------:R-:W-:-:S03]  /*946c0*/  IMAD.MOV.U32 R13, RZ, RZ, R39 ;  /* 0x000000ffff0d7224 */ /* 0x000fc600078e0027 */
[----:B------:R-:W-:Y:S04]  /*946d0*/  STL.64 [R1+0x5b10], R14 ;  /* 0x005b100e01007387 */ /* 0x000fe80000100a00 */
[----:B------:R2:W-:Y:S01]  /*946e0*/  STL.64 [R1+0x5b08], R12 ;  /* 0x005b080c01007387 */ /* 0x0005e20000100a00 */
[----:B------:R-:W-:Y:S01]  /*946f0*/  HMMA.1688.F32.TF32 R16, R32, R226, R40 ;  /* 0x000000e22010723c */ /* 0x000fe20000081028 */
[----:B------:R-:W-:Y:S02]  /*94700*/  IMAD.MOV.U32 R228, RZ, RZ, R36 ;  /* 0x000000ffffe47224 */ /* 0x000fe400078e0024 */
[----:B------:R-:W-:Y:S01]  /*94710*/  STL.64 [R1+0x5b00], R230 ;  /* 0x005b00e601007387 */ /* 0x000fe20000100a00 */
[----:B------:R-:W-:Y:S02]  /*94720*/  IMAD.MOV.U32 R25, RZ, RZ, R55 ;  /* 0x000000ffff197224 */ /* 0x000fe400078e0037 */
[----:B------:R-:W-:Y:S01]  /*94730*/  IMAD.MOV.U32 R22, RZ, RZ, R52 ;  /* 0x000000ffff167224 */ /* 0x000fe200078e0034 */
[----:B------:R-:W-:Y:S01]  /*94740*/  STL.64 [R1+0x5af8], R228 ;  /* 0x005af8e401007387 */ /* 0x000fe20000100a00 */
[----:B------:R-:W-:-:S02]  /*94750*/  IMAD.MOV.U32 R21, RZ, RZ, R53 ;  /* 0x000000ffff157224 */ /* 0x000fc400078e0035 */
[----:B------:R-:W-:Y:S01]  /*94760*/  IMAD.MOV.U32 R20, RZ, RZ, R54 ;  /* 0x000000ffff147224 */ /* 0x000fe200078e0036 */
[----:B------:R-:W-:Y:S04]  /*94770*/  LDS R36, [R225+UR7+0x46280] ;  /* 0x04628007e1247984 */ /* 0x000fe80008000800 */
[----:B------:R-:W-:Y:S04]  /*94780*/  LDS R38, [R225+UR7+0x47280] ;  /* 0x04728007e1267984 */ /* 0x000fe80008000800 */
[----:B------:R-:W1:Y:S01]  /*94790*/  LDS R39, [R252+UR7+0x47280] ;  /* 0x04728007fc277984 */ /* 0x000e620008000800 */
[----:B------:R-:W-:-:S02]  /*947a0*/  IMAD.MOV.U32 R31, RZ, RZ, R19 ;  /* 0x000000ffff1f7224 */ /* 0x000fc400078e0013 */
[----:B------:R-:W-:Y:S02]  /*947b0*/  IMAD.MOV.U32 R26, RZ, RZ, R17 ;  /* 0x000000ffff1a7224 */ /* 0x000fe400078e0011 */
[----:B------:R-:W-:Y:S01]  /*947c0*/  IMAD.MOV.U32 R27, RZ, RZ, R18 ;  /* 0x000000ffff1b7224 */ /* 0x000fe200078e0012 */
[----:B------:R-:W-:Y:S01]  /*947d0*/  STL.64 [R1+0x5b40], R30 ;  /* 0x005b401e01007387 */ /* 0x000fe20000100a00 */
[----:B------:R-:W-:-:S03]  /*947e0*/  IMAD.MOV.U32 R23, RZ, RZ, R16 ;  /* 0x000000ffff177224 */ /* 0x000fc600078e0010 */
[----:B------:R-:W-:Y:S04]  /*947f0*/  STL.64 [R1+0x5b38], R28 ;  /* 0x005b381c01007387 */ /* 0x000fe80000100a00 */
[----:B------:R-:W-:Y:S04]  /*94800*/  STL.64 [R1+0x5b30], R26 ;  /* 0x005b301a01007387 */ /* 0x000fe80000100a00 */
[----:B------:R-:W-:Y:S04]  /*94810*/  STL.64 [R1+0x5b28], R24 ;  /* 0x005b281801007387 */ /* 0x000fe80000100a00 */
[----:B------:R-:W-:Y:S04]  /*94820*/  STL.64 [R1+0x5b20], R22 ;  /* 0x005b201601007387 */ /* 0x000fe80000100a00 */
[----:B------:R-:W-:Y:S04]  /*94830*/  STL.64 [R1+0x5b18], R20 ;  /* 0x005b181401007387 */ /* 0x000fe80000100a00 */
        /* <DEDUP_REMOVED lines=132> */
[----:B--2---:R-:W2:Y:S02]  /*95080*/  LDL.LU.64 R214, [R1+0x5cc8] ;  /* 0x005cc80001d67983 */ /* 0x004ea40000300a00 */
[----:B--2---:R-:W-:-:S15]  /*95090*/  HMMA.1688.F32.TF32 R208, R32, R214, R208 ;  /* 0x000000d620d0723c */ /* 0x004fde00000810d0 */
[----:B------:R-:W-:-:S04]  /*950a0*/  NOP ;  /* 0x0000000000007918 */ /* 0x000fc80000000000 */
[----:B------:R-:W-:Y:S04]  /*950b0*/  STL.64 [R1+0x20e0], R208 ;  /* 0x0020e0d001007387 */ /* 0x000fe80000100a00 */
[----:B------:R2:W-:Y:S04]  /*950c0*/  STL.64 [R1+0x20e8], R210 ;  /* 0x0020e8d201007387 */ /* 0x0005e80000100a00 */
[----:B--2---:R-:W3:Y:S02]  /*950d0*/  LDL.LU.64 R210, [R1+0x5cc0] ;  /* 0x005cc00001d27983 */ /* 0x004ee40000300a00 */
[----:B---3--:R-:W-:-:S15]  /*950e0*/  HMMA.1688.F32.TF32 R204, R32, R210, R204 ;  /* 0x000000d220cc723c */ /* 0x008fde00000810cc */
[----:B------:R-:W-:-:S04]  /*950f0*/  NOP ;  /* 0x0000000000007918 */ /* 0x000fc80000000000 */
[----:B------:R-:W-:Y:S04]  /*95100*/  STL.64 [R1+0x20d0], R204 ;  /* 0x0020d0cc01007387 */ /* 0x000fe80000100a00 */
[----:B------:R2:W-:Y:S04]  /*95110*/  STL.64 [R1+0x20d8], R206 ;  /* 0x0020d8ce01007387 */ /* 0x0005e80000100a00 */
[----:B--2---:R-:W2:Y:S01]  /*95120*/  LDL.LU.64 R206, [R1+0x5cb8] ;  /* 0x005cb80001ce7983 */ /* 0x004ea20000300a00 */
        /* <DEDUP_REMOVED lines=10> */
[----:B------:R4:W-:Y:S04]  /*951d0*/  STL.64 [R1+0x20b8], R22 ;  /* 0x0020b81601007387 */ /* 0x0009e80000100a00 */
[----:B------:R-:W-:Y:S04]  /*951e0*/  STL.64 [R1+0x20a0], R24 ;  /* 0x0020a01801007387 */ /* 0x000fe80000100a00 */
[----:B------:R3:W-:Y:S01]  /*951f0*/  STL.64 [R1+0x20a8], R26 ;  /* 0x0020a81a01007387 */ /* 0x0007e20000100a00 */
[C---:B----4-:R-:W-:Y:S08]  /*95200*/  HMMA.1688.F32.TF32 R20, R32.reuse, R198, R228 ;  /* 0x000000c62014723c */ /* 0x050ff000000810e4 */
[C---:B---3--:R-:W-:Y:S08]  /*95210*/  HMMA.1688.F32.TF32 R24, R32.reuse, R194, R12 ;  /* 0x000000c22018723c */ /* 0x048ff0000008100c */
[C---:B------:R-:W-:Y:S01]  /*95220*/  HMMA.1688.F32.TF32 R12, R32.reuse, R190, R16 ;  /* 0x000000be200c723c */ /* 0x040fe20000081010 */
[----:B------:R-:W-:Y:S04]  /*95230*/  STL.64 [R1+0x2090], R28 ;  /* 0x0020901c01007387 */ /* 0x000fe80000100a00 */
[----:B------:R-:W-:Y:S04]  /*95240*/  STL.64 [R1+0x2098], R30 ;  /* 0x0020981e01007387 */ /* 0x000fe80000100a00 */
[----:B------:R-:W-:Y:S04]  /*95250*/  STL.64 [R1+0x2080], R20 ;  /* 0x0020801401007387 */ /* 0x000fe80000100a00 */
[----:B------:R3:W-:Y:S01]  /*95260*/  STL.64 [R1+0x2088], R22 ;  /* 0x0020881601007387 */ /* 0x0007e20000100a00 */
[C---:B------:R-:W-:Y:S03]  /*95270*/  HMMA.1688.F32.TF32 R16, R32.reuse, R182, R236 ;  /* 0x000000b62010723c */ /* 0x040fe600000810ec */
[----:B------:R-:W-:Y:S04]  /*95280*/  STL.64 [R1+0x2070], R24 ;  /* 0x0020701801007387 */ /* 0x000fe80000100a00 */
[----:B------:R-:W-:Y:S01]  /*95290*/  STL.64 [R1+0x2078], R26 ;  /* 0x0020781a01007387 */ /* 0x000fe20000100a00 */
[C---:B---3--:R-:W-:Y:S03]  /*952a0*/  HMMA.1688.F32.TF32 R20, R32.reuse, R186, R232 ;  /* 0x000000ba2014723c */ /* 0x048fe600000810e8 */
[----:B------:R-:W-:Y:S04]  /*952b0*/  STL.64 [R1+0x2060], R12 ;  /* 0x0020600c01007387 */ /* 0x000fe80000100a00 */
[----:B------:R3:W-:Y:S02]  /*952c0*/  STL.64 [R1+0x2068], R14 ;  /* 0x0020680e01007387 */ /* 0x0007e40000100a00 */
[C---:B---3--:R-:W-:Y:S10]  /*952d0*/  HMMA.1688.F32.TF32 R12, R32.reuse, R178, R240 ;  /* 0x000000b2200c723c */ /* 0x048ff400000810f0 */
        /* <DEDUP_REMOVED lines=52> */
[----:B----4-:R-:W-:Y:S08]  /*95620*/  HMMA.1688.F32.TF32 R16, R32, R110, R44 ;  /* 0x0000006e2010723c */ /* 0x010ff0000008102c */
[C---:B-1----:R-:W-:Y:S03]  /*95630*/  HMMA.1688.F32.TF32 R12, R36.reuse, R226, R40 ;  /* 0x000000e2240c723c */ /* 0x042fe60000081028 */
[----:B------:R-:W-:Y:S04]  /*95640*/  STL.64 [R1+0x1f30], R20 ;  /* 0x001f301401007387 */ /* 0x000fe80000100a00 */
[----:B------:R-:W-:Y:S04]  /*95650*/  STL.64 [R1+0x1f38], R22 ;  /* 0x001f381601007387 */ /* 0x000fe80000100a00 */
[----:B------:R-:W3:Y:S04]  /*95660*/  LDL.LU R40, [R1+0x1540] ;  /* 0x0015400001287983 */ /* 0x000ee80000300800 */
[----:B------:R-:W-:Y:S04]  /*95670*/  STL.64 [R1+0xd20], R16 ;  /* 0x000d201001007387 */ /* 0x000fe80000100a00 */
[----:B------:R-:W-:Y:S04]  /*95680*/  STL.64 [R1+0xd28], R18 ;  /* 0x000d281201007387 */ /* 0x000fe80000100a00 */
[----:B------:R-:W-:Y:S04]  /*95690*/  STL.64 [R1+0xd40], R12 ;  /* 0x000d400c01007387 */ /* 0x000fe80000100a00 */
[----:B------:R1:W-:Y:S04]  /*956a0*/  STL.64 [R1+0xd48], R14 ;  /* 0x000d480e01007387 */ /* 0x0003e80000100a00 */
        /* <DEDUP_REMOVED lines=82> */
[----:B------:R-:W-:Y:S01]  /*95bd0*/  IMAD.MOV.U32 R47, RZ, RZ, R3 ;  /* 0x000000ffff2f7224 */ /* 0x000fe200078e0003 */
[C---:B--2---:R-:W-:Y:S02]  /*95be0*/  HMMA.1688.F32.TF32 R244, R36.reuse, R146, R244 ;  /* 0x0000009224f4723c */ /* 0x044fe400000810f4 */
[----:B------:R-:W-:Y:S04]  /*95bf0*/  LDS R32, [R0+UR7+0x46300] ;  /* 0x0463000700207984 */ /* 0x000fe80008000800 */
[----:B------:R-:W-:Y:S04]  /*95c00*/  LDS R34, [R0+UR7+0x47300] ;  /* 0x0473000700227984 */ /* 0x000fe80008000800 */
[----:B------:R-:W-:Y:S04]  /*95c10*/  LDS R33, [R224+UR7+0x46300] ;  /* 0x04630007e0217984 */ /* 0x000fe80008000800 */
[----:B------:R-:W2:Y:S01]  /*95c20*/  LDS R35, [R224+UR7+0x47300] ;  /* 0x04730007e0237984 */ /* 0x000ea20008000800 */
[C---:B-1----:R-:W-:Y:S08]  /*95c30*/  HMMA.1688.F32.TF32 R12, R36.reuse, R222, R232 ;  /* 0x000000de240c723c */ /* 0x042ff000000810e8 */
[----:B---3--:R-:W-:Y:S11]  /*95c40*/  HMMA.1688.F32.TF32 R16, R36, R218, R236 ;  /* 0x000000da2410723c */ /* 0x008ff600000810ec */
[----:B------:R-:W-:Y:S01]  /*95c50*/  STL.64 [R1+0x1f20], R12 ;  /* 0x001f200c01007387 */ /* 0x000fe20000100a00 */
[----:B------:R-:W-:-:S03]  /*95c60*/  IMAD.MOV.U32 R3, RZ, RZ, R15 ;  /* 0x000000ffff037224 */ /* 0x000fc600078e000f */
[----:B------:R1:W-:Y:S02]  /*95c70*/  STL [R1+0x1f28], R14 ;  /* 0x001f280e01007387 */ /* 0x0003e40000100800 */
[C---:B-1----:R-:W-:Y:S02]  /*95c80*/  HMMA.1688.F32.TF32 R12, R36.reuse, R214, R240 ;  /* 0x000000d6240c723c */ /* 0x042fe400000810f0 */
[----:B------:R-:W-:Y:S04]  /*95c90*/  STL [R1+0x59e0], R3 ;  /* 0x0059e00301007387 */ /* 0x000fe80000100800 */
[----:B------:R-:W-:Y:S02]  /*95ca0*/  STL.64 [R1+0x1f10], R16 ;  /* 0x001f101001007387 */ /* 0x000fe40000100a00 */
[C---:B------:R-:W-:Y:S02]  /*95cb0*/  HMMA.1688.F32.TF32 R20, R36.reuse, R210, R248 ;  /* 0x000000d22414723c */ /* 0x040fe400000810f8 */
[----:B------:R4:W-:Y:S09]  /*95cc0*/  STL.64 [R1+0x1f18], R18 ;  /* 0x001f181201007387 */ /* 0x0009f20000100a00 */
[----:B------:R-:W-:Y:S01]  /*95cd0*/  STL.64 [R1+0x1f00], R12 ;  /* 0x001f000c01007387 */ /* 0x000fe20000100a00 */
[C---:B----4-:R-:W-:Y:S03]  /*95ce0*/  HMMA.1688.F32.TF32 R16, R36.reuse, R206, R88 ;  /* 0x000000ce2410723c */ /* 0x050fe60000081058 */
[----:B------:R1:W-:Y:S05]  /*95cf0*/  STL.64 [R1+0x1f08], R14 ;  /* 0x001f080e01007387 */ /* 0x0003ea0000100a00 */
[C---:B-1----:R-:W-:Y:S01]  /*95d00*/  HMMA.1688.F32.TF32 R12, R36.reuse, R10, R84 ;  /* 0x0000000a240c723c */ /* 0x042fe20000081054 */
        /* <DEDUP_REMOVED lines=26> */
[----:B-1----:R-:W-:Y:S03]  /*95eb0*/  HMMA.1688.F32.TF32 R12, R36, R174, R64 ;  /* 0x000000ae240c723c */ /* 0x002fe60000081040 */
[----:B------:R-:W-:Y:S04]  /*95ec0*/  STL.64 [R1+0x1e60], R20 ;  /* 0x001e601401007387 */ /* 0x000fe80000100a00 */
[----:B------:R-:W-:-:S12]  /*95ed0*/  STL.64 [R1+0x1e68], R22 ;  /* 0x001e681601007387 */ /* 0x000fd80000100a00 */
[----:B------:R-:W-:Y:S01]  /*95ee0*/  STL.64 [R1+0x1e40], R12 ;  /* 0x001e400c01007387 */ /* 0x000fe20000100a00 */
[----:B------:R-:W-:-:S03]  /*95ef0*/  IMAD.MOV.U32 R3, RZ, RZ, R15 ;  /* 0x000000ffff037224 */ /* 0x000fc600078e000f */
[----:B------:R-:W-:Y:S04]  /*95f00*/  STL.64 [R1+0x1e50], R16 ;  /* 0x001e501001007387 */ /* 0x000fe80000100a00 */
[----:B------:R1:W-:Y:S04]  /*95f10*/  STL.64 [R1+0x1e58], R18 ;  /* 0x001e581201007387 */ /* 0x0003e80000100a00 */
[----:B------:R3:W-:Y:S01]  /*95f20*/  STL [R1+0x1e48], R14 ;  /* 0x001e480e01007387 */ /* 0x0007e20000100800 */
[C---:B-1----:R-:W-:Y:S08]  /*95f30*/  HMMA.1688.F32.TF32 R16, R36.reuse, R170, R60 ;  /* 0x000000aa2410723c */ /* 0x042ff0000008103c */
[----:B---3--:R-:W-:Y:S01]  /*95f40*/  HMMA.1688.F32.TF32 R12, R36, R166, R56 ;  /* 0x000000a6240c723c */ /* 0x008fe20000081038 */
[----:B------:R1:W-:-:S15]  /*95f50*/  STL [R1+0x59e4], R3 ;  /* 0x0059e40301007387 */ /* 0x0003de0000100800 */
[----:B------:R-:W-:-:S03]  /*95f60*/  NOP ;  /* 0x0000000000007918 */ /* 0x000fc60000000000 */
[----:B------:R-:W-:Y:S01]  /*95f70*/  STL.64 [R1+0x1e20], R12 ;  /* 0x001e200c01007387 */ /* 0x000fe20000100a00 */
[----:B-1----:R-:W-:-:S03]  /*95f80*/  IMAD.MOV.U32 R3, RZ, RZ, R15 ;  /* 0x000000ffff037224 */ /* 0x002fc600078e000f */
[----:B------:R-:W-:Y:S04]  /*95f90*/  STL.64 [R1+0x1e30], R16 ;  /* 0x001e301001007387 */ /* 0x000fe80000100a00 */
[----:B------:R1:W-:Y:S04]  /*95fa0*/  STL.64 [R1+0x1e38], R18 ;  /* 0x001e381201007387 */ /* 0x0003e80000100a00 */
[----:B------:R3:W-:Y:S01]  /*95fb0*/  STL [R1+0x1e28], R14 ;  /* 0x001e280e01007387 */ /* 0x0007e20000100800 */
[C---:B-1----:R-:W-:Y:S08]  /*95fc0*/  HMMA.1688.F32.TF32 R16, R36.reuse, R162, R52 ;  /* 0x000000a22410723c */ /* 0x042ff00000081034 */
[----:B---3--:R-:W-:Y:S01]  /*95fd0*/  HMMA.1688.F32.TF32 R12, R36, R158, R48 ;  /* 0x0000009e240c723c */ /* 0x008fe20000081030 */
[----:B------:R1:W-:-:S15]  /*95fe0*/  STL [R1+0x59e8], R3 ;  /* 0x0059e80301007387 */ /* 0x0003de0000100800 */
[----:B------:R-:W-:-:S03]  /*95ff0*/  NOP ;  /* 0x0000000000007918 */ /* 0x000fc60000000000 */
[----:B------:R-:W-:Y:S04]  /*96000*/  STL.64 [R1+0x1e00], R12 ;  /* 0x001e000c01007387 */ /* 0x000fe80000100a00 */
[----:B------:R-:W-:Y:S01]  /*96010*/  STL.64 [R1+0x1e10], R16 ;  /* 0x001e101001007387 */ /* 0x000fe20000100a00 */
[----:B-1----:R-:W-:-:S03]  /*96020*/  IMAD.MOV.U32 R3, RZ, RZ, R15 ;  /* 0x000000ffff037224 */ /* 0x002fc600078e000f */
[----:B------:R1:W-:Y:S04]  /*96030*/  STL.64 [R1+0x1e18], R18 ;  /* 0x001e181201007387 */ /* 0x0003e80000100a00 */
[----:B------:R3:W-:Y:S01]  /*96040*/  STL [R1+0x1e08], R14 ;  /* 0x001e080e01007387 */ /* 0x0007e20000100800 */
[C---:B-1----:R-:W-:Y:S08]  /*96050*/  HMMA.1688.F32.TF32 R16, R36.reuse, R154, R44 ;  /* 0x0000009a2410723c */ /* 0x042ff0000008102c */
[C---:B---3--:R-:W-:Y:S11]  /*96060*/  HMMA.1688.F32.TF32 R12, R36.reuse, R150, R40 ;  /* 0x00000096240c723c */ /* 0x048ff60000081028 */
[----:B------:R-:W-:Y:S04]  /*96070*/  STL.64 [R1+0x1df0], R16 ;  /* 0x001df01001007387 */ /* 0x000fe80000100a00 */
[----:B------:R1:W-:Y:S04]  /*96080*/  STL.64 [R1+0x1df8], R18 ;  /* 0x001df81201007387 */ /* 0x0003e80000100a00 */
[----:B------:R-:W3:Y:S04]  /*96090*/  LDL.LU R44, [R1+0x1450] ;  /* 0x00145000012c7983 */ /* 0x000ee80000300800 */
[----:B------:R-:W-:Y:S04]  /*960a0*/  STL.64 [R1+0x1de0], R12 ;  /* 0x001de00c01007387 */ /* 0x000fe80000100a00 */
        /* <DEDUP_REMOVED lines=60> */
[----:B------:R-:W-:Y:S04]  /*96470*/  STL [R1+0x59cc], R244 ;  /* 0x0059ccf401007387 */ /* 0x000fe80000100800 */
[----:B------:R-:W-:Y:S04]  /*96480*/  STL [R1+0x59c8], R245 ;  /* 0x0059c8f501007387 */ /* 0x000fe80000100800 */
[----:B------:R-:W-:Y:S04]  /*96490*/  STL [R1+0x59c4], R246 ;  /* 0x0059c4f601007387 */ /* 0x000fe80000100800 */
[----:B------:R-:W-:Y:S01]  /*964a0*/  STL [R1+0x59c0], R247 ;  /* 0x0059c0f701007387 */ /* 0x000fe20000100800 */
[C---:B-1----:R-:W-:Y:S08]  /*964b0*/  HMMA.1688.F32.TF32 R16, R36.reuse, R138, R104 ;  /* 0x0000008a2410723c */ /* 0x042ff00000081068 */
[C---:B--2---:R-:W-:Y:S08]  /*964c0*/  HMMA.1688.F32.TF32 R20, R36.reuse, R142, R80 ;  /* 0x0000008e2414723c */ /* 0x044ff00000081050 */
[C---:B----4-:R-:W-:Y:S11]  /*964d0*/  HMMA.1688.F32.TF32 R12, R36.reuse, R134, R100 ;  /* 0x00000086240c723c */ /* 0x050ff60000081064 */
        /* <DEDUP_REMOVED lines=11> */
[----:B------:R-:W-:Y:S04]  /*96590*/  STL.64 [R1+0x1d80], R16 ;  /* 0x001d801001007387 */ /* 0x000fe80000100a00 */
[----:B------:R-:W-:Y:S04]  /*965a0*/  STL.64 [R1+0x1d88], R18 ;  /* 0x001d881201007387 */ /* 0x000fe80000100a00 */
[----:B------:R-:W-:Y:S04]  /*965b0*/  STL.64 [R1+0x1d70], R12 ;  /* 0x001d700c01007387 */ /* 0x000fe80000100a00 */
[----:B------:R1:W-:Y:S02]  /*965c0*/  STL.64 [R1+0x1d78], R14 ;  /* 0x001d780e01007387 */ /* 0x0003e40000100a00 */
[C---:B-1----:R-:W-:Y:S08]  /*965d0*/  HMMA.1688.F32.TF32 R12, R36.reuse, R110, R64 ;  /* 0x0000006e240c723c */ /* 0x042ff00000081040 */
[C---:B---3--:R-:W-:Y:S08]  /*965e0*/  HMMA.1688.F32.TF32 R20, R36.reuse, R118, R72 ;  /* 0x000000762414723c */ /* 0x048ff00000081048 */
[----:B------:R-:W-:Y:S01]  /*965f0*/  HMMA.1688.F32.TF32 R16, R36, R114, R68 ;  /* 0x000000722410723c */ /* 0x000fe20000081044 */
[----:B------:R-:W-:Y:S02]  /*96600*/  LDS R36, [R225+UR7+0x46300] ;  /* 0x04630007e1247984 */ /* 0x000fe40008000800 */
[----:B------:R-:W-:-:S02]  /*96610*/  IMAD.MOV.U32 R244, RZ, RZ, R12 ;  /* 0x000000fffff47224 */ /* 0x000fc400078e000c */
[----:B------:R-:W-:Y:S01]  /*96620*/  IMAD.MOV.U32 R245, RZ, RZ, R13 ;  /* 0x000000fffff57224 */ /* 0x000fe200078e000d */
[----:B------:R-:W-:Y:S01]  /*96630*/  LDS R38, [R225+UR7+0x47300] ;  /* 0x04730007e1267984 */ /* 0x000fe20008000800 */
[----:B------:R-:W-:Y:S02]  /*96640*/  IMAD.MOV.U32 R246, RZ, RZ, R14 ;  /* 0x000000fffff67224 */ /* 0x000fe400078e000e */
[----:B------:R-:W-:Y:S01]  /*96650*/  IMAD.MOV.U32 R247, RZ, RZ, R15 ;  /* 0x000000fffff77224 */ /* 0x000fe200078e000f */
[----:B------:R-:W-:Y:S01]  /*96660*/  LDS R37, [R252+UR7+0x46300] ;  /* 0x04630007fc257984 */ /* 0x000fe20008000800 */
[C---:B------:R-:W-:Y:S03]  /*96670*/  HMMA.1688.F32.TF32 R12, R32.reuse, R226, R60 ;  /* 0x000000e2200c723c */ /* 0x040fe6000008103c */
[----:B------:R-:W-:Y:S04]  /*96680*/  STL.64 [R1+0x1d60], R20 ;  /* 0x001d601401007387 */ /* 0x000fe80000100a00 */
[----:B------:R1:W-:Y:S04]  /*96690*/  STL.64 [R1+0x1d68], R22 ;  /* 0x001d681601007387 */ /* 0x0003e80000100a00 */
[----:B------:R-:W-:Y:S04]  /*966a0*/  STL.64 [R1+0x1d50], R16 ;  /* 0x001d501001007387 */ /* 0x000fe80000100a00 */
[----:B------:R2:W-:Y:S01]  /*966b0*/  STL.64 [R1+0x1d58], R18 ;  /* 0x001d581201007387 */ /* 0x0005e20000100a00 */
[C---:B-1----:R-:W-:Y:S03]  /*966c0*/  HMMA.1688.F32.TF32 R20, R32.reuse, R222, R56 ;  /* 0x000000de2014723c */ /* 0x042fe60000081038 */
[----:B------:R-:W-:Y:S04]  /*966d0*/  STL.64 [R1+0x59d8], R246 ;  /* 0x0059d8f601007387 */ /* 0x000fe80000100a00 */
[----:B------:R-:W-:Y:S01]  /*966e0*/  STL.64 [R1+0x59d0], R244 ;  /* 0x0059d0f401007387 */ /* 0x000fe20000100a00 */
[C---:B--2---:R-:W-:Y:S03]  /*966f0*/  HMMA.1688.F32.TF32 R16, R32.reuse, R218, R52 ;  /* 0x000000da2010723c */ /* 0x044fe60000081034 */
[----:B------:R-:W-:Y:S04]  /*96700*/  STL.64 [R1+0xf50], R12 ;  /* 0x000f500c01007387 */ /* 0x000fe80000100a00 */
[----:B------:R1:W-:Y:S04]  /*96710*/  STL.64 [R1+0xf58], R14 ;  /* 0x000f580e01007387 */ /* 0x0003e80000100a00 */
[----:B------:R-:W2:Y:S01]  /*96720*/  LDS R39, [R252+UR7+0x47300] ;  /* 0x04730007fc277984 */ /* 0x000ea20008000800 */
[C---:B-1----:R-:W-:Y:S03]  /*96730*/  HMMA.1688.F32.TF32 R12, R32.reuse, R214, R48 ;  /* 0x000000d6200c723c */ /* 0x042fe60000081030 */
[----:B------:R-:W-:Y:S04]  /*96740*/  STL.64 [R1+0x1d40], R20 ;  /* 0x001d401401007387 */ /* 0x000fe80000100a00 */
[----:B------:R-:W-:Y:S04]  /*96750*/  STL.64 [R1+0x1d48], R22 ;  /* 0x001d481601007387 */ /* 0x000fe80000100a00 */
[----:B------:R-:W-:Y:S04]  /*96760*/  STL.64 [R1+0x5ca0], R214 ;  /* 0x005ca0d601007387 */ /* 0x000fe80000100a00 */
[----:B------:R-:W-:Y:S04]  /*96770*/  STL.64 [R1+0x1d30], R16 ;  /* 0x001d301001007387 */ /* 0x000fe80000100a00 */
[----:B------:R1:W-:Y:S04]  /*96780*/  STL.64 [R1+0x1d38], R18 ;  /* 0x001d381201007387 */ /* 0x0003e80000100a00 */
[----:B------:R-:W-:Y:S04]  /*96790*/  STL.64 [R1+0x1d20], R12 ;  /* 0x001d200c01007387 */ /* 0x000fe80000100a00 */
[----:B------:R3:W-:Y:S01]  /*967a0*/  STL.64 [R1+0x1d28], R14 ;  /* 0x001d280e01007387 */ /* 0x0007e20000100a00 */
[C---:B-1----:R-:W-:Y:S08]  /*967b0*/  HMMA.1688.F32.TF32 R16, R32.reuse, R210, R44 ;  /* 0x000000d22010723c */ /* 0x042ff0000008102c */
[C---:B---3--:R-:W-:Y:S01]  /*967c0*/  HMMA.1688.F32.TF32 R12, R32.reuse, R206, R40 ;  /* 0x000000ce200c723c */ /* 0x048fe20000081028 */
[----:B------:R-:W-:Y:S10]  /*967d0*/  STL.64 [R1+0x5c98], R210 ;  /* 0x005c98d201007387 */ /* 0x000ff40000100a00 */
[----:B------:R1:W-:Y:S04]  /*967e0*/  STL.64 [R1+0x1d10], R16 ;  /* 0x001d101001007387 */ /* 0x0003e80000100a00 */
[----:B------:R3:W-:Y:S04]  /*967f0*/  STL.64 [R1+0x1d18], R18 ;  /* 0x001d181201007387 */ /* 0x0007e80000100a00 */
[----:B------:R-:W2:Y:S04]  /*96800*/  LDL.LU R44, [R1+0x1290] ;  /* 0x00129000012c7983 */ /* 0x000ea80000300800 */
        /* <DEDUP_REMOVED lines=109> */
[----:B------:R2:W-:Y:S02]  /*96ee0*/  STL.64 [R1+0x5c90], R206 ;  /* 0x005c90ce01007387 */ /* 0x0005e40000100a00 */
[----:B--2---:R-:W-:Y:S02]  /*96ef0*/  HMMA.1688.F32.TF32 R204, R32, R10, R40 ;  /* 0x0000000a20cc723c */ /* 0x004fe40000081028 */
[----:B------:R-:W2:-:S15]  /*96f00*/  LDL.LU R40, [R1+0x1280] ;  /* 0x0012800001287983 */ /* 0x000e9e0000300800 */
[----:B------:R-:W-:Y:S02]  /*96f10*/  NOP ;  /* 0x0000000000007918 */ /* 0x000fe40000000000 */
[----:B------:R-:W-:Y:S04]  /*96f20*/  STL.64 [R1+0x1cf0], R204 ;  /* 0x001cf0cc01007387 */ /* 0x000fe80000100a00 */
[----:B------:R1:W-:Y:S04]  /*96f30*/  STL.64 [R1+0x1cf8], R206 ;  /* 0x001cf8ce01007387 */ /* 0x0003e80000100a00 */
[----:B------:R-:W2:Y:S04]  /*96f40*/  LDL.LU R41, [R1+0x1284] ;  /* 0x0012840001297983 */ /* 0x000ea80000300800 */
[----:B------:R-:W2:Y:S04]  /*96f50*/  LDL.LU R42, [R1+0x1288] ;  /* 0x00128800012a7983 */ /* 0x000ea80000300800 */
[----:B------:R-:W2:Y:S01]  /*96f60*/  LDL.LU R43, [R1+0x128c] ;  /* 0x00128c00012b7983 */ /* 0x000ea20000300800 */
[C---:B---3--:R-:W-:Y:S08]  /*96f70*/  HMMA.1688.F32.TF32 R208, R32.reuse, R6, R20 ;  /* 0x0000000620d0723c */ /* 0x048ff00000081014 */
[C---:B-1----:R-:W-:Y:S08]  /*96f80*/  HMMA.1688.F32.TF32 R204, R32.reuse, R202, R24 ;  /* 0x000000ca20cc723c */ /* 0x042ff00000081018 */
[C---:B------:R-:W-:Y:S08]  /*96f90*/  HMMA.1688.F32.TF32 R20, R32.reuse, R198, R28 ;  /* 0x000000c62014723c */ /* 0x040ff0000008101c */
[C---:B------:R-:W-:Y:S08]  /*96fa0*/  HMMA.1688.F32.TF32 R24, R32.reuse, R194, R228 ;  /* 0x000000c22018723c */ /* 0x040ff000000810e4 */
[C---:B----4-:R-:W-:Y:S01]  /*96fb0*/  HMMA.1688.F32.TF32 R12, R32.reuse, R190, R12 ;  /* 0x000000be200c723c */ /* 0x050fe2000008100c */
        /* <DEDUP_REMOVED lines=68> */
[C---:B-1----:R-:W-:Y:S03]  /*97400*/  HMMA.1688.F32.TF32 R12, R36.reuse, R226, R44 ;  /* 0x000000e2240c723c */ /* 0x042fe6000008102c */
[----:B------:R-:W-:Y:S04]  /*97410*/  LDS R33, [R224+UR7+0x46380] ;  /* 0x04638007e0217984 */ /* 0x000fe80008000800 */
[----:B------:R-:W-:Y:S04]  /*97420*/  STL.64 [R1+0x1b70], R20 ;  /* 0x001b701401007387 */ /* 0x000fe80000100a00 */
[----:B------:R-:W-:Y:S04]  /*97430*/  STL.64 [R1+0x1b78], R22 ;  /* 0x001b781601007387 */ /* 0x000fe80000100a00 */
[----:B------:R-:W-:Y:S04]  /*97440*/  STL.64 [R1+0x17b0], R16 ;  /* 0x0017b01001007387 */ /* 0x000fe80000100a00 */
[----:B------:R-:W-:Y:S04]  /*97450*/  STL.64 [R1+0x17b8], R18 ;  /* 0x0017b81201007387 */ /* 0x000fe80000100a00 */
[----:B------:R-:W-:Y:S04]  /*97460*/  STL.64 [R1+0x17a0], R12 ;  /* 0x0017a00c01007387 */ /* 0x000fe80000100a00 */
[----:B------:R2:W-:Y:S04]  /*97470*/  STL.64 [R1+0x17a8], R14 ;  /* 0x0017a80e01007387 */ /* 0x0005e80000100a00 */
[----:B------:R-:W3:Y:S04]  /*97480*/  LDL.LU R44, [R1+0x1080] ;  /* 0x00108000012c7983 */ /* 0x000ee80000300800 */
[----:B------:R-:W1:Y:S01]  /*97490*/  LDS R35, [R224+UR7+0x47380] ;  /* 0x04738007e0237984 */ /* 0x000e620008000800 */
        /* <DEDUP_REMOVED lines=150> */
[----:B------:R4:W-:Y:S04]  /*97e00*/  STL.64 [R1+0x1b18], R22 ;  /* 0x001b181601007387 */ /* 0x0009e80000100a00 */
[----:B------:R-:W-:Y:S04]  /*97e10*/  STL.64 [R1+0x1b00], R24 ;  /* 0x001b001801007387 */ /* 0x000fe80000100a00 */
[----:B------:R2:W-:Y:S01]  /*97e20*/  STL.64 [R1+0x1b08], R26 ;  /* 0x001b081a01007387 */ /* 0x0005e20000100a00 */
[C---:B----4-:R-:W-:Y:S08]  /*97e30*/  HMMA.1688.F32.TF32 R20, R36.reuse, R198, R228 ;  /* 0x000000c62414723c */ /* 0x050ff000000810e4 */
[C---:B--2---:R-:W-:Y:S08]  /*97e40*/  HMMA.1688.F32.TF32 R24, R36.reuse, R194, R12 ;  /* 0x000000c22418723c */ /* 0x044ff0000008100c */
        /* <DEDUP_REMOVED lines=8> */
[C---:B--2---:R-:W-:Y:S03]  /*97ed0*/  HMMA.1688.F32.TF32 R20, R36.reuse, R186, R232 ;  /* 0x000000ba2414723c */ /* 0x044fe600000810e8 */
[----:B------:R-:W-:Y:S04]  /*97ee0*/  STL.64 [R1+0x1ac0], R12 ;  /* 0x001ac00c01007387 */ /* 0x000fe80000100a00 */
[----:B------:R2:W-:Y:S02]  /*97ef0*/  STL.64 [R1+0x1ac8], R14 ;  /* 0x001ac80e01007387 */ /* 0x0005e40000100a00 */
[C---:B--2---:R-:W-:Y:S10]  /*97f00*/  HMMA.1688.F32.TF32 R12, R36.reuse, R178, R240 ;  /* 0x000000b2240c723c */ /* 0x044ff400000810f0 */
        /* <DEDUP_REMOVED lines=59> */
[----:B------:R-:W2:Y:S04]  /*982c0*/  LDL.LU R52, [R1+0xf70] ;  /* 0x000f700001347983 */ /* 0x000ea80000300800 */
[----:B------:R-:W-:Y:S04]  /*982d0*/  STL.64 [R1+0x1790], R16 ;  /* 0x0017901001007387 */ /* 0x000fe80000100a00 */
[----:B------:R1:W-:Y:S04]  /*982e0*/  STL.64 [R1+0x1798], R18 ;  /* 0x0017981201007387 */ /* 0x0003e80000100a00 */
[----:B------:R-:W-:Y:S04]  /*982f0*/  STL.64 [R1+0x1780], R12 ;  /* 0x0017800c01007387 */ /* 0x000fe80000100a00 */
        /* <DEDUP_REMOVED lines=72> */
[----:B------:R-:W1:Y:S02]  /*98780*/  LDS R51, [R252+UR7+0x47380] ;  /* 0x04738007fc337984 */ /* 0x000e640008000800 */
[C---:B-1----:R-:W-:Y:S08]  /*98790*/  HMMA.1688.F32.TF32 R16, R32.reuse, R218, R248 ;  /* 0x000000da2010723c */ /* 0x042ff000000810f8 */
[C---:B--2---:R-:W-:Y:S08]  /*987a0*/  HMMA.1688.F32.TF32 R20, R32.reuse, R222, R240 ;  /* 0x000000de2014723c */ /* 0x044ff000000810f0 */
[C---:B---3--:R-:W-:Y:S11]  /*987b0*/  HMMA.1688.F32.TF32 R12, R32.reuse, R214, R88 ;  /* 0x000000d6200c723c */ /* 0x048ff60000081058 */
        /* <DEDUP_REMOVED lines=17> */
[C---:B--2---:R-:W-:Y:S03]  /*988d0*/  HMMA.1688.F32.TF32 R12, R32.reuse, R198, R92 ;  /* 0x000000c6200c723c */ /* 0x044fe6000008105c */
        /* <DEDUP_REMOVED lines=11> */
[----:B------:R-:W-:Y:S04]  /*98990*/  STL.64 [R1+0x18e0], R16 ;  /* 0x0018e01001007387 */ /* 0x000fe80000100a00 */
[----:B------:R-:W-:Y:S04]  /*989a0*/  STL.64 [R1+0x18e8], R18 ;  /* 0x0018e81201007387 */ /* 0x000fe80000100a00 */
[----:B------:R-:W-:Y:S01]  /*989b0*/  IMAD.MOV.U32 R160, RZ, RZ, R12 ;  /* 0x000000ffffa07224 */ /* 0x000fe200078e000c */
[----:B------:R1:W-:Y:S01]  /*989c0*/  STL.64 [R1+0x18d8], R14 ;  /* 0x0018d80e01007387 */ /* 0x0003e20000100a00 */
[----:B------:R-:W-:-:S02]  /*989d0*/  IMAD.MOV.U32 R161, RZ, RZ, R13 ;  /* 0x000000ffffa17224 */ /* 0x000fc400078e000d */
[C---:B-1----:R-:W-:Y:S08]  /*989e0*/  HMMA.1688.F32.TF32 R12, R32.reuse, R182, R64 ;  /* 0x000000b6200c723c */ /* 0x042ff00000081040 */
[----:B------:R-:W-:Y:S11]  /*989f0*/  HMMA.1688.F32.TF32 R16, R32, R178, R60 ;  /* 0x000000b22010723c */ /* 0x000ff6000008103c */
[----:B------:R-:W-:Y:S01]  /*98a00*/  IMAD.MOV.U32 R164, RZ, RZ, R12 ;  /* 0x000000ffffa47224 */ /* 0x000fe200078e000c */
[----:B------:R1:W-:Y:S01]  /*98a10*/  STL.64 [R1+0x18c8], R14 ;  /* 0x0018c80e01007387 */ /* 0x0003e20000100a00 */
[----:B------:R-:W-:-:S02]  /*98a20*/  IMAD.MOV.U32 R165, RZ, RZ, R13 ;  /* 0x000000ffffa57224 */ /* 0x000fc400078e000d */
[----:B-1----:R-:W-:Y:S04]  /*98a30*/  HMMA.1688.F32.TF32 R12, R32, R174, R56 ;  /* 0x000000ae200c723c */ /* 0x002fe80000081038 */
[----:B------:R-:W-:Y:S04]  /*98a40*/  STL.64 [R1+0x18b0], R16 ;  /* 0x0018b01001007387 */ /* 0x000fe80000100a00 */
[----:B------:R-:W-:Y:S11]  /*98a50*/  STL.64 [R1+0x18b8], R18 ;  /* 0x0018b81201007387 */ /* 0x000ff60000100a00 */
[----:B------:R-:W-:Y:S01]  /*98a60*/  IMAD.MOV.U32 R172, RZ, RZ, R12 ;  /* 0x000000ffffac7224 */ /* 0x000fe200078e000c */
[----:B------:R1:W-:Y:S01]  /*98a70*/  STL.64 [R1+0x18a8], R14 ;  /* 0x0018a80e01007387 */ /* 0x0003e20000100a00 */
[----:B------:R-:W-:-:S02]  /*98a80*/  IMAD.MOV.U32 R173, RZ, RZ, R13 ;  /* 0x000000ffffad7224 */ /* 0x000fc400078e000d */
[----:B-1----:R-:W-:-:S15]  /*98a90*/  HMMA.1688.F32.TF32 R12, R32, R170, R52 ;  /* 0x000000aa200c723c */ /* 0x002fde0000081034 */
[----:B------:R-:W-:-:S04]  /*98aa0*/  NOP ;  /* 0x0000000000007918 */ /* 0x000fc80000000000 */
[----:B------:R-:W-:Y:S01]  /*98ab0*/  IMAD.MOV.U32 R176, RZ, RZ, R12 ;  /* 0x000000ffffb07224 */ /* 0x000fe200078e000c */
[----:B------:R1:W-:Y:S01]  /*98ac0*/  STL.64 [R1+0x1898], R14 ;  /* 0x0018980e01007387 */ /* 0x0003e20000100a00 */
[----:B------:R-:W-:Y:S02]  /*98ad0*/  IMAD.MOV.U32 R177, RZ, RZ, R13 ;  /* 0x000000ffffb17224 */ /* 0x000fe400078e000d */
[----:B-1----:R-:W-:-:S15]  /*98ae0*/  HMMA.1688.F32.TF32 R12, R32, R166, R44 ;  /* 0x000000a6200c723c */ /* 0x002fde000008102c */
[----:B------:R-:W-:-:S04]  /*98af0*/  NOP ;  /* 0x0000000000007918 */ /* 0x000fc80000000000 */
[----:B------:R-:W-:Y:S01]  /*98b00*/  IMAD.MOV.U32 R180, RZ, RZ, R12 ;  /* 0x000000ffffb47224 */ /* 0x000fe200078e000c */
[----:B------:R1:W-:Y:S01]  /*98b10*/  STL.64 [R1+0x1888], R14 ;  /* 0x0018880e01007387 */ /* 0x0003e20000100a00 */
[----:B------:R-:W-:Y:S02]  /*98b20*/  IMAD.MOV.U32 R181, RZ, RZ, R13 ;  /* 0x000000ffffb57224 */ /* 0x000fe400078e000d */
[----:B-1----:R-:W-:-:S15]  /*98b30*/  HMMA.1688.F32.TF32 R12, R32, R162, R40 ;  /* 0x000000a2200c723c */ /* 0x002fde0000081028 */
[----:B------:R-:W-:-:S04]  /*98b40*/  NOP ;  /* 0x0000000000007918 */ /* 0x000fc80000000000 */
[----:B------:R1:W-:Y:S04]  /*98b50*/  STL.64 [R1+0x1878], R14 ;  /* 0x0018780e01007387 */ /* 0x0003e80000100a00 */
        /* <DEDUP_REMOVED lines=54> */
[----:B-1----:R-:W-:-:S15]  /*98ec0*/  HMMA.1688.F32.TF32 R12, R32, R158, R104 ;  /* 0x0000009e200c723c */ /* 0x002fde0000081068 */
[----:B------:R-:W-:-:S04]  /*98ed0*/  NOP ;  /* 0x0000000000007918 */ /* 0x000fc80000000000 */
        /* <DEDUP_REMOVED lines=18> */
[----:B---3--:R-:W-:-:S15]  /*99000*/  HMMA.1688.F32.TF32 R12, R32, R142, R76 ;  /* 0x0000008e200c723c */ /* 0x008fde000008104c */
        /* <DEDUP_REMOVED lines=14> */
[----:B----4-:R-:W-:-:S15]  /*990f0*/  HMMA.1688.F32.TF32 R12, R32, R130, R64 ;  /* 0x00000082200c723c */ /* 0x010fde0000081040 */
        /* <DEDUP_REMOVED lines=9> */
[C---:B-1----:R-:W-:Y:S08]  /*99190*/  HMMA.1688.F32.TF32 R12, R32.reuse, R122, R56 ;  /* 0x0000007a200c723c */ /* 0x042ff00000081038 */
[C---:B------:R-:W-:Y:S08]  /*991a0*/  HMMA.1688.F32.TF32 R20, R32.reuse, R118, R52 ;  /* 0x000000762014723c */ /* 0x040ff00000081034 */
[----:B------:R-:W-:Y:S03]  /*991b0*/  HMMA.1688.F32.TF32 R16, R32, R114, R44 ;  /* 0x000000722010723c */ /* 0x000fe6000008102c */
[----:B------:R-:W-:Y:S01]  /*991c0*/  IMAD.MOV.U32 R224, RZ, RZ, R12 ;  /* 0x000000ffffe07224 */ /* 0x000fe200078e000c */
[----:B------:R1:W-:Y:S01]  /*991d0*/  STL.64 [R1+0x17d8], R14 ;  /* 0x0017d80e01007387 */ /* 0x0003e20000100a00 */
[----:B------:R-:W-:-:S03]  /*991e0*/  IMAD.MOV.U32 R225, RZ, RZ, R13 ;  /* 0x000000ffffe17224 */ /* 0x000fc600078e000d */
[----:B-1----:R-:W-:Y:S03]  /*991f0*/  HMMA.1688.F32.TF32 R12, R32, R110, R40 ;  /* 0x0000006e200c723c */ /* 0x002fe60000081028 */
[----:B------:R-:W-:Y:S04]  /*99200*/  STL.64 [R1+0x17c0], R20 ;  /* 0x0017c01401007387 */ /* 0x000fe80000100a00 */
[----:B------:R-:W-:Y:S04]  /*99210*/  STL.64 [R1+0x17c8], R22 ;  /* 0x0017c81601007387 */ /* 0x000fe80000100a00 */
        /* <DEDUP_REMOVED lines=72> */
[----:B------:R-:W-:Y:S01]  /*996a0*/  STL.64 [R1+0x5980], R220 ;  /* 0x005980dc01007387 */ /* 0x000fe20000100a00 */
[C---:B-1----:R-:W-:Y:S08]  /*996b0*/  HMMA.1688.F32.TF32 R12, R48.reuse, R222, R88 ;  /* 0x000000de300c723c */ /* 0x042ff00000081058 */
[----:B--2---:R-:W-:-:S15]  /*996c0*/  HMMA.1688.F32.TF32 R16, R48, R226, R248 ;  /* 0x000000e23010723c */ /* 0x004fde00000810f8 */
[----:B------:R-:W-:-:S04]  /*996d0*/  NOP ;  /* 0x0000000000007918 */ /* 0x000fc80000000000 */
[----:B------:R-:W-:Y:S04]  /*996e0*/  STL.64 [R1+0x1580], R16 ;  /* 0x0015801001007387 */ /* 0x000fe80000100a00 */
[----:B------:R3:W-:Y:S04]  /*996f0*/  STL.64 [R1+0x1588], R18 ;  /* 0x0015881201007387 */ /* 0x0007e80000100a00 */
[----:B------:R-:W-:Y:S04]  /*99700*/  STL.64 [R1+0x15a0], R12 ;  /* 0x0015a00c01007387 */ /* 0x000fe80000100a00 */
[----:B------:R1:W-:Y:S01]  /*99710*/  STL.64 [R1+0x15a8], R14 ;  /* 0x0015a80e01007387 */ /* 0x0003e20000100a00 */
[C---:B---3--:R-:W-:Y:S08]  /*99720*/  HMMA.1688.F32.TF32 R16, R48.reuse, R218, R84 ;  /* 0x000000da3010723c */ /* 0x048ff00000081054 */
[C---:B-1----:R-:W-:Y:S01]  /*99730*/  HMMA.1688.F32.TF32 R12, R48.reuse, R214, R80 ;  /* 0x000000d6300c723c */ /* 0x042fe20000081050 */
[----:B------:R-:W-:Y:S10]  /*99740*/  STL.64 [R1+0x5988], R216 ;  /* 0x005988d801007387 */ /* 0x000ff40000100a00 */
[----:B------:R-:W-:Y:S04]  /*99750*/  STL.64 [R1+0x15c0], R16 ;  /* 0x0015c01001007387 */ /* 0x000fe80000100a00 */
[----:B------:R1:W-:Y:S04]  /*99760*/  STL.64 [R1+0x15c8], R18 ;  /* 0x0015c81201007387 */ /* 0x0003e80000100a00 */
[----:B------:R-:W-:Y:S04]  /*99770*/  STL.64 [R1+0x5990], R212 ;  /* 0x005990d401007387 */ /* 0x000fe80000100a00 */
[----:B------:R-:W-:Y:S01]  /*99780*/  STL.64 [R1+0x15e0], R12 ;  /* 0x0015e00c01007387 */ /* 0x000fe20000100a00 */
[C---:B-1----:R-:W-:Y:S03]  /*99790*/  HMMA.1688.F32.TF32 R16, R48.reuse, R210, R104 ;  /* 0x000000d23010723c */ /* 0x042fe60000081068 */
[----:B------:R1:W-:Y:S05]  /*997a0*/  STL.64 [R1+0x15e8], R14 ;  /* 0x0015e80e01007387 */ /* 0x0003ea0000100a00 */
[C---:B-1----:R-:W-:Y:S01]  /*997b0*/  HMMA.1688.F32.TF32 R12, R48.reuse, R206, R100 ;  /* 0x000000ce300c723c */ /* 0x042fe20000081064 */
[----:B------:R-:W-:Y:S10]  /*997c0*/  STL.64 [R1+0x5998], R208 ;  /* 0x005998d001007387 */ /* 0x000ff40000100a00 */
[----:B------:R-:W-:Y:S01]  /*997d0*/  STL.64 [R1+0x1600], R16 ;  /* 0x0016001001007387 */ /* 0x000fe20000100a00 */
[C---:B----4-:R-:W-:Y:S03]  /*997e0*/  HMMA.1688.F32.TF32 R20, R48.reuse, R10, R96 ;  /* 0x0000000a3014723c */ /* 0x050fe60000081060 */
        /* <DEDUP_REMOVED lines=8> */
[----:B------:R-:W-:Y:S09]  /*99870*/  STL.64 [R1+0x59a8], R200 ;  /* 0x0059a8c801007387 */ /* 0x000ff20000100a00 */
[----:B------:R-:W-:Y:S04]  /*99880*/  STL.64 [R1+0x1660], R12 ;  /* 0x0016600c01007387 */ /* 0x000fe80000100a00 */
[----:B------:R1:W-:Y:S02]  /*99890*/  STL.64 [R1+0x1668], R14 ;  /* 0x0016680e01007387 */ /* 0x0003e40000100a00 */
[C---:B-1----:R-:W-:Y:S02]  /*998a0*/  HMMA.1688.F32.TF32 R12, R48.reuse, R198, R72 ;  /* 0x000000c6300c723c */ /* 0x042fe40000081048 */
[----:B------:R-:W-:Y:S04]  /*998b0*/  STL.64 [R1+0x1680], R16 ;  /* 0x0016801001007387 */ /* 0x000fe80000100a00 */
[----:B------:R1:W-:Y:S04]  /*998c0*/  STL.64 [R1+0x1688], R18 ;  /* 0x0016881201007387 */ /* 0x0003e80000100a00 */
[----:B------:R-:W-:Y:S01]  /*998d0*/  STL.64 [R1+0x59b0], R196 ;  /* 0x0059b0c401007387 */ /* 0x000fe20000100a00 */
[C---:B-1----:R-:W-:Y:S08]  /*998e0*/  HMMA.1688.F32.TF32 R16, R48.reuse, R194, R68 ;  /* 0x000000c23010723c */ /* 0x042ff00000081044 */
[----:B------:R-:W-:Y:S04]  /*998f0*/  STL.64 [R1+0x16a0], R12 ;  /* 0x0016a00c01007387 */ /* 0x000fe80000100a00 */
[----:B------:R1:W-:Y:S02]  /*99900*/  STL.64 [R1+0x16a8], R14 ;  /* 0x0016a80e01007387 */ /* 0x0003e40000100a00 */
[C---:B-1----:R-:W-:Y:S02]  /*99910*/  HMMA.1688.F32.TF32 R12, R48.reuse, R190, R64 ;  /* 0x000000be300c723c */ /* 0x042fe40000081040 */
[----:B------:R-:W-:Y:S04]  /*99920*/  STL.64 [R1+0x59b8], R192 ;  /* 0x0059b8c001007387 */ /* 0x000fe80000100a00 */
[----:B------:R-:W-:Y:S04]  /*99930*/  STL.64 [R1+0x16c0], R16 ;  /* 0x0016c01001007387 */ /* 0x000fe80000100a00 */
[----:B------:R1:W-:Y:S04]  /*99940*/  STL.64 [R1+0x16c8], R18 ;  /* 0x0016c81201007387 */ /* 0x0003e80000100a00 */
[----:B------:R-:W-:Y:S05]  /*99950*/  STL.64 [R1+0x59f0], R188 ;  /* 0x0059f0bc01007387 */ /* 0x000fea0000100a00 */
[----:B------:R-:W-:Y:S01]  /*99960*/  STL.64 [R1+0x16e0], R12 ;  /* 0x0016e00c01007387 */ /* 0x000fe20000100a00 */
[C---:B-1----:R-:W-:Y:S03]  /*99970*/  HMMA.1688.F32.TF32 R16, R48.reuse, R186, R60 ;  /* 0x000000ba3010723c */ /* 0x042fe6000008103c */
[----:B------:R1:W-:Y:S05]  /*99980*/  STL.64 [R1+0x16e8], R14 ;  /* 0x0016e80e01007387 */ /* 0x0003ea0000100a00 */
        /* <DEDUP_REMOVED lines=10> */
[----:B------:R-:W-:Y:S04]  /*99a30*/  STL.64 [R1+0x1740], R16 ;  /* 0x0017401001007387 */ /* 0x000fe80000100a00 */
[----:B------:R-:W-:Y:S04]  /*99a40*/  STL.64 [R1+0x1748], R18 ;  /* 0x0017481201007387 */ /* 0x000fe80000100a00 */
[----:B------:R-:W-:Y:S04]  /*99a50*/  STL.64 [R1+0x5b50], R172 ;  /* 0x005b50ac01007387 */ /* 0x000fe80000100a00 */
[----:B------:R-:W-:Y:S04]  /*99a60*/  STL.64 [R1+0x1730], R12 ;  /* 0x0017300c01007387 */ /* 0x000fe80000100a00 */
[----:B------:R1:W-:Y:S02]  /*99a70*/  STL.64 [R1+0x1738], R14 ;  /* 0x0017380e01007387 */ /* 0x0003e40000100a00 */
[----:B-1----:R-:W-:Y:S01]  /*99a80*/  HMMA.1688.F32.TF32 R12, R48, R170, R40 ;  /* 0x000000aa300c723c */ /* 0x002fe20000081028 */
[----:B------:R-:W-:Y:S01]  /*99a90*/  IMAD.MOV.U32 R52, RZ, RZ, R5 ;  /* 0x000000ffff347224 */ /* 0x000fe200078e0005 */
[----:B------:R-:W-:Y:S01]  /*99aa0*/  LOP3.LUT R226, R0, 0x20, RZ, 0x3c, !PT ;  /* 0x0000002000e27812 */ /* 0x000fe200078e3cff */
[----:B------:R-:W2:Y:S01]  /*99ab0*/  LDL.LU R5, [R1+0x5c88] ;  /* 0x005c880001057983 */ /* 0x000ea20000300800 */
[----:B------:R-:W-:-:S02]  /*99ac0*/  IMAD.MOV.U32 R53, RZ, RZ, R4 ;  /* 0x000000ffff357224 */ /* 0x000fc400078e0004 */
[----:B------:R-:W-:Y:S01]  /*99ad0*/  IMAD.MOV.U32 R54, RZ, RZ, R9 ;  /* 0x000000ffff367224 */ /* 0x000fe200078e0009 */
[----:B------:R-:W-:Y:S01]  /*99ae0*/  LDS R170, [R0+UR7+0x49000] ;  /* 0x0490000700aa7984 */ /* 0x000fe20008000800 */
[----:B------:R-:W-:Y:S02]  /*99af0*/  IMAD.MOV.U32 R55, RZ, RZ, R8 ;  /* 0x000000ffff377224 */ /* 0x000fe400078e0008 */
[----:B------:R-:W-:Y:S01]  /*99b00*/  IMAD.MOV.U32 R57, RZ, RZ, R2 ;  /* 0x000000ffff397224 */ /* 0x000fe200078e0002 */
[----:B------:R-:W-:Y:S01]  /*99b10*/  LDS R171, [R226+UR7+0x49000] ;  /* 0x04900007e2ab7984 */ /* 0x000fe20008000800 */
[----:B------:R-:W-:-:S07]  /*99b20*/  IMAD.MOV.U32 R58, RZ, RZ, R169 ;  /* 0x000000ffff3a7224 */ /* 0x000fce00078e00a9 */
[----:B------:R1:W-:Y:S04]  /*99b30*/  STL.64 [R1+0x1720], R12 ;  /* 0x0017200c01007387 */ /* 0x0003e80000100a00 */
[----:B------:R3:W-:Y:S04]  /*99b40*/  STL.64 [R1+0x1728], R14 ;  /* 0x0017280e01007387 */ /* 0x0007e80000100a00 */
[----:B------:R-:W4:Y:S04]  /*99b50*/  LDL.LU R4, [R1+0x5c84] ;  /* 0x005c840001047983 */ /* 0x000f280000300800 */
[----:B------:R-:W3:Y:S01]  /*99b60*/  LDL.LU R9, [R1+0x5c80] ;  /* 0x005c800001097983 */ /* 0x000ee20000300800 */
[----:B------:R-:W-:-:S03]  /*99b70*/  IMAD.MOV.U32 R59, RZ, RZ, R168 ;  /* 0x000000ffff3b7224 */ /* 0x000fc600078e00a8 */
[----:B------:R-:W3:Y:S04]  /*99b80*/  LDL.LU R8, [R1+0x5c7c] ;  /* 0x005c7c0001087983 */ /* 0x000ee80000300800 */
[----:B------:R-:W3:Y:S04]  /*99b90*/  LDL.LU R56, [R1+0x930] ;  /* 0x0009300001387983 */ /* 0x000ee80000300800 */
[----:B------:R-:W3:Y:S04]  /*99ba0*/  LDL.LU R2, [R1+0x5c78] ;  /* 0x005c780001027983 */ /* 0x000ee80000300800 */
[----:B------:R-:W3:Y:S04]  /*99bb0*/  LDL.LU R169, [R1+0x5c74] ;  /* 0x005c740001a97983 */ /* 0x000ee80000300800 */
[----:B------:R-:W3:Y:S01]  /*99bc0*/  LDL.LU R168, [R1+0x5c70] ;  /* 0x005c700001a87983 */ /* 0x000ee20000300800 */
[----:B--2---:R-:W-:-:S02]  /*99bd0*/  IMAD.MOV.U32 R63, RZ, RZ, R5 ;  /* 0x000000ffff3f7224 */ /* 0x004fc400078e0005 */
[----:B----4-:R-:W-:Y:S02]  /*99be0*/  IMAD.MOV.U32 R62, RZ, RZ, R4 ;  /* 0x000000ffff3e7224 */ /* 0x010fe400078e0004 */
[----:B---3--:R-:W-:Y:S02]  /*99bf0*/  IMAD.MOV.U32 R60, RZ, RZ, R9 ;  /* 0x000000ffff3c7224 */ /* 0x008fe400078e0009 */
[----:B------:R-:W2:Y:S01]  /*99c00*/  LDL.LU R9, [R1+0x5c6c] ;  /* 0x005c6c0001097983 */ /* 0x000ea20000300800 */
[----:B------:R-:W-:-:S03]  /*99c10*/  IMAD.MOV.U32 R61, RZ, RZ, R8 ;  /* 0x000000ffff3d7224 */ /* 0x000fc600078e0008 */
[----:B------:R-:W3:Y:S04]  /*99c20*/  LDL.LU R8, [R1+0x5c68] ;  /* 0x005c680001087983 */ /* 0x000ee80000300800 */
[----:B------:R-:W4:Y:S04]  /*99c30*/  LDL.LU R4, [R1+0x5c64] ;  /* 0x005c640001047983 */ /* 0x000f280000300800 */
[----:B------:R-:W4:Y:S01]  /*99c40*/  LDL.LU R5, [R1+0x5c60] ;  /* 0x005c600001057983 */ /* 0x000f220000300800 */
[----:B------:R-:W-:Y:S02]  /*99c50*/  IMAD.MOV.U32 R67, RZ, RZ, R2 ;  /* 0x000000ffff437224 */ /* 0x000fe400078e0002 */
[----:B------:R-:W-:Y:S01]  /*99c60*/  IMAD.MOV.U32 R66, RZ, RZ, R169 ;  /* 0x000000ffff427224 */ /* 0x000fe200078e00a9 */
[----:B------:R-:W4:Y:S01]  /*99c70*/  LDL.LU R64, [R1+0x950] ;  /* 0x0009500001407983 */ /* 0x000f220000300800 */
[----:B------:R-:W-:-:S03]  /*99c80*/  IMAD.MOV.U32 R65, RZ, RZ, R168 ;  /* 0x000000ffff417224 */ /* 0x000fc600078e00a8 */
[----:B------:R-:W4:Y:S04]  /*99c90*/  LDL.LU R168, [R1+0x5c5c] ;  /* 0x005c5c0001a87983 */ /* 0x000f280000300800 */
[----:B------:R-:W4:Y:S04]  /*99ca0*/  LDL.LU R169, [R1+0x5c58] ;  /* 0x005c580001a97983 */ /* 0x000f280000300800 */
[----:B------:R-:W4:Y:S01]  /*99cb0*/  LDL.LU R2, [R1+0x5c54] ;  /* 0x005c540001027983 */ /* 0x000f220000300800 */
[----:B--2---:R-:W-:Y:S02]  /*99cc0*/  IMAD.MOV.U32 R71, RZ, RZ, R9 ;  /* 0x000000ffff477224 */ /* 0x004fe400078e0009 */
[----:B---3--:R-:W-:-:S02]  /*99cd0*/  IMAD.MOV.U32 R70, RZ, RZ, R8 ;  /* 0x000000ffff467224 */ /* 0x008fc400078e0008 */
[----:B----4-:R-:W-:Y:S02]  /*99ce0*/  IMAD.MOV.U32 R68, RZ, RZ, R4 ;  /* 0x000000ffff447224 */ /* 0x010fe400078e0004 */
        /* <DEDUP_REMOVED lines=64> */
[----:B------:R-:W2:Y:S01]  /*9a0f0*/  LDL.LU R9, [R1+0x5bd4] ;  /* 0x005bd40001097983 */ /* 0x000ea20000300800 */
[----:B------:R-:W-:Y:S02]  /*9a100*/  IMAD.MOV.U32 R91, RZ, RZ, R168 ;  /* 0x000000ffff5b7224 */ /* 0x000fe400078e00a8 */
[----:B------:R-:W-:Y:S01]  /*9a110*/  IMAD.MOV.U32 R90, RZ, RZ, R169 ;  /* 0x000000ffff5a7224 */ /* 0x000fe200078e00a9 */
[----:B------:R-:W2:Y:S01]  /*9a120*/  LDL.LU R88, [R1+0x21b0] ;  /* 0x0021b00001587983 */ /* 0x000ea20000300800 */
[----:B------:R-:W-:-:S03]  /*9a130*/  IMAD.MOV.U32 R89, RZ, RZ, R2 ;  /* 0x000000ffff597224 */ /* 0x000fc600078e0002 */
        /* <DEDUP_REMOVED lines=11> */
[----:B------:R-:W2:Y:S04]  /*9a1f0*/  LDL.LU R168, [R1+0x5bc4] ;  /* 0x005bc40001a87983 */ /* 0x000ea80000300800 */
[----:B------:R-:W3:Y:S04]  /*9a200*/  LDL.LU R169, [R1+0x5bc0] ;  /* 0x005bc00001a97983 */ /* 0x000ee80000300800 */
[----:B------:R-:W4:Y:S04]  /*9a210*/  LDL.LU R2, [R1+0x5bbc] ;  /* 0x005bbc0001027983 */ /* 0x000f280000300800 */
        /* <DEDUP_REMOVED lines=13> */
[----:B----4-:R-:W-:-:S03]  /*9a2f0*/  IMAD.MOV.U32 R17, RZ, RZ, R2 ;  /* 0x000000ffff117224 */ /* 0x010fc600078e0002 */
[----:B------:R-:W4:Y:S01]  /*9a300*/  LDL.LU R2, [R1+0x5bb8] ;  /* 0x005bb80001027983 */ /* 0x000f220000300800 */
[----:B------:R-:W-:Y:S02]  /*9a310*/  IMAD.MOV.U32 R248, RZ, RZ, R9 ;  /* 0x000000fffff87224 */ /* 0x000fe400078e0009 */
[----:B------:R-:W-:Y:S02]  /*9a320*/  IMAD.MOV.U32 R249, RZ, RZ, R8 ;  /* 0x000000fffff97224 */ /* 0x000fe400078e0008 */
[----:B------:R-:W-:Y:S02]  /*9a330*/  IMAD.MOV.U32 R250, RZ, RZ, R5 ;  /* 0x000000fffffa7224 */ /* 0x000fe400078e0005 */
[----:B------:R-:W-:Y:S02]  /*9a340*/  IMAD.MOV.U32 R251, RZ, RZ, R4 ;  /* 0x000000fffffb7224 */ /* 0x000fe400078e0004 */
[----:B---3--:R-:W-:Y:S02]  /*9a350*/  IMAD.MOV.U32 R18, RZ, RZ, R169 ;  /* 0x000000ffff127224 */ /* 0x008fe400078e00a9 */
[----:B--2---:R-:W-:Y:S01]  /*9a360*/  IMAD.MOV.U32 R19, RZ, RZ, R168 ;  /* 0x000000ffff137224 */ /* 0x004fe200078e00a8 */
[----:B------:R-:W-:Y:S04]  /*9a370*/  LDS R169, [R226+UR7+0x48000] ;  /* 0x04800007e2a97984 */ /* 0x000fe80008000800 */
[----:B------:R-:W-:Y:S01]  /*9a380*/  LDS R168, [R0+UR7+0x48000] ;  /* 0x0480000700a87984 */ /* 0x000fe20008000800 */
[C---:B------:R-:W-:Y:S08]  /*9a390*/  HMMA.1688.F32.TF32 R12, R48.reuse, R162, R12 ;  /* 0x000000a2300c723c */ /* 0x040ff0000008100c */
[C---:B------:R-:W-:Y:S01]  /*9a3a0*/  HMMA.1688.F32.TF32 R20, R48.reuse, R166, R228 ;  /* 0x000000a63014723c */ /* 0x040fe200000810e4 */
[----:B----4-:R-:W1:Y:S04]  /*9a3b0*/  LDSM.16.M88.4 R44, [R2+UR8+0x80] ;  /* 0x00008008022c783b */ /* 0x010e680008000200 */
[----:B------:R-:W2:Y:S04]  /*9a3c0*/  LDSM.16.M88.4 R40, [R2+UR8+0x1080] ;  /* 0x001080080228783b */ /* 0x000ea80008000200 */
[----:B------:R-:W3:Y:S04]  /*9a3d0*/  LDSM.16.M88.4 R36, [R2+UR8+0x2080] ;  /* 0x002080080224783b */ /* 0x000ee80008000200 */
[----:B------:R-:W4:Y:S04]  /*9a3e0*/  LDSM.16.M88.4 R32, [R2+UR8+0x3080] ;  /* 0x003080080220783b */ /* 0x000f280008000200 */
[----:B------:R-:W3:Y:S04]  /*9a3f0*/  LDSM.16.M88.4 R8, [R2+UR8+0x4080] ;  /* 0x004080080208783b */ /* 0x000ee80008000200 */
[----:B------:R-:W4:Y:S04]  /*9a400*/  LDSM.16.M88.4 R4, [R2+UR8+0x5080] ;  /* 0x005080080204783b */ /* 0x000f280008000200 */
[----:B-1----:R-:W-:Y:S04]  /*9a410*/  STL [R1+0x5964], R46 ;  /* 0x0059642e01007387 */ /* 0x002fe80000100800 */
[----:B------:R-:W-:Y:S04]  /*9a420*/  STL [R1+0x5960], R47 ;  /* 0x0059602f01007387 */ /* 0x000fe80000100800 */
[----:B--2---:R-:W-:Y:S04]  /*9a430*/  STL [R1+0x5968], R42 ;  /* 0x0059682a01007387 */ /* 0x004fe80000100800 */
[----:B------:R-:W-:Y:S04]  /*9a440*/  STL [R1+0x595c], R43 ;  /* 0x00595c2b01007387 */ /* 0x000fe80000100800 */
[----:B---3--:R-:W-:Y:S04]  /*9a450*/  STL [R1+0x5970], R38 ;  /* 0x0059702601007387 */ /* 0x008fe80000100800 */
[----:B------:R-:W-:Y:S04]  /*9a460*/  STL [R1+0x596c], R39 ;  /* 0x00596c2701007387 */ /* 0x000fe80000100800 */
[----:B----4-:R-:W-:Y:S04]  /*9a470*/  STL [R1+0x5958], R34 ;  /* 0x0059582201007387 */ /* 0x010fe80000100800 */
[----:B------:R-:W-:Y:S04]  /*9a480*/  STL [R1+0x5954], R35 ;  /* 0x0059542301007387 */ /* 0x000fe80000100800 */
[----:B------:R-:W-:Y:S04]  /*9a490*/  STL [R1+0x5974], R10 ;  /* 0x0059740a01007387 */ /* 0x000fe80000100800 */
[----:B------:R-:W-:Y:S04]  /*9a4a0*/  STL [R1+0x5950], R11 ;  /* 0x0059500b01007387 */ /* 0x000fe80000100800 */
[----:B------:R-:W-:Y:S04]  /*9a4b0*/  STL [R1+0x5978], R6 ;  /* 0x0059780601007387 */ /* 0x000fe80000100800 */
[----:B------:R-:W-:Y:S04]  /*9a4c0*/  STL [R1+0x594c], R7 ;  /* 0x00594c0701007387 */ /* 0x000fe80000100800 */
[----:B------:R-:W-:Y:S04]  /*9a4d0*/  STL.64 [R1+0x5b58], R164 ;  /* 0x005b58a401007387 */ /* 0x000fe80000100a00 */
[----:B------:R-:W-:Y:S04]  /*9a4e0*/  STL.64 [R1+0x1710], R20 ;  /* 0x0017101401007387 */ /* 0x000fe80000100a00 */
[----:B------:R1:W-:Y:S04]  /*9a4f0*/  STL.64 [R1+0x1718], R22 ;  /* 0x0017181601007387 */ /* 0x0003e80000100a00 */
[----:B------:R-:W-:Y:S04]  /*9a500*/  STL.64 [R1+0x5b60], R160 ;  /* 0x005b60a001007387 */ /* 0x000fe80000100a00 */
[----:B------:R-:W-:Y:S01]  /*9a510*/  STL.64 [R1+0x16f0], R12 ;  /* 0x0016f00c01007387 */ /* 0x000fe20000100a00 */
[C---:B-1----:R-:W-:Y:S03]  /*9a520*/  HMMA.1688.F32.TF32 R20, R48.reuse, R158, R16 ;  /* 0x0000009e3014723c */ /* 0x042fe60000081010 */
[----:B------:R1:W-:Y:S05]  /*9a530*/  STL.64 [R1+0x16f8], R14 ;  /* 0x0016f80e01007387 */ /* 0x0003ea0000100a00 */
[C---:B-1----:R-:W-:Y:S11]  /*9a540*/  HMMA.1688.F32.TF32 R12, R48.reuse, R154, R232 ;  /* 0x0000009a300c723c */ /* 0x042ff600000810e8 */
[----:B------:R-:W-:Y:S01]  /*9a550*/  STL.64 [R1+0x16d0], R20 ;  /* 0x0016d01401007387 */ /* 0x000fe20000100a00 */
[----:B------:R-:W-:Y:S03]  /*9a560*/  HMMA.1688.F32.TF32 R16, R48, R150, R236 ;  /* 0x000000963010723c */ /* 0x000fe600000810ec */
[----:B------:R1:W-:Y:S01]  /*9a570*/  STL.64 [R1+0x16d8], R22 ;  /* 0x0016d81601007387 */ /* 0x0003e20000100a00 */
[----:B------:R-:W-:Y:S01]  /*9a580*/  LOP3.LUT R227, R0, 0x40, RZ, 0x3c, !PT ;  /* 0x0000004000e37812 */ /* 0x000fe200078e3cff */
[----:B------:R-:W-:-:S02]  /*9a590*/  IMAD.MOV.U32 R238, RZ, RZ, R149 ;  /* 0x000000ffffee7224 */ /* 0x000fc400078e0095 */
[----:B------:R-:W-:Y:S01]  /*9a5a0*/  IMAD.MOV.U32 R239, RZ, RZ, R148 ;  /* 0x000000ffffef7224 */ /* 0x000fe200078e0094 */
[----:B------:R-:W-:Y:S04]  /*9a5b0*/  LDS R155, [R252+UR7+0x49000] ;  /* 0x04900007fc9b7984 */ /* 0x000fe80008000800 */
[----:B------:R-:W-:Y:S01]  /*9a5c0*/  STL.64 [R1+0x16b0], R12 ;  /* 0x0016b00c01007387 */ /* 0x000fe20000100a00 */
[----:B-1----:R-:W-:Y:S03]  /*9a5d0*/  HMMA.1688.F32.TF32 R20, R48, R146, R240 ;  /* 0x000000923014723c */ /* 0x002fe600000810f0 */
[----:B------:R1:W-:Y:S01]  /*9a5e0*/  STL.64 [R1+0x16b8], R14 ;  /* 0x0016b80e01007387 */ /* 0x0003e20000100a00 */
[----:B------:R-:W-:-:S02]  /*9a5f0*/  IMAD.MOV.U32 R232, RZ, RZ, R145 ;  /* 0x000000ffffe87224 */ /* 0x000fc400078e0091 */
[----:B------:R-:W-:Y:S01]  /*9a600*/  IMAD.MOV.U32 R233, RZ, RZ, R144 ;  /* 0x000000ffffe97224 */ /* 0x000fe200078e0090 */
[----:B------:R-:W-:Y:S01]  /*9a610*/  LDSM.16.M88.4 R148, [R2+UR8+0x8080] ;  /* 0x008080080294783b */ /* 0x000fe20008000200 */
[----:B------:R-:W-:Y:S02]  /*9a620*/  IMAD.MOV.U32 R234, RZ, RZ, R141 ;  /* 0x000000ffffea7224 */ /* 0x000fe400078e008d */
[----:B------:R-:W-:Y:S01]  /*9a630*/  IMAD.MOV.U32 R235, RZ, RZ, R140 ;  /* 0x000000ffffeb7224 */ /* 0x000fe200078e008c */
[----:B------:R-:W-:Y:S01]  /*9a640*/  LDS R154, [R227+UR7+0x49000] ;  /* 0x04900007e39a7984 */ /* 0x000fe20008000800 */
[C---:B-1----:R-:W-:Y:S03]  /*9a650*/  HMMA.1688.F32.TF32 R12, R48.reuse, R142, R248 ;  /* 0x0000008e300c723c */ /* 0x042fe600000810f8 */
[----:B------:R-:W-:Y:S04]  /*9a660*/  STL.64 [R1+0x1690], R16 ;  /* 0x0016901001007387 */ /* 0x000fe80000100a00 */
[----:B------:R1:W-:Y:S04]  /*9a670*/  STL.64 [R1+0x1698], R18 ;  /* 0x0016981201007387 */ /* 0x0003e80000100a00 */
[----:B------:R-:W-:Y:S04]  /*9a680*/  STL.64 [R1+0x1670], R20 ;  /* 0x0016701401007387 */ /* 0x000fe80000100a00 */
[----:B------:R2:W-:Y:S01]  /*9a690*/  STL.64 [R1+0x1678], R22 ;  /* 0x0016781601007387 */ /* 0x0005e20000100a00 */
[----:B-1----:R-:W-:Y:S01]  /*9a6a0*/  HMMA.1688.F32.TF32 R16, R48, R138, R88 ;  /* 0x0000008a3010723c */ /* 0x002fe20000081058 */
[----:B------:R-:W-:-:S02]  /*9a6b0*/  IMAD.MOV.U32 R248, RZ, RZ, R108 ;  /* 0x000000fffff87224 */ /* 0x000fc400078e006c */
[----:B------:R-:W-:Y:S04]  /*9a6c0*/  STL.64 [R1+0x1650], R12 ;  /* 0x0016500c01007387 */ /* 0x000fe80000100a00 */
[----:B------:R1:W-:Y:S01]  /*9a6d0*/  STL.64 [R1+0x1658], R14 ;  /* 0x0016580e01007387 */ /* 0x0003e20000100a00 */
[C---:B--2---:R-:W-:Y:S01]  /*9a6e0*/  HMMA.1688.F32.TF32 R20, R48.reuse, R134, R84 ;  /* 0x000000863014723c */ /* 0x044fe20000081054 */
[----:B------:R-:W-:Y:S02]  /*9a6f0*/  IMAD.MOV.U32 R249, RZ, RZ, R109 ;  /* 0x000000fffff97224 */ /* 0x000fe400078e006d */
[----:B------:R-:W-:Y:S01]  /*9a700*/  LDSM.16.M88.4 R144, [R2+UR8+0x9080] ;  /* 0x009080080290783b */ /* 0x000fe20008000200 */
[----:B------:R-:W-:Y:S02]  /*9a710*/  IMAD.MOV.U32 R250, RZ, RZ, R112 ;  /* 0x000000fffffa7224 */ /* 0x000fe400078e0070 */
[----:B------:R-:W-:Y:S01]  /*9a720*/  IMAD.MOV.U32 R251, RZ, RZ, R113 ;  /* 0x000000fffffb7224 */ /* 0x000fe200078e0071 */
[----:B------:R-:W-:Y:S01]  /*9a730*/  LDSM.16.M88.4 R140, [R2+UR8+0xa080] ;  /* 0x00a08008028c783b */ /* 0x000fe20008000200 */
[C---:B-1----:R-:W-:Y:S03]  /*9a740*/  HMMA.1688.F32.TF32 R12, R48.reuse, R130, R80 ;  /* 0x00000082300c723c */ /* 0x042fe60000081050 */
[----:B------:R-:W-:Y:S04]  /*9a750*/  STL.64 [R1+0x1630], R16 ;  /* 0x0016301001007387 */ /* 0x000fe80000100a00 */
[----:B------:R1:W-:Y:S04]  /*9a760*/  STL.64 [R1+0x1638], R18 ;  /* 0x0016381201007387 */ /* 0x0003e80000100a00 */
[----:B------:R-:W-:Y:S04]  /*9a770*/  STL.64 [R1+0x1610], R20 ;  /* 0x0016101401007387 */ /* 0x000fe80000100a00 */
[----:B------:R2:W-:Y:S01]  /*9a780*/  STL.64 [R1+0x1618], R22 ;  /* 0x0016181601007387 */ /* 0x0005e20000100a00 */
[C---:B-1----:R-:W-:Y:S03]  /*9a790*/  HMMA.1688.F32.TF32 R16, R48.reuse, R126, R104 ;  /* 0x0000007e3010723c */ /* 0x042fe60000081068 */
[----:B------:R-:W1:Y:S04]  /*9a7a0*/  LDSM.16.M88.4 R104, [R2+UR8+0x7080] ;  /* 0x007080080268783b */ /* 0x000e680008000200 */
[----:B------:R-:W-:Y:S01]  /*9a7b0*/  STL.64 [R1+0x15f0], R12 ;  /* 0x0015f00c01007387 */ /* 0x000fe20000100a00 */
[----:B--2---:R-:W-:Y:S03]  /*9a7c0*/  HMMA.1688.F32.TF32 R20, R48, R122, R100 ;  /* 0x0000007a3014723c */ /* 0x004fe60000081064 */
[----:B------:R2:W-:Y:S01]  /*9a7d0*/  STL.64 [R1+0x15f8], R14 ;  /* 0x0015f80e01007387 */ /* 0x0005e20000100a00 */
[----:B------:R-:W-:-:S02]  /*9a7e0*/  IMAD.MOV.U32 R240, RZ, RZ, R129 ;  /* 0x000000fffff07224 */ /* 0x000fc400078e0081 */
[----:B------:R-:W-:Y:S01]  /*9a7f0*/  IMAD.MOV.U32 R241, RZ, RZ, R128 ;  /* 0x000000fffff17224 */ /* 0x000fe200078e0080 */
[----:B------:R-:W-:Y:S04]  /*9a800*/  LDSM.16.M88.4 R100, [R2+UR8+0x11080] ;  /* 0x011080080264783b */ /* 0x000fe80008000200 */
[----:B------:R-:W-:Y:S01]  /*9a810*/  LDSM.16.M88.4 R128, [R2+UR8+0xd080] ;  /* 0x00d080080280783b */ /* 0x000fe20008000200 */
[C---:B--2---:R-:W-:Y:S03]  /*9a820*/  HMMA.1688.F32.TF32 R12, R48.reuse, R118, R96 ;  /* 0x00000076300c723c */ /* 0x044fe60000081060 */
[----:B------:R-:W-:Y:S04]  /*9a830*/  STL.64 [R1+0x15d0], R16 ;  /* 0x0015d01001007387 */ /* 0x000fe80000100a00 */
[----:B------:R2:W-:Y:S04]  /*9a840*/  STL.64 [R1+0x15d8], R18 ;  /* 0x0015d81201007387 */ /* 0x0005e80000100a00 */
[----:B------:R-:W-:Y:S04]  /*9a850*/  STL.64 [R1+0x15b0], R20 ;  /* 0x0015b01401007387 */ /* 0x000fe80000100a00 */
[----:B------:R3:W-:Y:S01]  /*9a860*/  STL.64 [R1+0x15b8], R22 ;  /* 0x0015b81601007387 */ /* 0x0007e20000100a00 */
[C---:B--2---:R-:W-:Y:S03]  /*9a870*/  HMMA.1688.F32.TF32 R16, R48.reuse, R114, R92 ;  /* 0x000000723010723c */ /* 0x044fe6000008105c */
[----:B------:R-:W-:Y:S04]  /*9a880*/  LDSM.16.M88.4 R96, [R2+UR8+0x12080] ;  /* 0x012080080260783b */ /* 0x000fe80008000200 */
[----:B------:R-:W-:Y:S01]  /*9a890*/  STL.64 [R1+0x1590], R12 ;  /* 0x0015900c01007387 */ /* 0x000fe20000100a00 */
[----:B---3--:R-:W-:Y:S03]  /*9a8a0*/  HMMA.1688.F32.TF32 R20, R48, R110, R76 ;  /* 0x0000006e3014723c */ /* 0x008fe6000008104c */
[----:B------:R2:W-:Y:S04]  /*9a8b0*/  STL.64 [R1+0x1598], R14 ;  /* 0x0015980e01007387 */ /* 0x0005e80000100a00 */
        /* <DEDUP_REMOVED lines=10> */
[C---:B---3--:R-:W-:Y:S03]  /*9a960*/  HMMA.1688.F32.TF32 R20, R168.reuse, R36, R64 ;  /* 0x00000024a814723c */ /* 0x048fe60000081040 */
[----:B------:R2:W-:Y:S04]  /*9a970*/  STL.64 [R1+0xfb8], R14 ;  /* 0x000fb80e01007387 */ /* 0x0005e80000100a00 */
[----:B------:R-:W-:Y:S04]  /*9a980*/  LDSM.16.M88.4 R80, [R2+UR8+0x16080] ;  /* 0x016080080250783b */ /* 0x000fe80008000200 */
[----:B------:R-:W-:Y:S01]  /*9a990*/  LDSM.16.M88.4 R76, [R2+UR8+0x17080] ;  /* 0x01708008024c783b */ /* 0x000fe20008000200 */
[C---:B--2---:R-:W-:Y:S03]  /*9a9a0*/  HMMA.1688.F32.TF32 R12, R168.reuse, R32, R60 ;  /* 0x00000020a80c723c */ /* 0x044fe6000008103c */
[----:B------:R-:W-:Y:S04]  /*9a9b0*/  STL.64 [R1+0x1560], R16 ;  /* 0x0015601001007387 */ /* 0x000fe80000100a00 */
[----:B------:R2:W-:Y:S04]  /*9a9c0*/  STL.64 [R1+0x1568], R18 ;  /* 0x0015681201007387 */ /* 0x0005e80000100a00 */
[----:B------:R-:W-:Y:S04]  /*9a9d0*/  STL.64 [R1+0x1550], R20 ;  /* 0x0015501401007387 */ /* 0x000fe80000100a00 */
[----:B------:R-:W-:Y:S01]  /*9a9e0*/  STL.64 [R1+0x1558], R22 ;  /* 0x0015581601007387 */ /* 0x000fe20000100a00 */
[C---:B--2---:R-:W-:Y:S03]  /*9a9f0*/  HMMA.1688.F32.TF32 R16, R168.reuse, R8, R56 ;  /* 0x00000008a810723c */ /* 0x044fe60000081038 */
[----:B------:R-:W-:Y:S04]  /*9aa00*/  LDSM.16.M88.4 R72, [R2+UR8+0x18080] ;  /* 0x018080080248783b */ /* 0x000fe80008000200 */
[----:B------:R-:W-:Y:S04]  /*9aa10*/  STL.64 [R1+0x1540], R12 ;  /* 0x0015400c01007387 */ /* 0x000fe80000100a00 */
[----:B------:R2:W-:Y:S04]  /*9aa20*/  STL.64 [R1+0x1548], R14 ;  /* 0x0015480e01007387 */ /* 0x0005e80000100a00 */
[----:B------:R-:W-:Y:S04]  /*9aa30*/  LDSM.16.M88.4 R68, [R2+UR8+0x19080] ;  /* 0x019080080244783b */ /* 0x000fe80008000200 */
[----:B------:R-:W-:Y:S01]  /*9aa40*/  LDSM.16.M88.4 R64, [R2+UR8+0x1a080] ;  /* 0x01a080080240783b */ /* 0x000fe20008000200 */
[----:B--2---:R-:W-:Y:S03]  /*9aa50*/  HMMA.1688.F32.TF32 R12, R168, R4, R52 ;  /* 0x00000004a80c723c */ /* 0x004fe60000081034 */
[----:B------:R2:W-:Y:S04]  /*9aa60*/  STL.64 [R1+0x1530], R16 ;  /* 0x0015301001007387 */ /* 0x0005e80000100a00 */
[----:B------:R3:W-:Y:S04]  /*9aa70*/  STL.64 [R1+0x1538], R18 ;  /* 0x0015381201007387 */ /* 0x0007e80000100a00 */
[----:B------:R-:W-:Y:S04]  /*9aa80*/  LDSM.16.M88.4 R60, [R2+UR8+0x1b080] ;  /* 0x01b08008023c783b */ /* 0x000fe80008000200 */
[----:B------:R-:W-:Y:S01]  /*9aa90*/  LDSM.16.M88.4 R56, [R2+UR8+0x1c080] ;  /* 0x01c080080238783b */ /* 0x000fe20008000200 */
[----:B------:R-:W-:-:S03]  /*9aaa0*/  IMAD.MOV.U32 R242, RZ, RZ, R125 ;  /* 0x000000fffff27224 */ /* 0x000fc600078e007d */
[----:B------:R-:W-:Y:S04]  /*9aab0*/  LDSM.16.M88.4 R52, [R2+UR8+0x1d080] ;  /* 0x01d080080234783b */ /* 0x000fe80008000200 */
[----:B------:R4:W-:Y:S04]  /*9aac0*/  STL [R1+0x1520], R12 ;  /* 0x0015200c01007387 */ /* 0x0009e80000100800 */
[----:B------:R-:W4:Y:S04]  /*9aad0*/  LDL.LU R108, [R1+0x5bb4] ;  /* 0x005bb400016c7983 */ /* 0x000f280000300800 */
[----:B------:R-:W4:Y:S04]  /*9aae0*/  LDL.LU R109, [R1+0x5bb0] ;  /* 0x005bb000016d7983 */ /* 0x000f280000300800 */
[----:B------:R-:W4:Y:S04]  /*9aaf0*/  LDL.LU R112, [R1+0x5bac] ;  /* 0x005bac0001707983 */ /* 0x000f280000300800 */
[----:B------:R-:W4:Y:S01]  /*9ab00*/  LDL.LU R113, [R1+0x5ba8] ;  /* 0x005ba80001717983 */ /* 0x000f220000300800 */
[----:B--2---:R-:W-:-:S02]  /*9ab10*/  IMAD.MOV.U32 R16, RZ, RZ, R137 ;  /* 0x000000ffff107224 */ /* 0x004fc400078e0089 */
[----:B------:R-:W-:Y:S01]  /*9ab20*/  IMAD.MOV.U32 R17, RZ, RZ, R136 ;  /* 0x000000ffff117224 */ /* 0x000fe200078e0088 */
[----:B------:R-:W-:Y:S01]  /*9ab30*/  LDSM.16.M88.4 R48, [R2+UR8+0x1e080] ;  /* 0x01e080080230783b */ /* 0x000fe20008000200 */
[----:B---3--:R-:W-:Y:S02]  /*9ab40*/  IMAD.MOV.U32 R18, RZ, RZ, R133 ;  /* 0x000000ffff127224 */ /* 0x008fe400078e0085 */
[----:B------:R-:W-:Y:S01]  /*9ab50*/  IMAD.MOV.U32 R19, RZ, RZ, R132 ;  /* 0x000000ffff137224 */ /* 0x000fe200078e0084 */
[----:B------:R-:W-:Y:S01]  /*9ab60*/  LDSM.16.M88.4 R136, [R2+UR8+0xb080] ;  /* 0x00b080080288783b */ /* 0x000fe20008000200 */
[----:B------:R-:W-:-:S03]  /*9ab70*/  IMAD.MOV.U32 R6, RZ, RZ, R13 ;  /* 0x000000ffff067224 */ /* 0x000fc600078e000d */
[----:B------:R-:W-:Y:S01]  /*9ab80*/  LDSM.16.M88.4 R132, [R2+UR8+0xc080] ;  /* 0x00c080080284783b */ /* 0x000fe20008000200 */
[----:B----4-:R-:W-:Y:S02]  /*9ab90*/  IMAD.MOV.U32 R12, RZ, RZ, R121 ;  /* 0x000000ffff0c7224 */ /* 0x010fe400078e0079 */
[----:B------:R-:W-:Y:S02]  /*9aba0*/  IMAD.MOV.U32 R13, RZ, RZ, R120 ;  /* 0x000000ffff0d7224 */ /* 0x000fe400078e0078 */
[----:B------:R-:W-:Y:S01]  /*9abb0*/  IMAD.MOV.U32 R10, RZ, RZ, R14 ;  /* 0x000000ffff0a7224 */ /* 0x000fe200078e000e */
[----:B------:R-:W-:Y:S01]  /*9abc0*/  LDSM.16.M88.4 R120, [R2+UR8+0xe080] ;  /* 0x00e080080278783b */ /* 0x000fe20008000200 */
[----:B------:R-:W-:Y:S02]  /*9abd0*/  IMAD.MOV.U32 R38, RZ, RZ, R15 ;  /* 0x000000ffff267224 */ /* 0x000fe400078e000f */
[----:B------:R-:W-:Y:S02]  /*9abe0*/  IMAD.MOV.U32 R14, RZ, RZ, R117 ;  /* 0x000000ffff0e7224 */ /* 0x000fe400078e0075 */
[----:B------:R-:W-:-:S02]  /*9abf0*/  IMAD.MOV.U32 R15, RZ, RZ, R116 ;  /* 0x000000ffff0f7224 */ /* 0x000fc400078e0074 */
[----:B------:R-:W-:Y:S01]  /*9ac00*/  LDSM.16.M88.4 R116, [R2+UR8+0xf080] ;  /* 0x00f080080274783b */ /* 0x000fe20008000200 */
[----:B------:R-:W-:-:S03]  /*9ac10*/  IMAD.MOV.U32 R243, RZ, RZ, R124 ;  /* 0x000000fffff37224 */ /* 0x000fc600078e007c */
[----:B------:R-:W-:Y:S01]  /*9ac20*/  LDSM.16.M88.4 R124, [R2+UR8+0x1f080] ;  /* 0x01f08008027c783b */ /* 0x000fe20008000200 */
[----:B-1----:R-:W-:-:S15]  /*9ac30*/  HMMA.1688.F32.TF32 R12, R168, R104, R12 ;  /* 0x00000068a80c723c */ /* 0x002fde000008100c */
        /* <DEDUP_REMOVED lines=9> */
[----:B------:R-:W-:Y:S01]  /*9acd0*/  IMAD.MOV.U32 R237, RZ, RZ, R152 ;  /* 0x000000ffffed7224 */ /* 0x000fe200078e0098 */
[----:B------:R-:W-:Y:S04]  /*9ace0*/  LDS R153, [R252+UR7+0x48000] ;  /* 0x04800007fc997984 */ /* 0x000fe80008000800 */
[----:B------:R-:W-:Y:S01]  /*9acf0*/  LDS R152, [R227+UR7+0x48000] ;  /* 0x04800007e3987984 */ /* 0x000fe20008000800 */
[----:B------:R-:W-:-:S02]  /*9ad00*/  IMAD.MOV.U32 R231, RZ, RZ, R108 ;  /* 0x000000ffffe77224 */ /* 0x000fc400078e006c */
[----:B------:R-:W-:Y:S02]  /*9ad10*/  IMAD.MOV.U32 R230, RZ, RZ, R109 ;  /* 0x000000ffffe67224 */ /* 0x000fe400078e006d */
[----:B------:R-:W1:Y:S01]  /*9ad20*/  LDSM.16.M88.4 R108, [R2+UR8+0x6080] ;  /* 0x00608008026c783b */ /* 0x000e620008000200 */
[----:B------:R-:W-:Y:S02]  /*9ad30*/  IMAD.MOV.U32 R229, RZ, RZ, R112 ;  /* 0x000000ffffe57224 */ /* 0x000fe400078e0070 */
[----:B------:R-:W-:Y:S02]  /*9ad40*/  IMAD.MOV.U32 R228, RZ, RZ, R113 ;  /* 0x000000ffffe47224 */ /* 0x000fe400078e0071 */
[----:B------:R-:W2:Y:S04]  /*9ad50*/  LDSM.16.M88.4 R112, [R2+UR8+0x10080] ;  /* 0x010080080270783b */ /* 0x000ea80008000200 */
[----:B-1----:R1:W-:Y:S04]  /*9ad60*/  STL [R1+0x5948], R111 ;  /* 0x0059486f01007387 */ /* 0x0023e80000100800 */
        /* <DEDUP_REMOVED lines=51> */
[----:B------:R2:W-:Y:S04]  /*9b0a0*/  STL [R1+0x14f8], R14 ;  /* 0x0014f80e01007387 */ /* 0x0005e80000100800 */
[----:B------:R-:W4:Y:S04]  /*9b0b0*/  LDL.LU R240, [R1+0x2a80] ;  /* 0x002a800001f07983 */ /* 0x000f280000300800 */
[----:B------:R-:W4:Y:S04]  /*9b0c0*/  LDL.LU R241, [R1+0x2a84] ;  /* 0x002a840001f17983 */ /* 0x000f280000300800 */
[----:B------:R-:W4:Y:S04]  /*9b0d0*/  LDL.LU R242, [R1+0x2a88] ;  /* 0x002a880001f27983 */ /* 0x000f280000300800 */
[----:B------:R-:W4:Y:S01]  /*9b0e0*/  LDL.LU R243, [R1+0x2a8c] ;  /* 0x002a8c0001f37983 */ /* 0x000f220000300800 */
[----:B-1----:R-:W-:-:S02]  /*9b0f0*/  IMAD.MOV.U32 R111, RZ, RZ, R13 ;  /* 0x000000ffff6f7224 */ /* 0x002fc400078e000d */
[----:B---3--:R-:W-:Y:S02]  /*9b100*/  IMAD.MOV.U32 R106, RZ, RZ, R15 ;  /* 0x000000ffff6a7224 */ /* 0x008fe400078e000f */
[----:B--2---:R-:W-:-:S15]  /*9b110*/  HMMA.1688.F32.TF32 R12, R168, R144, R16 ;  /* 0x00000090a80c723c */ /* 0x004fde0000081010 */
[----:B------:R-:W-:-:S04]  /*9b120*/  NOP ;  /* 0x0000000000007918 */ /* 0x000fc80000000000 */
[----:B------:R-:W-:Y:S01]  /*9b130*/  STL [R1+0x14e4], R13 ;  /* 0x0014e40d01007387 */ /* 0x000fe20000100800 */
[----:B------:R-:W-:-:S03]  /*9b140*/  IMAD.MOV.U32 R107, RZ, RZ, R12 ;  /* 0x000000ffff6b7224 */ /* 0x000fc600078e000c */
[----:B------:R1:W-:Y:S02]  /*9b150*/  STL.64 [R1+0x14e8], R14 ;  /* 0x0014e80e01007387 */ /* 0x0003e40000100a00 */
        /* <DEDUP_REMOVED lines=9> */
[----:B------:R-:W-:-:S03]  /*9b1f0*/  IMAD.MOV.U32 R147, RZ, RZ, R15 ;  /* 0x000000ffff937224 */ /* 0x000fc600078e000f */
[----:B------:R-:W2:Y:S04]  /*9b200*/  LDL.LU R232, [R1+0x2a70] ;  /* 0x002a700001e87983 */ /* 0x000ea80000300800 */
[----:B------:R-:W2:Y:S01]  /*9b210*/  LDL.LU R233, [R1+0x2a74] ;  /* 0x002a740001e97983 */ /* 0x000ea20000300800 */
[C---:B-1----:R-:W-:Y:S03]  /*9b220*/  HMMA.1688.F32.TF32 R12, R168.reuse, R132, R248 ;  /* 0x00000084a80c723c */ /* 0x042fe600000810f8 */
[----:B------:R-:W2:Y:S04]  /*9b230*/  LDL.LU R234, [R1+0x2a78] ;  /* 0x002a780001ea7983 */ /* 0x000ea80000300800 */
[----:B------:R-:W2:Y:S01]  /*9b240*/  LDL.LU R235, [R1+0x2a7c] ;  /* 0x002a7c0001eb7983 */ /* 0x000ea20000300800 */
[----:B------:R-:W-:Y:S11]  /*9b250*/  HMMA.1688.F32.TF32 R20, R168, R108, R228 ;  /* 0x0000006ca814723c */ /* 0x000ff600000810e4 */
[----:B------:R1:W-:Y:S04]  /*9b260*/  STL.64 [R1+0x14b0], R12 ;  /* 0x0014b00c01007387 */ /* 0x0003e80000100a00 */
        /* <DEDUP_REMOVED lines=10> */
[----:B-1----:R-:W2:Y:S04]  /*9b310*/  LDL.LU R12, [R1+0x2a40] ;  /* 0x002a4000010c7983 */ /* 0x002ea80000300800 */
[----:B------:R-:W2:Y:S04]  /*9b320*/  LDL.LU R13, [R1+0x2a44] ;  /* 0x002a4400010d7983 */ /* 0x000ea80000300800 */
[----:B---3--:R-:W3:Y:S04]  /*9b330*/  LDL.LU R14, [R1+0x2a48] ;  /* 0x002a4800010e7983 */ /* 0x008ee80000300800 */
[----:B------:R-:W3:Y:S04]  /*9b340*/  LDL.LU R15, [R1+0x2a4c] ;  /* 0x002a4c00010f7983 */ /* 0x000ee80000300800 */
[----:B------:R-:W3:Y:S04]  /*9b350*/  LDL.LU R236, [R1+0x2a30] ;  /* 0x002a300001ec7983 */ /* 0x000ee80000300800 */
[----:B------:R-:W3:Y:S04]  /*9b360*/  LDL.LU R237, [R1+0x2a34] ;  /* 0x002a340001ed7983 */ /* 0x000ee80000300800 */
[----:B------:R-:W3:Y:S04]  /*9b370*/  LDL.LU R238, [R1+0x2a38] ;  /* 0x002a380001ee7983 */ /* 0x000ee80000300800 */
[----:B------:R-:W3:Y:S01]  /*9b380*/  LDL.LU R239, [R1+0x2a3c] ;  /* 0x002a3c0001ef7983 */ /* 0x000ee20000300800 */
[----:B----4-:R-:W-:-:S15]  /*9b390*/  HMMA.1688.F32.TF32 R16, R168, R128, R240 ;  /* 0x00000080a810723c */ /* 0x010fde00000810f0 */
[----:B------:R-:W-:-:S04]  /*9b3a0*/  NOP ;  /* 0x0000000000007918 */ /* 0x000fc80000000000 */
[----:B------:R-:W-:Y:S02]  /*9b3b0*/  IMAD.MOV.U32 R143, RZ, RZ, R16 ;  /* 0x000000ffff8f7224 */ /* 0x000fe400078e0010 */
[----:B------:R-:W-:Y:S01]  /*9b3c0*/  IMAD.MOV.U32 R134, RZ, RZ, R17 ;  /* 0x000000ffff867224 */ /* 0x000fe200078e0011 */
[----:B------:R-:W4:Y:S01]  /*9b3d0*/  LDL.LU R16, [R1+0x2a20] ;  /* 0x002a200001107983 */ /* 0x000f220000300800 */
[----:B------:R-:W-:Y:S02]  /*9b3e0*/  IMAD.MOV.U32 R138, RZ, RZ, R18 ;  /* 0x000000ffff8a7224 */ /* 0x000fe400078e0012 */
[----:B------:R-:W-:Y:S01]  /*9b3f0*/  IMAD.MOV.U32 R139, RZ, RZ, R19 ;  /* 0x000000ffff8b7224 */ /* 0x000fe200078e0013 */
        /* <DEDUP_REMOVED lines=11> */
[----:B--2---:R-:W-:-:S15]  /*9b4b0*/  HMMA.1688.F32.TF32 R20, R168, R120, R232 ;  /* 0x00000078a814723c */ /* 0x004fde00000810e8 */
[----:B------:R-:W-:-:S04]  /*9b4c0*/  NOP ;  /* 0x0000000000007918 */ /* 0x000fc80000000000 */
[----:B------:R1:W-:Y:S01]  /*9b4d0*/  STL [R1+0x1494], R21 ;  /* 0x0014941501007387 */ /* 0x0003e20000100800 */
[----:B------:R-:W-:-:S03]  /*9b4e0*/  IMAD.MOV.U32 R135, RZ, RZ, R20 ;  /* 0x000000ffff877224 */ /* 0x000fc600078e0014 */
[----:B------:R-:W2:Y:S01]  /*9b4f0*/  LDL.LU R232, [R1+0x2a00] ;  /* 0x002a000001e87983 */ /* 0x000ea20000300800 */
[----:B------:R-:W-:-:S03]  /*9b500*/  IMAD.MOV.U32 R130, RZ, RZ, R22 ;  /* 0x000000ffff827224 */ /* 0x000fc600078e0016 */
[----:B------:R-:W2:Y:S01]  /*9b510*/  LDL.LU R233, [R1+0x2a04] ;  /* 0x002a040001e97983 */ /* 0x000ea20000300800 */
[----:B------:R-:W-:-:S03]  /*9b520*/  IMAD.MOV.U32 R131, RZ, RZ, R23 ;  /* 0x000000ffff837224 */ /* 0x000fc600078e0017 */
[----:B------:R-:W2:Y:S04]  /*9b530*/  LDL.LU R234, [R1+0x2a08] ;  /* 0x002a080001ea7983 */ /* 0x000ea80000300800 */
[----:B------:R-:W2:Y:S01]  /*9b540*/  LDL.LU R235, [R1+0x2a0c] ;  /* 0x002a0c0001eb7983 */ /* 0x000ea20000300800 */
[C---:B------:R-:W-:Y:S08]  /*9b550*/  HMMA.1688.F32.TF32 R24, R168.reuse, R116, R228 ;  /* 0x00000074a818723c */ /* 0x040ff000000810e4 */
[----:B-1----:R-:W-:-:S15]  /*9b560*/  HMMA.1688.F32.TF32 R20, R168, R112, R248 ;  /* 0x00000070a814723c */ /* 0x002fde00000810f8 */
[----:B------:R-:W-:-:S04]  /*9b570*/  NOP ;  /* 0x0000000000007918 */ /* 0x000fc80000000000 */
[----:B------:R-:W-:Y:S04]  /*9b580*/  STL.64 [R1+0x1470], R20 ;  /* 0x0014701401007387 */ /* 0x000fe80000100a00 */
[----:B------:R-:W-:Y:S04]  /*9b590*/  STL.64 [R1+0x1480], R24 ;  /* 0x0014801801007387 */ /* 0x000fe80000100a00 */
[----:B------:R-:W-:Y:S04]  /*9b5a0*/  STL.64 [R1+0x1488], R26 ;  /* 0x0014881a01007387 */ /* 0x000fe80000100a00 */
[----:B------:R-:W-:Y:S04]  /*9b5b0*/  STL [R1+0x1478], R22 ;  /* 0x0014781601007387 */ /* 0x000fe80000100800 */
[----:B------:R-:W2:Y:S04]  /*9b5c0*/  LDL.LU R248, [R1+0x29f0] ;  /* 0x0029f00001f87983 */ /* 0x000ea80000300800 */
[----:B------:R-:W2:Y:S04]  /*9b5d0*/  LDL.LU R249, [R1+0x29f4] ;  /* 0x0029f40001f97983 */ /* 0x000ea80000300800 */
[----:B------:R-:W2:Y:S04]  /*9b5e0*/  LDL.LU R250, [R1+0x29f8] ;  /* 0x0029f80001fa7983 */ /* 0x000ea80000300800 */
[----:B------:R-:W2:Y:S01]  /*9b5f0*/  LDL.LU R251, [R1+0x29fc] ;  /* 0x0029fc0001fb7983 */ /* 0x000ea20000300800 */
[----:B---3--:R-:W-:-:S15]  /*9b600*/  HMMA.1688.F32.TF32 R12, R168, R100, R12 ;  /* 0x00000064a80c723c */ /* 0x008fde000008100c */
[----:B------:R-:W-:-:S04]  /*9b610*/  NOP ;  /* 0x0000000000007918 */ /* 0x000fc80000000000 */
[----:B------:R-:W-:Y:S01]  /*9b620*/  IMAD.MOV.U32 R123, RZ, RZ, R12 ;  /* 0x000000ffff7b7224 */ /* 0x000fe200078e000c */
[----:B------:R1:W-:Y:S01]  /*9b630*/  STL [R1+0x1464], R13 ;  /* 0x0014640d01007387 */ /* 0x0003e20000100800 */
[----:B------:R-:W-:Y:S02]  /*9b640*/  IMAD.MOV.U32 R94, RZ, RZ, R14 ;  /* 0x000000ffff5e7224 */ /* 0x000fe400078e000e */
[----:B------:R-:W-:Y:S02]  /*9b650*/  IMAD.MOV.U32 R95, RZ, RZ, R15 ;  /* 0x000000ffff5f7224 */ /* 0x000fe400078e000f */
[----:B-1----:R-:W-:Y:S01]  /*9b660*/  HMMA.1688.F32.TF32 R12, R168, R96, R236 ;  /* 0x00000060a80c723c */ /* 0x002fe200000810ec */
[----:B------:R-:W3:Y:S04]  /*9b670*/  LDL.LU R236, [R1+0x29e0] ;  /* 0x0029e00001ec7983 */ /* 0x000ee80000300800 */
[----:B------:R-:W3:Y:S04]  /*9b680*/  LDL.LU R237, [R1+0x29e4] ;  /* 0x0029e40001ed7983 */ /* 0x000ee80000300800 */
[----:B------:R-:W3:Y:S04]  /*9b690*/  LDL.LU R238, [R1+0x29e8] ;  /* 0x0029e80001ee7983 */ /* 0x000ee80000300800 */
[----:B------:R-:W3:Y:S06]  /*9b6a0*/  LDL.LU R239, [R1+0x29ec] ;  /* 0x0029ec0001ef7983 */ /* 0x000eec0000300800 */
[----:B------:R-:W-:-:S02]  /*9b6b0*/  IMAD.MOV.U32 R98, RZ, RZ, R12 ;  /* 0x000000ffff627224 */ /* 0x000fc400078e000c */
        /* <DEDUP_REMOVED lines=9> */
[----:B------:R-:W-:Y:S01]  /*9b750*/  HMMA.1688.F32.TF32 R12, R168, R88, R240 ;  /* 0x00000058a80c723c */ /* 0x000fe200000810f0 */
[----:B------:R-:W4:-:S15]  /*9b760*/  LDL.LU R240, [R1+0x29d0] ;  /* 0x0029d00001f07983 */ /* 0x000f1e0000300800 */
[----:B------:R-:W-:-:S03]  /*9b770*/  NOP ;  /* 0x0000000000007918 */ /* 0x000fc60000000000 */
[----:B------:R-:W-:Y:S04]  /*9b780*/  STL.64 [R1+0x1430], R12 ;  /* 0x0014300c01007387 */ /* 0x000fe80000100a00 */
[----:B------:R2:W-:Y:S04]  /*9b790*/  STL.64 [R1+0x1438], R14 ;  /* 0x0014380e01007387 */ /* 0x0005e80000100a00 */
[----:B------:R-:W4:Y:S04]  /*9b7a0*/  LDL.LU R241, [R1+0x29d4] ;  /* 0x0029d40001f17983 */ /* 0x000f280000300800 */
[----:B------:R-:W4:Y:S04]  /*9b7b0*/  LDL.LU R242, [R1+0x29d8] ;  /* 0x0029d80001f27983 */ /* 0x000f280000300800 */
[----:B------:R-:W4:Y:S01]  /*9b7c0*/  LDL.LU R243, [R1+0x29dc] ;  /* 0x0029dc0001f37983 */ /* 0x000f220000300800 */
[----:B--2---:R-:W-:-:S15]  /*9b7d0*/  HMMA.1688.F32.TF32 R12, R168, R84, R232 ;  /* 0x00000054a80c723c */ /* 0x004fde00000810e8 */
[----:B------:R-:W-:-:S04]  /*9b7e0*/  NOP ;  /* 0x0000000000007918 */ /* 0x000fc80000000000 */
[----:B------:R-:W-:Y:S02]  /*9b7f0*/  IMAD.MOV.U32 R127, RZ, RZ, R13 ;  /* 0x000000ffff7f7224 */ /* 0x000fe400078e000d */
        /* <DEDUP_REMOVED lines=18> */
[----:B------:R-:W-:-:S12]  /*9b920*/  STL [R1+0x5898], R66 ;  /* 0x0058984201007387 */ /* 0x000fd80000100800 */
[----:B------:R-:W-:Y:S02]  /*9b930*/  IMAD.MOV.U32 R70, RZ, RZ, R12 ;  /* 0x000000ffff467224 */ /* 0x000fe400078e000c */
        /* <DEDUP_REMOVED lines=8> */
[----:B------:R1:W-:Y:S01]  /*9b9c0*/  STL [R1+0x58a0], R70 ;  /* 0x0058a04601007387 */ /* 0x0003e20000100800 */
        /* <DEDUP_REMOVED lines=10> */
[----:B------:R-:W3:Y:S04]  /*9ba70*/  LDL.LU R16, [R1+0x29a0] ;  /* 0x0029a00001107983 */ /* 0x000ee80000300800 */
[----:B------:R-:W3:Y:S04]  /*9ba80*/  LDL.LU R17, [R1+0x29a4] ;  /* 0x0029a40001117983 */ /* 0x000ee80000300800 */
[----:B------:R-:W3:Y:S04]  /*9ba90*/  LDL.LU R18, [R1+0x29a8] ;  /* 0x0029a80001127983 */ /* 0x000ee80000300800 */
[----:B------:R-:W3:Y:S04]  /*9baa0*/  LDL.LU R19, [R1+0x29ac] ;  /* 0x0029ac0001137983 */ /* 0x000ee80000300800 */
[----:B------:R1:W-:Y:S04]  /*9bab0*/  STL [R1+0x58bc], R90 ;  /* 0x0058bc5a01007387 */ /* 0x0003e80000100800 */
[----:B------:R1:W-:Y:S04]  /*9bac0*/  STL [R1+0x58b8], R82 ;  /* 0x0058b85201007387 */ /* 0x0003e80000100800 */
[----:B------:R1:W-:Y:S04]  /*9bad0*/  STL [R1+0x58b4], R79 ;  /* 0x0058b44f01007387 */ /* 0x0003e80000100800 */
[----:B------:R1:W-:Y:S04]  /*9bae0*/  STL [R1+0x58b0], R78 ;  /* 0x0058b04e01007387 */ /* 0x0003e80000100800 */
        /* <DEDUP_REMOVED lines=13> */
[----:B--2---:R-:W-:Y:S01]  /*9bbc0*/  HMMA.1688.F32.TF32 R20, R168, R68, R248 ;  /* 0x00000044a814723c */ /* 0x004fe200000810f8 */
        /* <DEDUP_REMOVED lines=12> */
[----:B----4-:R-:W-:-:S15]  /*9bc90*/  HMMA.1688.F32.TF32 R12, R168, R64, R12 ;  /* 0x00000040a80c723c */ /* 0x010fde000008100c */
[----:B------:R-:W-:-:S04]  /*9bca0*/  NOP ;  /* 0x0000000000007918 */ /* 0x000fc80000000000 */
[----:B------:R-:W-:Y:S02]  /*9bcb0*/  IMAD.MOV.U32 R54, RZ, RZ, R12 ;  /* 0x000000ffff367224 */ /* 0x000fe400078e000c */
[----:B------:R-:W-:Y:S02]  /*9bcc0*/  IMAD.MOV.U32 R55, RZ, RZ, R13 ;  /* 0x000000ffff377224 */ /* 0x000fe400078e000d */
[----:B------:R-:W-:Y:S02]  /*9bcd0*/  IMAD.MOV.U32 R58, RZ, RZ, R14 ;  /* 0x000000ffff3a7224 */ /* 0x000fe400078e000e */
[----:B------:R-:W-:Y:S02]  /*9bce0*/  IMAD.MOV.U32 R59, RZ, RZ, R15 ;  /* 0x000000ffff3b7224 */ /* 0x000fe400078e000f */
[----:B---3--:R-:W-:-:S15]  /*9bcf0*/  HMMA.1688.F32.TF32 R12, R168, R60, R16 ;  /* 0x0000003ca80c723c */ /* 0x008fde0000081010 */
[----:B------:R-:W-:-:S04]  /*9bd00*/  NOP ;  /* 0x0000000000007918 */ /* 0x000fc80000000000 */
[----:B-1----:R-:W-:Y:S02]  /*9bd10*/  IMAD.MOV.U32 R50, RZ, RZ, R12 ;  /* 0x000000ffff327224 */ /* 0x002fe400078e000c */
        /* <DEDUP_REMOVED lines=16> */
[----:B------:R-:W-:Y:S04]  /*9be20*/  STL [R1+0x58dc], R59 ;  /* 0x0058dc3b01007387 */ /* 0x000fe80000100800 */
[----:B------:R-:W-:Y:S04]  /*9be30*/  STL [R1+0x58d8], R58 ;  /* 0x0058d83a01007387 */ /* 0x000fe80000100800 */
[----:B------:R-:W-:Y:S10]  /*9be40*/  STL [R1+0x58d4], R55 ;  /* 0x0058d43701007387 */ /* 0x000ff40000100800 */
[----:B------:R-:W-:-:S02]  /*9be50*/  IMAD.MOV.U32 R90, RZ, RZ, R12 ;  /* 0x000000ffff5a7224 */ /* 0x000fc400078e000c */
[----:B------:R-:W-:Y:S02]  /*9be60*/  IMAD.MOV.U32 R82, RZ, RZ, R13 ;  /* 0x000000ffff527224 */ /* 0x000fe400078e000d */
[----:B------:R-:W-:Y:S02]  /*9be70*/  IMAD.MOV.U32 R79, RZ, RZ, R14 ;  /* 0x000000ffff4f7224 */ /* 0x000fe400078e000e */
[----:B------:R-:W-:Y:S02]  /*9be80*/  IMAD.MOV.U32 R78, RZ, RZ, R15 ;  /* 0x000000ffff4e7224 */ /* 0x000fe400078e000f */
[----:B--2---:R-:W-:Y:S01]  /*9be90*/  HMMA.1688.F32.TF32 R12, R168, R124, R248 ;  /* 0x0000007ca80c723c */ /* 0x004fe200000810f8 */
[----:B------:R-:W-:Y:S04]  /*9bea0*/  STL [R1+0x58d0], R54 ;  /* 0x0058d03601007387 */ /* 0x000fe80000100800 */
        /* <DEDUP_REMOVED lines=96> */
[C---:B--2---:R-:W-:Y:S08]  /*9c4b0*/  HMMA.1688.F32.TF32 R28, R152.reuse, R116, R28 ;  /* 0x00000074981c723c */ /* 0x044ff0000008101c */
[C---:B---3--:R-:W-:Y:S08]  /*9c4c0*/  HMMA.1688.F32.TF32 R160, R152.reuse, R40, R180 ;  /* 0x0000002898a0723c */ /* 0x048ff000000810b4 */
[C---:B------:R-:W-:Y:S08]  /*9c4d0*/  HMMA.1688.F32.TF32 R164, R152.reuse, R32, R188 ;  /* 0x0000002098a4723c */ /* 0x040ff000000810bc */
[C---:B----4-:R-:W-:Y:S03]  /*9c4e0*/  HMMA.1688.F32.TF32 R168, R152.reuse, R36, R184 ;  /* 0x0000002498a8723c */ /* 0x050fe600000810b8 */
[----:B------:R-:W-:Y:S04]  /*9c4f0*/  STL.64 [R1+0x1380], R160 ;  /* 0x001380a001007387 */ /* 0x000fe80000100a00 */
[----:B------:R1:W-:Y:S02]  /*9c500*/  STL.64 [R1+0x1388], R162 ;  /* 0x001388a201007387 */ /* 0x0003e40000100a00 */
[C---:B-1----:R-:W-:Y:S10]  /*9c510*/  HMMA.1688.F32.TF32 R160, R152.reuse, R8, R192 ;  /* 0x0000000898a0723c */ /* 0x042ff400000810c0 */
        /* <DEDUP_REMOVED lines=12> */
[----:B------:R2:W-:Y:S04]  /*9c5e0*/  STL.64 [R1+0x1338], R166 ;  /* 0x001338a601007387 */ /* 0x0005e80000100a00 */
[----:B------:R-:W-:Y:S01]  /*9c5f0*/  STL.64 [R1+0x1320], R160 ;  /* 0x001320a001007387 */ /* 0x000fe20000100a00 */
[C---:B-1----:R-:W-:Y:S03]  /*9c600*/  HMMA.1688.F32.TF32 R168, R152.reuse, R148, R208 ;  /* 0x0000009498a8723c */ /* 0x042fe600000810d0 */
[----:B------:R1:W-:Y:S05]  /*9c610*/  STL.64 [R1+0x1328], R162 ;  /* 0x001328a201007387 */ /* 0x0003ea0000100a00 */
        /* <DEDUP_REMOVED lines=10> */
[C---:B-1----:R-:W-:Y:S08]  /*9c6c0*/  HMMA.1688.F32.TF32 R160, R152.reuse, R128, R20 ;  /* 0x0000008098a0723c */ /* 0x042ff00000081014 */
        /* <DEDUP_REMOVED lines=21> */
[----:B------:R-:W-:Y:S04]  /*9c820*/  STL.64 [R1+0x1260], R12 ;  /* 0x0012600c01007387 */ /* 0x000fe80000100a00 */
[----:B------:R3:W-:Y:S01]  /*9c830*/  STL.64 [R1+0x1268], R14 ;  /* 0x0012680e01007387 */ /* 0x0007e20000100a00 */
[C---:B-1----:R-:W-:Y:S08]  /*9c840*/  HMMA.1688.F32.TF32 R20, R152.reuse, R88, R236 ;  /* 0x000000589814723c */ /* 0x042ff000000810ec */
[C---:B--2---:R-:W-:Y:S08]  /*9c850*/  HMMA.1688.F32.TF32 R16, R152.reuse, R84, R240 ;  /* 0x000000549810723c */ /* 0x044ff000000810f0 */
[C---:B---3--:R-:W-:Y:S03]  /*9c860*/  HMMA.1688.F32.TF32 R12, R152.reuse, R80, R248 ;  /* 0x00000050980c723c */ /* 0x048fe600000810f8 */
        /* <DEDUP_REMOVED lines=65> */
[----:B------:R-:W-:Y:S03]  /*9cc80*/  HMMA.1688.F32.TF32 R156, R152, R44, R176 ;  /* 0x0000002c989c723c */ /* 0x000fe600000810b0 */
        /* <DEDUP_REMOVED lines=53> */
[----:B------:R-:W-:Y:S04]  /*9cfe0*/  LDS R156, [R0+UR7+0x48080] ;  /* 0x04808007009c7984 */ /* 0x000fe80008000800 */
[----:B------:R-:W-:Y:S04]  /*9cff0*/  LDS R158, [R0+UR7+0x49080] ;  /* 0x04908007009e7984 */ /* 0x000fe80008000800 */
[----:B------:R-:W-:Y:S04]  /*9d000*/  LDS R157, [R226+UR7+0x48080] ;  /* 0x04808007e29d7984 */ /* 0x000fe80008000800 */
[----:B------:R-:W1:Y:S01]  /*9d010*/  LDS R159, [R226+UR7+0x49080] ;  /* 0x04908007e29f7984 */ /* 0x000e620008000800 */
[C---:B--2---:R-:W-:Y:S08]  /*9d020*/  HMMA.1688.F32.TF32 R168, R152.reuse, R76, R168 ;  /* 0x0000004c98a8723c */ /* 0x044ff000000810a8 */
[C---:B---3--:R-:W-:Y:S11]  /*9d030*/  HMMA.1688.F32.TF32 R164, R152.reuse, R68, R164 ;  /* 0x0000004498a4723c */ /* 0x048ff600000810a4 */
[----:B------:R-:W-:Y:S04]  /*9d040*/  STL.64 [R1+0x1220], R168 ;  /* 0x001220a801007387 */ /* 0x000fe80000100a00 */
[----:B------:R2:W-:Y:S02]  /*9d050*/  STL.64 [R1+0x1228], R170 ;  /* 0x001228aa01007387 */ /* 0x0005e40000100a00 */
[C---:B--2---:R-:W-:Y:S08]  /*9d060*/  HMMA.1688.F32.TF32 R168, R152.reuse, R72, R160 ;  /* 0x0000004898a8723c */ /* 0x044ff000000810a0 */
[C---:B------:R-:W-:Y:S11]  /*9d070*/  HMMA.1688.F32.TF32 R160, R152.reuse, R64, R172 ;  /* 0x0000004098a0723c */ /* 0x040ff600000810ac */
[----:B------:R-:W-:Y:S04]  /*9d080*/  STL.64 [R1+0x1210], R168 ;  /* 0x001210a801007387 */ /* 0x000fe80000100a00 */
[----:B------:R2:W-:Y:S04]  /*9d090*/  STL.64 [R1+0x1218], R170 ;  /* 0x001218aa01007387 */ /* 0x0005e80000100a00 */
[----:B------:R-:W-:Y:S04]  /*9d0a0*/  STL.64 [R1+0x1200], R164 ;  /* 0x001200a401007387 */ /* 0x000fe80000100a00 */
[----:B------:R3:W-:Y:S04]  /*9d0b0*/  STL.64 [R1+0x1208], R166 ;  /* 0x001208a601007387 */ /* 0x0007e80000100a00 */
[----:B------:R-:W-:Y:S04]  /*9d0c0*/  STL.64 [R1+0x11f0], R160 ;  /* 0x0011f0a001007387 */ /* 0x000fe80000100a00 */
[----:B------:R4:W-:Y:S01]  /*9d0d0*/  STL.64 [R1+0x11f8], R162 ;  /* 0x0011f8a201007387 */ /* 0x0009e20000100a00 */
[C---:B--2---:R-:W-:Y:S08]  /*9d0e0*/  HMMA.1688.F32.TF32 R168, R152.reuse, R60, R176 ;  /* 0x0000003c98a8723c */ /* 0x044ff000000810b0 */
[C---:B---3--:R-:W-:Y:S08]  /*9d0f0*/  HMMA.1688.F32.TF32 R164, R152.reuse, R56, R180 ;  /* 0x0000003898a4723c */ /* 0x048ff000000810b4 */
[C---:B----4-:R-:W-:Y:S03]  /*9d100*/  HMMA.1688.F32.TF32 R160, R152.reuse, R52, R184 ;  /* 0x0000003498a0723c */ /* 0x050fe600000810b8 */
[----:B------:R-:W-:Y:S04]  /*9d110*/  STL.64 [R1+0x11e0], R168 ;  /* 0x0011e0a801007387 */ /* 0x000fe80000100a00 */
[----:B------:R2:W-:Y:S04]  /*9d120*/  STL.64 [R1+0x11e8], R170 ;  /* 0x0011e8aa01007387 */ /* 0x0005e80000100a00 */
[----:B------:R-:W-:Y:S04]  /*9d130*/  STL.64 [R1+0x11d0], R164 ;  /* 0x0011d0a401007387 */ /* 0x000fe80000100a00 */
[----:B------:R3:W-:Y:S04]  /*9d140*/  STL.64 [R1+0x11d8], R166 ;  /* 0x0011d8a601007387 */ /* 0x0007e80000100a00 */
[----:B------:R-:W-:Y:S04]  /*9d150*/  STL.64 [R1+0x11c0], R160 ;  /* 0x0011c0a001007387 */ /* 0x000fe80000100a00 */
[----:B------:R1:W-:Y:S01]  /*9d160*/  STL.64 [R1+0x11c8], R162 ;  /* 0x0011c8a201007387 */ /* 0x0003e20000100a00 */
[C---:B--2---:R-:W-:Y:S08]  /*9d170*/  HMMA.1688.F32.TF32 R168, R152.reuse, R48, R188 ;  /* 0x0000003098a8723c */ /* 0x044ff000000810bc */
[----:B---3--:R-:W-:Y:S08]  /*9d180*/  HMMA.1688.F32.TF32 R164, R152, R124, R192 ;  /* 0x0000007c98a4723c */ /* 0x008ff000000810c0 */
[C---:B-1----:R-:W-:Y:S08]  /*9d190*/  HMMA.1688.F32.TF32 R160, R156.reuse, R44, R196 ;  /* 0x0000002c9ca0723c */ /* 0x042ff000000810c4 */
[C---:B------:R-:W-:Y:S08]  /*9d1a0*/  HMMA.1688.F32.TF32 R28, R156.reuse, R140, R28 ;  /* 0x0000008c9c1c723c */ /* 0x040ff0000008101c */
[C---:B------:R-:W-:Y:S01]  /*9d1b0*/  HMMA.1688.F32.TF32 R16, R156.reuse, R128, R16 ;  /* 0x000000809c10723c */ /* 0x040fe20000081010 */
[----:B------:R-:W-:Y:S04]  /*9d1c0*/  LDS R152, [R227+UR7+0x48080] ;  /* 0x04808007e3987984 */ /* 0x000fe80008000800 */
[----:B------:R-:W-:Y:S04]  /*9d1d0*/  LDS R154, [R227+UR7+0x49080] ;  /* 0x04908007e39a7984 */ /* 0x000fe80008000800 */
[----:B------:R-:W-:Y:S04]  /*9d1e0*/  LDS R153, [R252+UR7+0x48080] ;  /* 0x04808007fc997984 */ /* 0x000fe80008000800 */
[----:B------:R-:W1:Y:S04]  /*9d1f0*/  LDS R155, [R252+UR7+0x49080] ;  /* 0x04908007fc9b7984 */ /* 0x000e680008000800 */
[----:B------:R-:W-:Y:S04]  /*9d200*/  STL.64 [R1+0x11b0], R168 ;  /* 0x0011b0a801007387 */ /* 0x000fe80000100a00 */
[----:B------:R-:W-:Y:S04]  /*9d210*/  STL.64 [R1+0x11b8], R170 ;  /* 0x0011b8aa01007387 */ /* 0x000fe80000100a00 */
        /* <DEDUP_REMOVED lines=8> */
[----:B------:R2:W-:Y:S04]  /*9d2a0*/  STL.64 [R1+0x11a8], R166 ;  /* 0x0011a8a601007387 */ /* 0x0005e80000100a00 */
[----:B------:R-:W-:Y:S04]  /*9d2b0*/  STL.64 [R1+0x1190], R160 ;  /* 0x001190a001007387 */ /* 0x000fe80000100a00 */
[----:B------:R3:W-:Y:S01]  /*9d2c0*/  STL.64 [R1+0x1198], R162 ;  /* 0x001198a201007387 */ /* 0x0007e20000100a00 */
[C---:B--2---:R-:W-:Y:S08]  /*9d2d0*/  HMMA.1688.F32.TF32 R164, R156.reuse, R8, R212 ;  /* 0x000000089ca4723c */ /* 0x044ff000000810d4 */
[C---:B---3--:R-:W-:Y:S01]  /*9d2e0*/  HMMA.1688.F32.TF32 R160, R156.reuse, R4, R216 ;  /* 0x000000049ca0723c */ /* 0x048fe200000810d8 */
[----:B------:R-:W-:Y:S04]  /*9d2f0*/  STL.64 [R1+0x1180], R168 ;  /* 0x001180a801007387 */ /* 0x000fe80000100a00 */
[----:B------:R2:W-:Y:S03]  /*9d300*/  STL.64 [R1+0x1188], R170 ;  /* 0x001188aa01007387 */ /* 0x0005e60000100a00 */
[C---:B--2---:R-:W-:Y:S03]  /*9d310*/  HMMA.1688.F32.TF32 R168, R156.reuse, R108, R220 ;  /* 0x0000006c9ca8723c */ /* 0x044fe600000810dc */
[----:B------:R-:W-:Y:S04]  /*9d320*/  STL.64 [R1+0x1170], R164 ;  /* 0x001170a401007387 */ /* 0x000fe80000100a00 */
[----:B------:R2:W-:Y:S04]  /*9d330*/  STL.64 [R1+0x1178], R166 ;  /* 0x001178a601007387 */ /* 0x0005e80000100a00 */
[----:B------:R-:W-:Y:S04]  /*9d340*/  STL.64 [R1+0x1160], R160 ;  /* 0x001160a001007387 */ /* 0x000fe80000100a00 */
[----:B------:R3:W-:Y:S01]  /*9d350*/  STL.64 [R1+0x1168], R162 ;  /* 0x001168a201007387 */ /* 0x0007e20000100a00 */
[C---:B--2---:R-:W-:Y:S08]  /*9d360*/  HMMA.1688.F32.TF32 R164, R156.reuse, R104, R244 ;  /* 0x000000689ca4723c */ /* 0x044ff000000810f4 */
[C---:B---3--:R-:W-:Y:S08]  /*9d370*/  HMMA.1688.F32.TF32 R160, R156.reuse, R148, R20 ;  /* 0x000000949ca0723c */ /* 0x048ff00000081014 */
        /* <DEDUP_REMOVED lines=9> */
[----:B------:R2:W-:Y:S02]  /*9d410*/  STL.64 [R1+0x1128], R22 ;  /* 0x0011281601007387 */ /* 0x0005e40000100a00 */
[C---:B--2---:R-:W-:Y:S08]  /*9d420*/  HMMA.1688.F32.TF32 R20, R156.reuse, R132, R12 ;  /* 0x000000849c14723c */ /* 0x044ff0000008100c */
        /* <DEDUP_REMOVED lines=114> */
[----:B------:R1:W-:Y:S03]  /*9db50*/  STL.64 [R1+0x1078], R170 ;  /* 0x001078aa01007387 */ /* 0x0003e60000100a00 */
[C---:B-1----:R-:W-:Y:S03]  /*9db60*/  HMMA.1688.F32.TF32 R168, R156.reuse, R76, R204 ;  /* 0x0000004c9ca8723c */ /* 0x042fe600000810cc */
        /* <DEDUP_REMOVED lines=8> */
[C---:B------:R-:W-:Y:S08]  /*9dbf0*/  HMMA.1688.F32.TF32 R20, R156.reuse, R52, R20 ;  /* 0x000000349c14723c */ /* 0x040ff00000081014 */
[C---:B-1----:R-:W-:Y:S01]  /*9dc00*/  HMMA.1688.F32.TF32 R168, R156.reuse, R64, R216 ;  /* 0x000000409ca8723c */ /* 0x042fe200000810d8 */
[----:B------:R-:W-:Y:S04]  /*9dc10*/  STL.64 [R1+0x1030], R160 ;  /* 0x001030a001007387 */ /* 0x000fe80000100a00 */
[----:B------:R1:W-:Y:S04]  /*9dc20*/  STL.64 [R1+0x1038], R162 ;  /* 0x001038a201007387 */ /* 0x0003e80000100a00 */
[----:B------:R-:W-:Y:S04]  /*9dc30*/  STL.64 [R1+0x1020], R164 ;  /* 0x001020a401007387 */ /* 0x000fe80000100a00 */
[----:B------:R2:W-:Y:S01]  /*9dc40*/  STL.64 [R1+0x1028], R166 ;  /* 0x001028a601007387 */ /* 0x0005e20000100a00 */
[C---:B-1----:R-:W-:Y:S08]  /*9dc50*/  HMMA.1688.F32.TF32 R160, R156.reuse, R60, R220 ;  /* 0x0000003c9ca0723c */ /* 0x042ff000000810dc */
[C---:B--2---:R-:W-:Y:S01]  /*9dc60*/  HMMA.1688.F32.TF32 R164, R156.reuse, R56, R244 ;  /* 0x000000389ca4723c */ /* 0x044fe200000810f4 */
[----:B------:R-:W-:Y:S04]  /*9dc70*/  STL.64 [R1+0x1010], R168 ;  /* 0x001010a801007387 */ /* 0x000fe80000100a00 */
[----:B------:R-:W-:Y:S06]  /*9dc80*/  STL.64 [R1+0x1018], R170 ;  /* 0x001018aa01007387 */ /* 0x000fec0000100a00 */
[----:B------:R-:W-:Y:S04]  /*9dc90*/  STL.64 [R1+0x1000], R160 ;  /* 0x001000a001007387 */ /* 0x000fe80000100a00 */
[----:B------:R1:W-:Y:S04]  /*9dca0*/  STL.64 [R1+0x1008], R162 ;  /* 0x001008a201007387 */ /* 0x0003e80000100a00 */
[----:B------:R-:W-:Y:S04]  /*9dcb0*/  STL.64 [R1+0xff0], R164 ;  /* 0x000ff0a401007387 */ /* 0x000fe80000100a00 */
[----:B------:R-:W-:Y:S04]  /*9dcc0*/  STL.64 [R1+0xff8], R166 ;  /* 0x000ff8a601007387 */ /* 0x000fe80000100a00 */
[----:B------:R-:W-:Y:S04]  /*9dcd0*/  STL.64 [R1+0xfe0], R20 ;  /* 0x000fe01401007387 */ /* 0x000fe80000100a00 */
[----:B------:R2:W-:Y:S01]  /*9dce0*/  STL.64 [R1+0xfe8], R22 ;  /* 0x000fe81601007387 */ /* 0x0005e20000100a00 */
[C---:B-1----:R-:W-:Y:S08]  /*9dcf0*/  HMMA.1688.F32.TF32 R160, R156.reuse, R48, R24 ;  /* 0x000000309ca0723c */ /* 0x042ff00000081018 */
[----:B------:R-:W-:Y:S08]  /*9dd00*/  HMMA.1688.F32.TF32 R24, R156, R124, R28 ;  /* 0x0000007c9c18723c */ /* 0x000ff0000008101c */
[C---:B--2---:R-:W-:Y:S08]  /*9dd10*/  HMMA.1688.F32.TF32 R20, R152.reuse, R44, R228 ;  /* 0x0000002c9814723c */ /* 0x044ff000000810e4 */
        /* <DEDUP_REMOVED lines=8> */
[----:B------:R-:W-:Y:S04]  /*9dda0*/  STL.64 [R1+0xf68], R26 ;  /* 0x000f681a01007387 */ /* 0x000fe80000100a00 */
[----:B------:R-:W-:Y:S04]  /*9ddb0*/  STL.64 [R1+0x2180], R20 ;  /* 0x0021801401007387 */ /* 0x000fe80000100a00 */
[----:B------:R2:W-:Y:S02]  /*9ddc0*/  STL.64 [R1+0x2188], R22 ;  /* 0x0021881601007387 */ /* 0x0005e40000100a00 */
[C---:B--2---:R-:W-:Y:S08]  /*9ddd0*/  HMMA.1688.F32.TF32 R20, R152.reuse, R40, R12 ;  /* 0x000000289814723c */ /* 0x044ff0000008100c */
        /* <DEDUP_REMOVED lines=9> */
[C---:B--2---:R-:W-:Y:S02]  /*9de70*/  HMMA.1688.F32.TF32 R12, R152.reuse, R8, R236 ;  /* 0x00000008980c723c */ /* 0x044fe400000810ec */
[----:B------:R-:W-:Y:S04]  /*9de80*/  STL.64 [R1+0x5b90], R10 ;  /* 0x005b900a01007387 */ /* 0x000fe80000100a00 */
[----:B------:R2:W-:Y:S02]  /*9de90*/  STL.64 [R1+0x5b88], R8 ;  /* 0x005b880801007387 */ /* 0x0005e40000100a00 */
[C---:B--2---:R-:W-:Y:S11]  /*9dea0*/  HMMA.1688.F32.TF32 R8, R152.reuse, R4, R240 ;  /* 0x000000049808723c */ /* 0x044ff600000810f0 */
[----:B------:R-:W-:Y:S04]  /*9deb0*/  STL.64 [R1+0x2210], R12 ;  /* 0x0022100c01007387 */ /* 0x000fe80000100a00 */
[----:B------:R-:W-:Y:S04]  /*9dec0*/  STL.64 [R1+0x2218], R14 ;  /* 0x0022180e01007387 */ /* 0x000fe80000100a00 */
[----:B------:R-:W-:Y:S04]  /*9ded0*/  STL.64 [R1+0x5b80], R6 ;  /* 0x005b800601007387 */ /* 0x000fe80000100a00 */
[----:B------:R2:W-:Y:S02]  /*9dee0*/  STL.64 [R1+0x5b78], R4 ;  /* 0x005b780401007387 */ /* 0x0005e40000100a00 */
[C---:B--2---:R-:W-:Y:S02]  /*9def0*/  HMMA.1688.F32.TF32 R4, R152.reuse, R108, R248 ;  /* 0x0000006c9804723c */ /* 0x044fe400000810f8 */
[----:B------:R-:W-:Y:S04]  /*9df00*/  STL.64 [R1+0x2230], R8 ;  /* 0x0022300801007387 */ /* 0x000fe80000100a00 */
[----:B------:R-:W-:Y:S04]  /*9df10*/  STL.64 [R1+0x2238], R10 ;  /* 0x0022380a01007387 */ /* 0x000fe80000100a00 */
[----:B------:R-:W1:Y:S09]  /*9df20*/  LDL.LU R240, [R1+0x2470] ;  /* 0x0024700001f07983 */ /* 0x000e720000300800 */
[----:B------:R-:W-:Y:S04]  /*9df30*/  STL.64 [R1+0x2250], R4 ;  /* 0x0022500401007387 */ /* 0x000fe80000100a00 */
[----:B------:R2:W-:Y:S04]  /*9df40*/  STL.64 [R1+0x2258], R6 ;  /* 0x0022580601007387 */ /* 0x0005e80000100a00 */
        /* <DEDUP_REMOVED lines=110> */
[C---:B---3--:R-:W-:Y:S08]  /*9e630*/  HMMA.1688.F32.TF32 R8, R152.reuse, R104, R168 ;  /* 0x000000689808723c */ /* 0x048ff000000810a8 */
[C---:B------:R-:W-:Y:S11]  /*9e640*/  HMMA.1688.F32.TF32 R32, R152.reuse, R144, R164 ;  /* 0x000000909820723c */ /* 0x040ff600000810a4 */
[----:B------:R-:W-:Y:S04]  /*9e650*/  STL.64 [R1+0x2270], R8 ;  /* 0x0022700801007387 */ /* 0x000fe80000100a00 */
[----:B------:R2:W-:Y:S04]  /*9e660*/  STL.64 [R1+0x2278], R10 ;  /* 0x0022780a01007387 */ /* 0x0005e80000100a00 */
[----:B------:R-:W-:Y:S04]  /*9e670*/  STL.64 [R1+0x2290], R4 ;  /* 0x0022900401007387 */ /* 0x000fe80000100a00 */
[----:B------:R4:W-:Y:S01]  /*9e680*/  STL.64 [R1+0x2298], R6 ;  /* 0x0022980601007387 */ /* 0x0009e20000100a00 */
[C---:B--2---:R-:W-:Y:S08]  /*9e690*/  HMMA.1688.F32.TF32 R8, R152.reuse, R140, R172 ;  /* 0x0000008c9808723c */ /* 0x044ff000000810ac */
[C---:B----4-:R-:W-:Y:S01]  /*9e6a0*/  HMMA.1688.F32.TF32 R4, R152.reuse, R136, R176 ;  /* 0x000000889804723c */ /* 0x050fe200000810b0 */
        /* <DEDUP_REMOVED lines=37> */
[----:B------:R-:W-:Y:S03]  /*9e900*/  STL.64 [R1+0x2458], R34 ;  /* 0x0024582201007387 */ /* 0x000fe60000100a00 */
        /* <DEDUP_REMOVED lines=23> */
[----:B--2---:R-:W-:Y:S08]  /*9ea80*/  HMMA.1688.F32.TF32 R8, R152, R124, R236 ;  /* 0x0000007c9808723c */ /* 0x004ff000000810ec */
[C---:B-1----:R-:W-:Y:S01]  /*9ea90*/  HMMA.1688.F32.TF32 R4, R156.reuse, R44, R240 ;  /* 0x0000002c9c04723c */ /* 0x042fe200000810f0 */
[----:B------:R-:W-:Y:S04]  /*9eaa0*/  STL.64 [R1+0x28a0], R12 ;  /* 0x0028a00c01007387 */ /* 0x000fe80000100a00 */
[----:B------:R-:W-:Y:S04]  /*9eab0*/  STL.64 [R1+0x28a8], R14 ;  /* 0x0028a80e01007387 */ /* 0x000fe80000100a00 */
        /* <DEDUP_REMOVED lines=135> */
[----:B------:R-:W1:Y:S01]  /*9f330*/  LDL.LU R251, [R1+0x87c] ;  /* 0x00087c0001fb7983 */ /* 0x000e620000300800 */
        /* <DEDUP_REMOVED lines=26> */
[----:B--2---:R-:W-:-:S15]  /*9f4e0*/  HMMA.1688.F32.TF32 R168, R156, R108, R168 ;  /* 0x0000006c9ca8723c */ /* 0x004fde00000810a8 */
[----:B------:R-:W-:-:S04]  /*9f4f0*/  NOP ;  /* 0x0000000000007918 */ /* 0x000fc80000000000 */
[----:B------:R-:W-:Y:S04]  /*9f500*/  STL.64 [R1+0x2840], R168 ;  /* 0x002840a801007387 */ /* 0x000fe80000100a00 */
[----:B------:R2:W-:Y:S02]  /*9f510*/  STL.64 [R1+0x2848], R170 ;  /* 0x002848aa01007387 */ /* 0x0005e40000100a00 */
[C---:B--2---:R-:W-:Y:S08]  /*9f520*/  HMMA.1688.F32.TF32 R168, R156.reuse, R104, R160 ;  /* 0x000000689ca8723c */ /* 0x044ff000000810a0 */
[C---:B----4-:R-:W-:Y:S08]  /*9f530*/  HMMA.1688.F32.TF32 R160, R156.reuse, R148, R164 ;  /* 0x000000949ca0723c */ /* 0x050ff000000810a4 */
[C---:B------:R-:W-:Y:S03]  /*9f540*/  HMMA.1688.F32.TF32 R164, R156.reuse, R140, R176 ;  /* 0x0000008c9ca4723c */ /* 0x040fe600000810b0 */
[----:B------:R-:W-:Y:S04]  /*9f550*/  STL.64 [R1+0x2830], R168 ;  /* 0x002830a801007387 */ /* 0x000fe80000100a00 */
[----:B------:R2:W-:Y:S04]  /*9f560*/  STL.64 [R1+0x2838], R170 ;  /* 0x002838aa01007387 */ /* 0x0005e80000100a00 */
[----:B------:R-:W-:Y:S04]  /*9f570*/  STL.64 [R1+0x2820], R160 ;  /* 0x002820a001007387 */ /* 0x000fe80000100a00 */
[----:B------:R4:W-:Y:S01]  /*9f580*/  STL.64 [R1+0x2828], R162 ;  /* 0x002828a201007387 */ /* 0x0009e20000100a00 */
[C---:B--2---:R-:W-:Y:S08]  /*9f590*/  HMMA.1688.F32.TF32 R168, R156.reuse, R144, R172 ;  /* 0x000000909ca8723c */ /* 0x044ff000000810ac */
[C---:B----4-:R-:W-:Y:S11]  /*9f5a0*/  HMMA.1688.F32.TF32 R160, R156.reuse, R136, R180 ;  /* 0x000000889ca0723c */ /* 0x050ff600000810b4 */
[----:B------:R-:W-:Y:S04]  /*9f5b0*/  STL.64 [R1+0x2810], R168 ;  /* 0x002810a801007387 */ /* 0x000fe80000100a00 */
[----:B------:R2:W-:Y:S04]  /*9f5c0*/  STL.64 [R1+0x2818], R170 ;  /* 0x002818aa01007387 */ /* 0x0005e80000100a00 */
[----:B------:R-:W-:Y:S04]  /*9f5d0*/  STL.64 [R1+0x2800], R164 ;  /* 0x002800a401007387 */ /* 0x000fe80000100a00 */
[----:B------:R4:W-:Y:S04]  /*9f5e0*/  STL.64 [R1+0x2808], R166 ;  /* 0x002808a601007387 */ /* 0x0009e80000100a00 */
[----:B------:R-:W-:Y:S04]  /*9f5f0*/  STL.64 [R1+0x27f0], R160 ;  /* 0x0027f0a001007387 */ /* 0x000fe80000100a00 */
[----:B------:R1:W-:Y:S01]  /*9f600*/  STL.64 [R1+0x27f8], R162 ;  /* 0x0027f8a201007387 */ /* 0x0003e20000100a00 */
[C---:B--2---:R-:W-:Y:S08]  /*9f610*/  HMMA.1688.F32.TF32 R168, R156.reuse, R132, R184 ;  /* 0x000000849ca8723c */ /* 0x044ff000000810b8 */
[C---:B----4-:R-:W-:Y:S08]  /*9f620*/  HMMA.1688.F32.TF32 R164, R156.reuse, R128, R188 ;  /* 0x000000809ca4723c */ /* 0x050ff000000810bc */
[C---:B-1----:R-:W-:Y:S03]  /*9f630*/  HMMA.1688.F32.TF32 R160, R156.reuse, R120, R192 ;  /* 0x000000789ca0723c */ /* 0x042fe600000810c0 */
        /* <DEDUP_REMOVED lines=8> */
[C---:B----4-:R-:W-:Y:S03]  /*9f6c0*/  HMMA.1688.F32.TF32 R160, R156.reuse, R100, R204 ;  /* 0x000000649ca0723c */ /* 0x050fe600000810cc */
        /* <DEDUP_REMOVED lines=41> */
[----:B--2---:R-:W-:Y:S08]  /*9f960*/  HMMA.1688.F32.TF32 R16, R156, R124, R240 ;  /* 0x0000007c9c10723c */ /* 0x004ff000000810f0 */
[C---:B----4-:R-:W-:Y:S01]  /*9f970*/  HMMA.1688.F32.TF32 R12, R152.reuse, R44, R248 ;  /* 0x0000002c980c723c */ /* 0x050fe200000810f8 */
[----:B------:R-:W-:Y:S04]  /*9f980*/  LDS R156, [R0+UR7+0x48180] ;  /* 0x04818007009c7984 */ /* 0x000fe80008000800 */
[----:B------:R-:W-:Y:S04]  /*9f990*/  LDS R158, [R0+UR7+0x49180] ;  /* 0x04918007009e7984 */ /* 0x000fe80008000800 */
[----:B------:R-:W-:Y:S04]  /*9f9a0*/  LDS R157, [R226+UR7+0x48180] ;  /* 0x04818007e29d7984 */ /* 0x000fe80008000800 */
[----:B------:R-:W1:Y:S04]  /*9f9b0*/  LDS R159, [R226+UR7+0x49180] ;  /* 0x04918007e29f7984 */ /* 0x000e680008000800 */
        /* <DEDUP_REMOVED lines=18> */
[----:B----4-:R-:W4:Y:S04]  /*9fae0*/  LDL.LU R12, [R1+0x710] ;  /* 0x00071000010c7983 */ /* 0x010f280000300800 */
[----:B------:R-:W4:Y:S04]  /*9faf0*/  LDL.LU R13, [R1+0x714] ;  /* 0x00071400010d7983 */ /* 0x000f280000300800 */
[----:B-1----:R-:W4:Y:S04]  /*9fb00*/  LDL.LU R14, [R1+0x718] ;  /* 0x00071800010e7983 */ /* 0x002f280000300800 */
        /* <DEDUP_REMOVED lines=98> */
[C---:B---3--:R-:W-:Y:S08]  /*a0130*/  HMMA.1688.F32.TF32 R160, R152.reuse, R32, R164 ;  /* 0x0000002098a0723c */ /* 0x048ff000000810a4 */
[C---:B------:R-:W-:Y:S03]  /*a0140*/  HMMA.1688.F32.TF32 R164, R152.reuse, R4, R176 ;  /* 0x0000000498a4723c */ /* 0x040fe600000810b0 */
[----:B------:R-:W-:Y:S04]  /*a0150*/  STL.64 [R1+0x2680], R168 ;  /* 0x002680a801007387 */ /* 0x000fe80000100a00 */
[----:B------:R1:W-:Y:S04]  /*a0160*/  STL.64 [R1+0x2688], R170 ;  /* 0x002688aa01007387 */ /* 0x0003e80000100a00 */
[----:B------:R-:W-:Y:S04]  /*a0170*/  STL.64 [R1+0x2670], R160 ;  /* 0x002670a001007387 */ /* 0x000fe80000100a00 */
[----:B------:R2:W-:Y:S01]  /*a0180*/  STL.64 [R1+0x2678], R162 ;  /* 0x002678a201007387 */ /* 0x0005e20000100a00 */
[C---:B-1----:R-:W-:Y:S08]  /*a0190*/  HMMA.1688.F32.TF32 R168, R152.reuse, R8, R172 ;  /* 0x0000000898a8723c */ /* 0x042ff000000810ac */
[C---:B--2---:R-:W-:Y:S11]  /*a01a0*/  HMMA.1688.F32.TF32 R160, R152.reuse, R108, R180 ;  /* 0x0000006c98a0723c */ /* 0x044ff600000810b4 */
        /* <DEDUP_REMOVED lines=10> */
[----:B------:R1:W-:Y:S04]  /*a0250*/  STL.64 [R1+0x2638], R170 ;  /* 0x002638aa01007387 */ /* 0x0003e80000100a00 */
[----:B------:R-:W-:Y:S04]  /*a0260*/  STL.64 [R1+0x2620], R164 ;  /* 0x002620a401007387 */ /* 0x000fe80000100a00 */
[----:B------:R4:W-:Y:S04]  /*a0270*/  STL.64 [R1+0x2628], R166 ;  /* 0x002628a601007387 */ /* 0x0009e80000100a00 */
[----:B------:R-:W-:Y:S04]  /*a0280*/  STL.64 [R1+0x2610], R160 ;  /* 0x002610a001007387 */ /* 0x000fe80000100a00 */
[----:B------:R2:W-:Y:S01]  /*a0290*/  STL.64 [R1+0x2618], R162 ;  /* 0x002618a201007387 */ /* 0x0005e20000100a00 */
[C---:B-1----:R-:W-:Y:S08]  /*a02a0*/  HMMA.1688.F32.TF32 R168, R152.reuse, R140, R196 ;  /* 0x0000008c98a8723c */ /* 0x042ff000000810c4 */
[C---:B----4-:R-:W-:Y:S08]  /*a02b0*/  HMMA.1688.F32.TF32 R164, R152.reuse, R136, R200 ;  /* 0x0000008898a4723c */ /* 0x050ff000000810c8 */
[C---:B--2---:R-:W-:Y:S03]  /*a02c0*/  HMMA.1688.F32.TF32 R160, R152.reuse, R132, R204 ;  /* 0x0000008498a0723c */ /* 0x044fe600000810cc */
        /* <DEDUP_REMOVED lines=17> */
[C---:B---3--:R-:W-:Y:S08]  /*a03e0*/  HMMA.1688.F32.TF32 R160, R152.reuse, R96, R20 ;  /* 0x0000006098a0723c */ /* 0x048ff00000081014 */
        /* <DEDUP_REMOVED lines=149> */
[----:B------:R-:W-:Y:S08]  /*a0d40*/  HMMA.1688.F32.TF32 R164, R152, R124, R172 ;  /* 0x0000007c98a4723c */ /* 0x000ff000000810ac */
        /* <DEDUP_REMOVED lines=14> */
[C---:B------:R-:W-:Y:S08]  /*a0e30*/  HMMA.1688.F32.TF32 R168, R156.reuse, R36, R184 ;  /* 0x000000249ca8723c */ /* 0x040ff000000810b8 */
[C---:B------:R-:W-:Y:S03]  /*a0e40*/  HMMA.1688.F32.TF32 R164, R156.reuse, R32, R188 ;  /* 0x000000209ca4723c */ /* 0x040fe600000810bc */
[----:B------:R-:W-:Y:S04]  /*a0e50*/  STL.64 [R1+0x2430], R160 ;  /* 0x002430a001007387 */ /* 0x000fe80000100a00 */
[----:B------:R2:W-:Y:S02]  /*a0e60*/  STL.64 [R1+0x2438], R162 ;  /* 0x002438a201007387 */ /* 0x0005e40000100a00 */
[C---:B--2---:R-:W-:Y:S02]  /*a0e70*/  HMMA.1688.F32.TF32 R160, R156.reuse, R8, R192 ;  /* 0x000000089ca0723c */ /* 0x044fe400000810c0 */
        /* <DEDUP_REMOVED lines=26> */
[C---:B--2---:R-:W-:Y:S08]  /*a1020*/  HMMA.1688.F32.TF32 R160, R156.reuse, R128, R20 ;  /* 0x000000809ca0723c */ /* 0x044ff00000081014 */
[C---:B------:R-:W-:Y:S01]  /*a1030*/  HMMA.1688.F32.TF32 R20, R156.reuse, R120, R24 ;  /* 0x000000789c14723c */ /* 0x040fe20000081018 */
        /* <DEDUP_REMOVED lines=311> */
[----:B------:R-:W1:Y:S04]  /*a23b0*/  LDL.LU R216, [R1+0x200] ;  /* 0x0002000001d87983 */ /* 0x000e680000300800 */
[----:B------:R-:W1:Y:S04]  /*a23c0*/  LDL.LU R217, [R1+0x204] ;  /* 0x0002040001d97983 */ /* 0x000e680000300800 */
[----:B------:R-:W1:Y:S04]  /*a23d0*/  LDL.LU R218, [R1+0x208] ;  /* 0x0002080001da7983 */ /* 0x000e680000300800 */
[----:B------:R-:W1:Y:S04]  /*a23e0*/  LDL.LU R219, [R1+0x20c] ;  /* 0x00020c0001db7983 */ /* 0x000e680000300800 */
        /* <DEDUP_REMOVED lines=28> */
[C---:B---3--:R-:W-:Y:S11]  /*a25b0*/  HMMA.1688.F32.TF32 R160, R152.reuse, R76, R180 ;  /* 0x0000004c98a0723c */ /* 0x048ff600000810b4 */
        /* <DEDUP_REMOVED lines=26> */
[C---:B---3--:R-:W-:Y:S08]  /*a2760*/  HMMA.1688.F32.TF32 R160, R156.reuse, R44, R216 ;  /* 0x0000002c9ca0723c */ /* 0x048ff000000810d8 */
[C---:B------:R-:W-:Y:S08]  /*a2770*/  HMMA.1688.F32.TF32 R28, R156.reuse, R4, R28 ;  /* 0x000000049c1c723c */ /* 0x040ff0000008101c */
[C---:B------:R-:W-:Y:S01]  /*a2780*/  HMMA.1688.F32.TF32 R16, R156.reuse, R148, R16 ;  /* 0x000000949c10723c */ /* 0x040fe20000081010 */
[----:B------:R-:W-:Y:S04]  /*a2790*/  LDS R152, [R227+UR7+0x48200] ;  /* 0x04820007e3987984 */ /* 0x000fe80008000800 */
[----:B------:R-:W-:Y:S04]  /*a27a0*/  LDS R154, [R227+UR7+0x49200] ;  /* 0x04920007e39a7984 */ /* 0x000fe80008000800 */
[----:B------:R-:W-:Y:S04]  /*a27b0*/  LDS R153, [R252+UR7+0x48200] ;  /* 0x04820007fc997984 */ /* 0x000fe80008000800 */
[----:B------:R-:W1:Y:S04]  /*a27c0*/  LDS R155, [R252+UR7+0x49200] ;  /* 0x04920007fc9b7984 */ /* 0x000e680008000800 */
        /* <DEDUP_REMOVED lines=144> */
[----:B------:R-:W4:Y:S04]  /*a30d0*/  LDL.LU R244, [R1] ;  /* 0x0000000001f47983 */ /* 0x000f280000300800 */
        /* <DEDUP_REMOVED lines=11> */
[C---:B------:R-:W-:Y:S01]  /*a3190*/  HMMA.1688.F32.TF32 R228, R156.reuse, R84, R228 ;  /* 0x000000549ce4723c */ /* 0x040fe200000810e4 */
[----:B------:R1:W-:Y:S04]  /*a31a0*/  STL.64 [R1+0xbc0], R160 ;  /* 0x000bc0a001007387 */ /* 0x0003e80000100a00 */
[----:B------:R-:W-:Y:S04]  /*a31b0*/  STL.64 [R1+0xbc8], R162 ;  /* 0x000bc8a201007387 */ /* 0x000fe80000100a00 */
[----:B-1----:R-:W2:Y:S04]  /*a31c0*/  LDL.LU.64 R160, [R1+0x5b60] ;  /* 0x005b600001a07983 */ /* 0x002ea80000300a00 */
[----:B------:R1:W-:Y:S04]  /*a31d0*/  STL.64 [R1+0xbb0], R164 ;  /* 0x000bb0a401007387 */ /* 0x0003e80000100a00 */
[----:B------:R-:W-:Y:S01]  /*a31e0*/  STL.64 [R1+0xbb8], R166 ;  /* 0x000bb8a601007387 */ /* 0x000fe20000100a00 */
[C---:B------:R-:W-:Y:S03]  /*a31f0*/  HMMA.1688.F32.TF32 R16, R156.reuse, R80, R16 ;  /* 0x000000509c10723c */ /* 0x040fe60000081010 */
[----:B-1----:R-:W3:Y:S04]  /*a3200*/  LDL.LU.64 R164, [R1+0x5b58] ;  /* 0x005b580001a47983 */ /* 0x002ee80000300a00 */
[----:B------:R1:W-:Y:S04]  /*a3210*/  STL.64 [R1+0xba0], R172 ;  /* 0x000ba0ac01007387 */ /* 0x0003e80000100a00 */
[----:B------:R-:W-:Y:S01]  /*a3220*/  STL.64 [R1+0xba8], R174 ;  /* 0x000ba8ae01007387 */ /* 0x000fe20000100a00 */
[C---:B------:R-:W-:Y:S03]  /*a3230*/  HMMA.1688.F32.TF32 R232, R156.reuse, R76, R232 ;  /* 0x0000004c9ce8723c */ /* 0x040fe600000810e8 */
[----:B-1----:R-:W4:Y:S04]  /*a3240*/  LDL.LU.64 R172, [R1+0x5b50] ;  /* 0x005b500001ac7983 */ /* 0x002f280000300a00 */
[----:B------:R1:W-:Y:S04]  /*a3250*/  STL.64 [R1+0xb90], R176 ;  /* 0x000b90b001007387 */ /* 0x0003e80000100a00 */
[----:B------:R-:W-:Y:S01]  /*a3260*/  STL.64 [R1+0xb98], R178 ;  /* 0x000b98b201007387 */ /* 0x000fe20000100a00 */
[C---:B------:R-:W-:Y:S03]  /*a3270*/  HMMA.1688.F32.TF32 R236, R156.reuse, R72, R236 ;  /* 0x000000489cec723c */ /* 0x040fe600000810ec */
[----:B-1----:R-:W2:Y:S04]  /*a3280*/  LDL.LU.64 R176, [R1+0x5b48] ;  /* 0x005b480001b07983 */ /* 0x002ea80000300a00 */
[----:B------:R-:W-:Y:S04]  /*a3290*/  STL.64 [R1+0xb80], R28 ;  /* 0x000b801c01007387 */ /* 0x000fe80000100a00 */
[----:B------:R1:W-:Y:S01]  /*a32a0*/  STL.64 [R1+0xb88], R30 ;  /* 0x000b881e01007387 */ /* 0x0003e20000100a00 */
[C---:B------:R-:W-:Y:S03]  /*a32b0*/  HMMA.1688.F32.TF32 R240, R156.reuse, R68, R240 ;  /* 0x000000449cf0723c */ /* 0x040fe600000810f0 */
[----:B-1----:R-:W2:Y:S04]  /*a32c0*/  LDL.LU.64 R30, [R1+0x5b40] ;  /* 0x005b4000011e7983 */ /* 0x002ea80000300a00 */
[----:B------:R-:W2:Y:S04]  /*a32d0*/  LDL.LU.64 R28, [R1+0x5b38] ;  /* 0x005b3800011c7983 */ /* 0x000ea80000300a00 */
[----:B------:R-:W-:Y:S04]  /*a32e0*/  STL.64 [R1+0xb70], R24 ;  /* 0x000b701801007387 */ /* 0x000fe80000100a00 */
[----:B------:R1:W-:Y:S01]  /*a32f0*/  STL.64 [R1+0xb78], R26 ;  /* 0x000b781a01007387 */ /* 0x0003e20000100a00 */
[C---:B------:R-:W-:Y:S03]  /*a3300*/  HMMA.1688.F32.TF32 R248, R156.reuse, R64, R248 ;  /* 0x000000409cf8723c */ /* 0x040fe600000810f8 */
        /* <DEDUP_REMOVED lines=28> */
[----:B-1----:R-:W4:Y:S04]  /*a34d0*/  LDL.LU.64 R242, [R1+0x5ac0] ;  /* 0x005ac00001f27983 */ /* 0x002f280000300a00 */
[----:B------:R-:W4:Y:S04]  /*a34e0*/  LDL.LU.64 R240, [R1+0x5ab8] ;  /* 0x005ab80001f07983 */ /* 0x000f280000300a00 */
[----:B------:R-:W-:Y:S04]  /*a34f0*/  STL.64 [R1+0xad0], R248 ;  /* 0x000ad0f801007387 */ /* 0x000fe80000100a00 */
[----:B------:R1:W-:Y:S04]  /*a3500*/  STL.64 [R1+0xad8], R250 ;  /* 0x000ad8fa01007387 */ /* 0x0003e80000100a00 */
[----:B-1----:R-:W4:Y:S04]  /*a3510*/  LDL.LU.64 R250, [R1+0x5ab0] ;  /* 0x005ab00001fa7983 */ /* 0x002f280000300a00 */
[----:B------:R-:W4:Y:S01]  /*a3520*/  LDL.LU.64 R248, [R1+0x5aa8] ;  /* 0x005aa80001f87983 */ /* 0x000f220000300a00 */
[C---:B------:R-:W-:Y:S08]  /*a3530*/  HMMA.1688.F32.TF32 R168, R156.reuse, R60, R168 ;  /* 0x0000003c9ca8723c */ /* 0x040ff000000810a8 */
[C---:B------:R-:W-:Y:S11]  /*a3540*/  HMMA.1688.F32.TF32 R180, R156.reuse, R56, R180 ;  /* 0x000000389cb4723c */ /* 0x040ff600000810b4 */
[----:B------:R-:W-:Y:S04]  /*a3550*/  STL.64 [R1+0xac0], R168 ;  /* 0x000ac0a801007387 */ /* 0x000fe80000100a00 */
[----:B------:R1:W-:Y:S02]  /*a3560*/  STL.64 [R1+0xac8], R170 ;  /* 0x000ac8aa01007387 */ /* 0x0003e40000100a00 */
[C---:B-1----:R-:W-:Y:S08]  /*a3570*/  HMMA.1688.F32.TF32 R168, R156.reuse, R52, R184 ;  /* 0x000000349ca8723c */ /* 0x042ff000000810b8 */
[C---:B------:R-:W-:Y:S01]  /*a3580*/  HMMA.1688.F32.TF32 R184, R156.reuse, R48, R188 ;  /* 0x000000309cb8723c */ /* 0x040fe200000810bc */
[----:B------:R-:W-:Y:S04]  /*a3590*/  STL.64 [R1+0xab0], R180 ;  /* 0x000ab0b401007387 */ /* 0x000fe80000100a00 */
[----:B------:R1:W-:Y:S03]  /*a35a0*/  STL.64 [R1+0xab8], R182 ;  /* 0x000ab8b601007387 */ /* 0x0003e60000100a00 */
[----:B-1----:R-:W-:Y:S01]  /*a35b0*/  HMMA.1688.F32.TF32 R180, R156, R124, R192 ;  /* 0x0000007c9cb4723c */ /* 0x002fe200000810c0 */
[----:B------:R-:W-:Y:S04]  /*a35c0*/  LDS R156, [R0+UR7+0x48280] ;  /* 0x04828007009c7984 */ /* 0x000fe80008000800 */
[----:B------:R-:W-:Y:S04]  /*a35d0*/  STL.64 [R1+0xaa0], R168 ;  /* 0x000aa0a801007387 */ /* 0x000fe80000100a00 */
[----:B------:R1:W-:Y:S04]  /*a35e0*/  STL.64 [R1+0xaa8], R170 ;  /* 0x000aa8aa01007387 */ /* 0x0003e80000100a00 */
[----:B------:R-:W-:Y:S04]  /*a35f0*/  LDS R158, [R0+UR7+0x49280] ;  /* 0x04928007009e7984 */ /* 0x000fe80008000800 */
[----:B------:R-:W-:Y:S04]  /*a3600*/  LDS R157, [R226+UR7+0x48280] ;  /* 0x04828007e29d7984 */ /* 0x000fe80008000800 */
[----:B------:R-:W2:Y:S01]  /*a3610*/  LDS R159, [R226+UR7+0x49280] ;  /* 0x04928007e29f7984 */ /* 0x000ea20008000800 */
[C---:B-1----:R-:W-:Y:S03]  /*a3620*/  HMMA.1688.F32.TF32 R168, R152.reuse, R44, R196 ;  /* 0x0000002c98a8723c */ /* 0x042fe600000810c4 */
[----:B------:R-:W-:Y:S04]  /*a3630*/  STL.64 [R1+0xa80], R184 ;  /* 0x000a80b801007387 */ /* 0x000fe80000100a00 */
[----:B------:R-:W-:Y:S04]  /*a3640*/  STL.64 [R1+0xa88], R186 ;  /* 0x000a88ba01007387 */ /* 0x000fe80000100a00 */
[----:B------:R-:W-:Y:S04]  /*a3650*/  STL.64 [R1+0xa50], R180 ;  /* 0x000a50b401007387 */ /* 0x000fe80000100a00 */
[----:B------:R1:W-:Y:S02]  /*a3660*/  STL.64 [R1+0xa58], R182 ;  /* 0x000a58b601007387 */ /* 0x0003e40000100a00 */
[C---:B-1----:R-:W-:Y:S02]  /*a3670*/  HMMA.1688.F32.TF32 R180, R152.reuse, R40, R200 ;  /* 0x0000002898b4723c */ /* 0x042fe400000810c8 */
[----:B------:R-:W-:Y:S04]  /*a3680*/  STL.64 [R1+0xa30], R168 ;  /* 0x000a30a801007387 */ /* 0x000fe80000100a00 */
[----:B------:R1:W-:Y:S02]  /*a3690*/  STL.64 [R1+0xa38], R170 ;  /* 0x000a38aa01007387 */ /* 0x0003e40000100a00 */
[C---:B-1----:R-:W-:Y:S08]  /*a36a0*/  HMMA.1688.F32.TF32 R168, R152.reuse, R36, R204 ;  /* 0x0000002498a8723c */ /* 0x042ff000000810cc */
[C---:B------:R-:W-:Y:S03]  /*a36b0*/  HMMA.1688.F32.TF32 R184, R152.reuse, R32, R208 ;  /* 0x0000002098b8723c */ /* 0x040fe600000810d0 */
[----:B------:R-:W-:Y:S04]  /*a36c0*/  STL.64 [R1+0xa20], R180 ;  /* 0x000a20b401007387 */ /* 0x000fe80000100a00 */
[----:B------:R1:W-:Y:S02]  /*a36d0*/  STL.64 [R1+0xa28], R182 ;  /* 0x000a28b601007387 */ /* 0x0003e40000100a00 */
[C---:B-1----:R-:W-:Y:S02]  /*a36e0*/  HMMA.1688.F32.TF32 R180, R152.reuse, R8, R212 ;  /* 0x0000000898b4723c */ /* 0x042fe400000810d4 */
[----:B------:R-:W-:Y:S04]  /*a36f0*/  STL.64 [R1+0xa00], R168 ;  /* 0x000a00a801007387 */ /* 0x000fe80000100a00 */
[----:B------:R1:W-:Y:S02]  /*a3700*/  STL.64 [R1+0xa08], R170 ;  /* 0x000a08aa01007387 */ /* 0x0003e40000100a00 */
[C---:B-1----:R-:W-:Y:S02]  /*a3710*/  HMMA.1688.F32.TF32 R168, R152.reuse, R4, R216 ;  /* 0x0000000498a8723c */ /* 0x042fe400000810d8 */
[----:B------:R-:W-:Y:S04]  /*a3720*/  STL.64 [R1+0x9e0], R184 ;  /* 0x0009e0b801007387 */ /* 0x000fe80000100a00 */
[----:B------:R1:W-:Y:S05]  /*a3730*/  STL.64 [R1+0x9e8], R186 ;  /* 0x0009e8ba01007387 */ /* 0x0003ea0000100a00 */
[----:B------:R-:W-:Y:S04]  /*a3740*/  STL.64 [R1+0x9d0], R180 ;  /* 0x0009d0b401007387 */ /* 0x000fe80000100a00 */
[----:B------:R2:W-:Y:S01]  /*a3750*/  STL.64 [R1+0x9d8], R182 ;  /* 0x0009d8b601007387 */ /* 0x0005e20000100a00 */
[C---:B-1----:R-:W-:Y:S08]  /*a3760*/  HMMA.1688.F32.TF32 R184, R152.reuse, R108, R220 ;  /* 0x0000006c98b8723c */ /* 0x042ff000000810dc */
[----:B--2---:R-:W-:Y:S01]  /*a3770*/  HMMA.1688.F32.TF32 R180, R152, R104, R244 ;  /* 0x0000006898b4723c */ /* 0x004fe200000810f4 */
[----:B------:R-:W-:Y:S04]  /*a3780*/  STL.64 [R1+0x9c0], R168 ;  /* 0x0009c0a801007387 */ /* 0x000fe80000100a00 */
[----:B------:R-:W-:Y:S06]  /*a3790*/  STL.64 [R1+0x9c8], R170 ;  /* 0x0009c8aa01007387 */ /* 0x000fec0000100a00 */
[----:B------:R-:W-:Y:S04]  /*a37a0*/  STL.64 [R1+0x9b0], R184 ;  /* 0x0009b0b801007387 */ /* 0x000fe80000100a00 */
[----:B------:R-:W-:Y:S04]  /*a37b0*/  STL.64 [R1+0x9b8], R186 ;  /* 0x0009b8ba01007387 */ /* 0x000fe80000100a00 */
[----:B------:R-:W-:Y:S04]  /*a37c0*/  STL.64 [R1+0x9a0], R180 ;  /* 0x0009a0b401007387 */ /* 0x000fe80000100a00 */
[----:B------:R3:W-:Y:S01]  /*a37d0*/  STL.64 [R1+0x9a8], R182 ;  /* 0x0009a8b601007387 */ /* 0x0007e20000100a00 */
        /* <DEDUP_REMOVED lines=14> */
[C---:B---3--:R-:W-:Y:S08]  /*a38c0*/  HMMA.1688.F32.TF32 R180, R152.reuse, R140, R236 ;  /* 0x0000008c98b4723c */ /* 0x048ff000000810ec */
[C---:B----4-:R-:W-:Y:S08]  /*a38d0*/  HMMA.1688.F32.TF32 R168, R152.reuse, R148, R248 ;  /* 0x0000009498a8723c */ /* 0x050ff000000810f8 */
[C---:B------:R-:W-:Y:S11]  /*a38e0*/  HMMA.1688.F32.TF32 R184, R152.reuse, R144, R240 ;  /* 0x0000009098b8723c */ /* 0x040ff600000810f0 */
[----:B------:R-:W-:Y:S04]  /*a38f0*/  STL.64 [R1+0x990], R168 ;  /* 0x000990a801007387 */ /* 0x000fe80000100a00 */
[----:B------:R1:W-:Y:S02]  /*a3900*/  STL.64 [R1+0x998], R170 ;  /* 0x000998aa01007387 */ /* 0x0003e40000100a00 */
[----:B-1----:R-:W-:Y:S02]  /*a3910*/  HMMA.1688.F32.TF32 R168, R152, R136, R232 ;  /* 0x0000008898a8723c */ /* 0x002fe400000810e8 */
[----:B------:R-:W-:Y:S04]  /*a3920*/  STL.64 [R1+0x980], R184 ;  /* 0x000980b801007387 */ /* 0x000fe80000100a00 */
[----:B------:R-:W-:Y:S04]  /*a3930*/  STL.64 [R1+0x988], R186 ;  /* 0x000988ba01007387 */ /* 0x000fe80000100a00 */
[----:B------:R1:W-:Y:S04]  /*a3940*/  STL.64 [R1+0x970], R180 ;  /* 0x000970b401007387 */ /* 0x0003e80000100a00 */
[----:B------:R2:W-:Y:S04]  /*a3950*/  STL.64 [R1+0x978], R182 ;  /* 0x000978b601007387 */ /* 0x0005e80000100a00 */
[----:B------:R-:W3:Y:S01]  /*a3960*/  LDL.LU R228, [R1+0x5aa4] ;  /* 0x005aa40001e47983 */ /* 0x000ee20000300800 */
[----:B------:R-:W-:-:S02]  /*a3970*/  IMAD.MOV.U32 R202, RZ, RZ, R17 ;  /* 0x000000ffffca7224 */ /* 0x000fc400078e0011 */
[----:B------:R-:W-:Y:S01]  /*a3980*/  IMAD.MOV.U32 R203, RZ, RZ, R16 ;  /* 0x000000ffffcb7224 */ /* 0x000fe200078e0010 */
        /* <DEDUP_REMOVED lines=17> */
[----:B------:R-:W3:Y:S04]  /*a3aa0*/  LDL R244, [R1+0xa70] ;  /* 0x000a700001f47983 */ /* 0x000ee80000100800 */
[----:B------:R-:W3:Y:S04]  /*a3ab0*/  LDL R245, [R1+0xa74] ;  /* 0x000a740001f57983 */ /* 0x000ee80000100800 */
[----:B------:R-:W3:Y:S04]  /*a3ac0*/  LDL.LU R246, [R1+0xa78] ;  /* 0x000a780001f67983 */ /* 0x000ee80000300800 */
[----:B------:R-:W3:Y:S04]  /*a3ad0*/  LDL.LU R247, [R1+0xa7c] ;  /* 0x000a7c0001f77983 */ /* 0x000ee80000300800 */
[----:B-1----:R-:W3:Y:S04]  /*a3ae0*/  LDL R180, [R1+0xa40] ;  /* 0x000a400001b47983 */ /* 0x002ee80000100800 */
[----:B------:R-:W3:Y:S04]  /*a3af0*/  LDL R181, [R1+0xa44] ;  /* 0x000a440001b57983 */ /* 0x000ee80000100800 */
[----:B--2---:R-:W2:Y:S04]  /*a3b00*/  LDL.LU R182, [R1+0xa48] ;  /* 0x000a480001b67983 */ /* 0x004ea80000300800 */
[----:B------:R-:W2:Y:S04]  /*a3b10*/  LDL.LU R183, [R1+0xa4c] ;  /* 0x000a4c0001b77983 */ /* 0x000ea80000300800 */
[----:B----4-:R-:W4:Y:S04]  /*a3b20*/  LDL R168, [R1+0xa10] ;  /* 0x000a100001a87983 */ /* 0x010f280000100800 */
[----:B------:R-:W4:Y:S04]  /*a3b30*/  LDL R169, [R1+0xa14] ;  /* 0x000a140001a97983 */ /* 0x000f280000100800 */
[----:B------:R-:W4:Y:S04]  /*a3b40*/  LDL.LU R170, [R1+0xa18] ;  /* 0x000a180001aa7983 */ /* 0x000f280000300800 */
[----:B------:R-:W4:Y:S04]  /*a3b50*/  LDL.LU R171, [R1+0xa1c] ;  /* 0x000a1c0001ab7983 */ /* 0x000f280000300800 */
[----:B------:R-:W2:Y:S04]  /*a3b60*/  LDL R248, [R1+0x9f0] ;  /* 0x0009f00001f87983 */ /* 0x000ea80000100800 */
[----:B------:R-:W2:Y:S04]  /*a3b70*/  LDL R249, [R1+0x9f4] ;  /* 0x0009f40001f97983 */ /* 0x000ea80000100800 */
        /* <DEDUP_REMOVED lines=14> */
[----:B---3--:R-:W-:Y:S02]  /*a3c60*/  IMAD.MOV.U32 R195, RZ, RZ, R228 ;  /* 0x000000ffffc37224 */ /* 0x008fe400078e00e4 */
        /* <DEDUP_REMOVED lines=8> */
[----:B------:R-:W3:Y:S04]  /*a3cf0*/  LDL.LU R28, [R1+0x5a64] ;  /* 0x005a6400011c7983 */ /* 0x000ee80000300800 */
[----:B------:R-:W3:Y:S04]  /*a3d00*/  LDL.LU R29, [R1+0x5a60] ;  /* 0x005a6000011d7983 */ /* 0x000ee80000300800 */
[----:B------:R-:W3:Y:S04]  /*a3d10*/  LDL.LU R30, [R1+0x5a5c] ;  /* 0x005a5c00011e7983 */ /* 0x000ee80000300800 */
[----:B------:R-:W2:Y:S04]  /*a3d20*/  LDL.LU R24, [R1+0x5a58] ;  /* 0x005a580001187983 */ /* 0x000ea80000300800 */
[----:B------:R-:W2:Y:S04]  /*a3d30*/  LDL.LU R25, [R1+0x5a54] ;  /* 0x005a540001197983 */ /* 0x000ea80000300800 */
[----:B------:R-:W2:Y:S04]  /*a3d40*/  LDL.LU R20, [R1+0x5a50] ;  /* 0x005a500001147983 */ /* 0x000ea80000300800 */
[----:B------:R-:W2:Y:S04]  /*a3d50*/  LDL.LU R21, [R1+0x5a4c] ;  /* 0x005a4c0001157983 */ /* 0x000ea80000300800 */
[----:B------:R-:W2:Y:S01]  /*a3d60*/  LDL.LU R22, [R1+0x5a48] ;  /* 0x005a480001167983 */ /* 0x000ea20000300800 */
[----:B------:R-:W-:-:S02]  /*a3d70*/  IMAD.MOV.U32 R184, RZ, RZ, R16 ;  /* 0x000000ffffb87224 */ /* 0x000fc400078e0010 */
[----:B------:R-:W-:Y:S01]  /*a3d80*/  IMAD.MOV.U32 R185, RZ, RZ, R17 ;  /* 0x000000ffffb97224 */ /* 0x000fe200078e0011 */
[----:B------:R-:W2:Y:S04]  /*a3d90*/  LDL.LU R16, [R1+0x5a44] ;  /* 0x005a440001107983 */ /* 0x000ea80000300800 */
[----:B------:R-:W2:Y:S01]  /*a3da0*/  LDL.LU R17, [R1+0x5a40] ;  /* 0x005a400001117983 */ /* 0x000ea20000300800 */
[----:B------:R-:W-:Y:S02]  /*a3db0*/  IMAD.MOV.U32 R186, RZ, RZ, R18 ;  /* 0x000000ffffba7224 */ /* 0x000fe400078e0012 */
[----:B------:R-:W-:Y:S01]  /*a3dc0*/  IMAD.MOV.U32 R187, RZ, RZ, R12 ;  /* 0x000000ffffbb7224 */ /* 0x000fe200078e000c */
[----:B------:R-:W2:Y:S04]  /*a3dd0*/  LDL.LU R18, [R1+0x5a3c] ;  /* 0x005a3c0001127983 */ /* 0x000ea80000300800 */
[----:B------:R-:W2:Y:S01]  /*a3de0*/  LDL.LU R12, [R1+0x5a38] ;  /* 0x005a3800010c7983 */ /* 0x000ea20000300800 */
[----:B------:R-:W-:-:S02]  /*a3df0*/  IMAD.MOV.U32 R192, RZ, RZ, R13 ;  /* 0x000000ffffc07224 */ /* 0x000fc400078e000d */
[----:B------:R-:W-:Y:S01]  /*a3e00*/  IMAD.MOV.U32 R193, RZ, RZ, R14 ;  /* 0x000000ffffc17224 */ /* 0x000fe200078e000e */
        /* <DEDUP_REMOVED lines=12> */
[----:B------:R-:W4:Y:S01]  /*a3ed0*/  LDL.LU R31, [R1+0x5a08] ;  /* 0x005a0800011f7983 */ /* 0x000f220000300800 */
[C---:B--2---:R-:W-:Y:S08]  /*a3ee0*/  HMMA.1688.F32.TF32 R232, R152.reuse, R132, R228 ;  /* 0x0000008498e8723c */ /* 0x044ff000000810e4 */
[C---:B------:R-:W-:Y:S08]  /*a3ef0*/  HMMA.1688.F32.TF32 R228, R152.reuse, R128, R12 ;  /* 0x0000008098e4723c */ /* 0x040ff0000008100c */
[C---:B---3--:R-:W-:Y:S08]  /*a3f00*/  HMMA.1688.F32.TF32 R12, R152.reuse, R120, R16 ;  /* 0x00000078980c723c */ /* 0x048ff00000081010 */
[C---:B------:R-:W-:Y:S08]  /*a3f10*/  HMMA.1688.F32.TF32 R20, R152.reuse, R116, R20 ;  /* 0x000000749814723c */ /* 0x040ff00000081014 */
[C---:B------:R-:W-:Y:S01]  /*a3f20*/  HMMA.1688.F32.TF32 R16, R152.reuse, R112, R24 ;  /* 0x000000709810723c */ /* 0x040fe20000081018 */
[----:B------:R-:W-:Y:S04]  /*a3f30*/  STL.64 [R1+0x950], R232 ;  /* 0x000950e801007387 */ /* 0x000fe80000100a00 */
[----:B------:R-:W-:Y:S04]  /*a3f40*/  STL.64 [R1+0x958], R234 ;  /* 0x000958ea01007387 */ /* 0x000fe80000100a00 */
[----:B------:R-:W-:Y:S04]  /*a3f50*/  STL.64 [R1+0x940], R228 ;  /* 0x000940e401007387 */ /* 0x000fe80000100a00 */
[----:B------:R-:W-:Y:S04]  /*a3f60*/  STL.64 [R1+0x948], R230 ;  /* 0x000948e601007387 */ /* 0x000fe80000100a00 */
[----:B------:R-:W-:Y:S04]  /*a3f70*/  STL.64 [R1+0x930], R12 ;  /* 0x0009300c01007387 */ /* 0x000fe80000100a00 */
[----:B------:R4:W-:Y:S02]  /*a3f80*/  STL.64 [R1+0x938], R14 ;  /* 0x0009380e01007387 */ /* 0x0009e40000100a00 */
[C---:B----4-:R-:W-:Y:S02]  /*a3f90*/  HMMA.1688.F32.TF32 R12, R152.reuse, R100, R28 ;  /* 0x00000064980c723c */ /* 0x050fe4000008101c */
        /* <DEDUP_REMOVED lines=31> */
[----:B------:R-:W3:Y:S01]  /*a4190*/  LDL.LU R247, [R1+0x20fc] ;  /* 0x0020fc0001f77983 */ /* 0x000ee20000300800 */
[C---:B-1----:R-:W-:Y:S08]  /*a41a0*/  HMMA.1688.F32.TF32 R12, R152.reuse, R72, R184 ;  /* 0x00000048980c723c */ /* 0x042ff000000810b8 */
        /* <DEDUP_REMOVED lines=9> */
[C---:B------:R-:W-:Y:S08]  /*a4240*/  HMMA.1688.F32.TF32 R240, R152.reuse, R124, R212 ;  /* 0x0000007c98f0723c */ /* 0x040ff000000810d4 */
[C---:B-1----:R-:W-:Y:S08]  /*a4250*/  HMMA.1688.F32.TF32 R20, R152.reuse, R56, R200 ;  /* 0x000000389814723c */ /* 0x042ff000000810c8 */
[C---:B----4-:R-:W-:Y:S01]  /*a4260*/  HMMA.1688.F32.TF32 R16, R152.reuse, R52, R204 ;  /* 0x000000349810723c */ /* 0x050fe200000810cc */
[----:B------:R-:W-:Y:S04]  /*a4270*/  STL.64 [R1+0x860], R12 ;  /* 0x0008600c01007387 */ /* 0x000fe80000100a00 */
[----:B------:R1:W-:Y:S03]  /*a4280*/  STL.64 [R1+0x868], R14 ;  /* 0x0008680e01007387 */ /* 0x0003e60000100a00 */
[----:B-1----:R-:W-:Y:S03]  /*a4290*/  HMMA.1688.F32.TF32 R12, R152, R48, R208 ;  /* 0x00000030980c723c */ /* 0x002fe600000810d0 */
[----:B------:R-:W-:Y:S04]  /*a42a0*/  STL.64 [R1+0x850], R20 ;  /* 0x0008501401007387 */ /* 0x000fe80000100a00 */
[----:B------:R2:W-:Y:S04]  /*a42b0*/  STL.64 [R1+0x858], R22 ;  /* 0x0008581601007387 */ /* 0x0005e80000100a00 */
[----:B------:R-:W-:Y:S04]  /*a42c0*/  STL.64 [R1+0x840], R16 ;  /* 0x0008401001007387 */ /* 0x000fe80000100a00 */
[----:B------:R3:W-:Y:S04]  /*a42d0*/  STL.64 [R1+0x848], R18 ;  /* 0x0008481201007387 */ /* 0x0007e80000100a00 */
[----:B------:R-:W-:Y:S04]  /*a42e0*/  STL.64 [R1+0x5728], R242 ;  /* 0x005728f201007387 */ /* 0x000fe80000100a00 */
[----:B------:R-:W-:Y:S04]  /*a42f0*/  STL.64 [R1+0x830], R12 ;  /* 0x0008300c01007387 */ /* 0x000fe80000100a00 */
        /* <DEDUP_REMOVED lines=18> */
[----:B------:R-:W1:Y:S04]  /*a4420*/  LDS R15, [R252+UR7+0x49280] ;  /* 0x04928007fc0f7984 */ /* 0x000e680008000800 */
[----:B------:R-:W-:Y:S04]  /*a4430*/  STL.64 [R1+0x5738], R238 ;  /* 0x005738ee01007387 */ /* 0x000fe80000100a00 */
[----:B------:R-:W-:Y:S04]  /*a4440*/  STL.64 [R1+0x5730], R236 ;  /* 0x005730ec01007387 */ /* 0x000fe80000100a00 */
[----:B------:R-:W4:Y:S01]  /*a4450*/  LDL.LU R212, [R1+0x20b0] ;  /* 0x0020b00001d47983 */ /* 0x000f220000300800 */
[C---:B--2---:R-:W-:Y:S08]  /*a4460*/  HMMA.1688.F32.TF32 R20, R156.reuse, R40, R220 ;  /* 0x000000289c14723c */ /* 0x044ff000000810dc */
[C---:B---3--:R-:W-:Y:S11]  /*a4470*/  HMMA.1688.F32.TF32 R16, R156.reuse, R36, R244 ;  /* 0x000000249c10723c */ /* 0x048ff600000810f4 */
        /* <DEDUP_REMOVED lines=22> */
[----:B------:R-:W-:Y:S02]  /*a45e0*/  IMAD.MOV.U32 R238, RZ, RZ, R17 ;  /* 0x000000ffffee7224 */ /* 0x000fe400078e0011 */
[----:B------:R-:W-:Y:S02]  /*a45f0*/  IMAD.MOV.U32 R237, RZ, RZ, R18 ;  /* 0x000000ffffed7224 */ /* 0x000fe400078e0012 */
[----:B------:R-:W-:Y:S02]  /*a4600*/  IMAD.MOV.U32 R236, RZ, RZ, R19 ;  /* 0x000000ffffec7224 */ /* 0x000fe400078e0013 */
[C---:B------:R-:W-:Y:S08]  /*a4610*/  HMMA.1688.F32.TF32 R16, R156.reuse, R4, R208 ;  /* 0x000000049c10723c */ /* 0x040ff000000810d0 */
[----:B------:R-:W-:Y:S01]  /*a4620*/  HMMA.1688.F32.TF32 R20, R156, R8, R204 ;  /* 0x000000089c14723c */ /* 0x000fe200000810cc */
[----:B------:R-:W-:Y:S04]  /*a4630*/  STL [R1+0x575c], R236 ;  /* 0x00575cec01007387 */ /* 0x000fe80000100800 */
[----:B------:R-:W-:Y:S04]  /*a4640*/  STL [R1+0x5758], R238 ;  /* 0x005758ee01007387 */ /* 0x000fe80000100800 */
[----:B------:R4:W-:Y:S04]  /*a4650*/  STL [R1+0x5754], R239 ;  /* 0x005754ef01007387 */ /* 0x0009e80000100800 */
[----:B------:R1:W-:Y:S01]  /*a4660*/  STL [R1+0x5750], R237 ;  /* 0x005750ed01007387 */ /* 0x0003e20000100800 */
[----:B------:R-:W-:-:S02]  /*a4670*/  IMAD.MOV.U32 R243, RZ, RZ, R16 ;  /* 0x000000fffff37224 */ /* 0x000fc400078e0010 */
[----:B------:R-:W-:Y:S02]  /*a4680*/  IMAD.MOV.U32 R242, RZ, RZ, R17 ;  /* 0x000000fffff27224 */ /* 0x000fe400078e0011 */
[----:B------:R-:W-:Y:S02]  /*a4690*/  IMAD.MOV.U32 R241, RZ, RZ, R18 ;  /* 0x000000fffff17224 */ /* 0x000fe400078e0012 */
[----:B------:R-:W-:Y:S01]  /*a46a0*/  IMAD.MOV.U32 R240, RZ, RZ, R19 ;  /* 0x000000fffff07224 */ /* 0x000fe200078e0013 */
[----:B------:R-:W-:Y:S04]  /*a46b0*/  STL.64 [R1+0x7f0], R20 ;  /* 0x0007f01401007387 */ /* 0x000fe80000100a00 */
[----:B------:R3:W-:Y:S04]  /*a46c0*/  STL.64 [R1+0x7f8], R22 ;  /* 0x0007f81601007387 */ /* 0x0007e80000100a00 */
[----:B------:R-:W-:Y:S04]  /*a46d0*/  STL [R1+0x576c], R240 ;  /* 0x00576cf001007387 */ /* 0x000fe80000100800 */
[----:B------:R-:W-:Y:S04]  /*a46e0*/  STL [R1+0x5768], R241 ;  /* 0x005768f101007387 */ /* 0x000fe80000100800 */
[----:B------:R-:W-:Y:S04]  /*a46f0*/  STL [R1+0x5764], R242 ;  /* 0x005764f201007387 */ /* 0x000fe80000100800 */
[----:B------:R-:W-:Y:S01]  /*a4700*/  STL [R1+0x5760], R243 ;  /* 0x005760f301007387 */ /* 0x000fe20000100800 */
[----:B--2---:R-:W-:-:S15]  /*a4710*/  HMMA.1688.F32.TF32 R16, R156, R108, R212 ;  /* 0x0000006c9c10723c */ /* 0x004fde00000810d4 */
[----:B------:R-:W-:-:S04]  /*a4720*/  NOP ;  /* 0x0000000000007918 */ /* 0x000fc80000000000 */
[----:B----4-:R-:W-:Y:S01]  /*a4730*/  IMAD.MOV.U32 R239, RZ, RZ, R16 ;  /* 0x000000ffffef7224 */ /* 0x010fe200078e0010 */
[----:B------:R2:W-:Y:S01]  /*a4740*/  STL.64 [R1+0x7d8], R18 ;  /* 0x0007d81201007387 */ /* 0x0005e20000100a00 */
[----:B-1----:R-:W-:Y:S01]  /*a4750*/  IMAD.MOV.U32 R237, RZ, RZ, R17 ;  /* 0x000000ffffed7224 */ /* 0x002fe200078e0011 */
[C---:B---3--:R-:W-:Y:S08]  /*a4760*/  HMMA.1688.F32.TF32 R20, R156.reuse, R148, R220 ;  /* 0x000000949c14723c */ /* 0x048ff000000810dc */
[----:B--2---:R-:W-:Y:S01]  /*a4770*/  HMMA.1688.F32.TF32 R16, R156, R104, R216 ;  /* 0x000000689c10723c */ /* 0x004fe200000810d8 */
[----:B------:R1:W-:Y:S04]  /*a4780*/  STL [R1+0x5774], R237 ;  /* 0x005774ed01007387 */ /* 0x0003e80000100800 */
[----:B------:R2:W-:-:S14]  /*a4790*/  STL [R1+0x5770], R239 ;  /* 0x005770ef01007387 */ /* 0x0005dc0000100800 */
[----:B------:R-:W-:Y:S02]  /*a47a0*/  IMAD.MOV.U32 R238, RZ, RZ, R19 ;  /* 0x000000ffffee7224 */ /* 0x000fe400078e0013 */
[----:B------:R-:W-:Y:S02]  /*a47b0*/  IMAD.MOV.U32 R236, RZ, RZ, R18 ;  /* 0x000000ffffec7224 */ /* 0x000fe400078e0012 */
[----:B------:R-:W-:Y:S02]  /*a47c0*/  IMAD.MOV.U32 R242, RZ, RZ, R16 ;  /* 0x000000fffff27224 */ /* 0x000fe400078e0010 */
[----:B------:R-:W-:Y:S01]  /*a47d0*/  IMAD.MOV.U32 R243, RZ, RZ, R17 ;  /* 0x000000fffff37224 */ /* 0x000fe200078e0011 */
[----:B------:R-:W-:Y:S04]  /*a47e0*/  STL [R1+0x5784], R238 ;  /* 0x005784ee01007387 */ /* 0x000fe80000100800 */
[----:B------:R-:W-:Y:S04]  /*a47f0*/  STL [R1+0x5780], R236 ;  /* 0x005780ec01007387 */ /* 0x000fe80000100800 */
[----:B------:R-:W-:Y:S04]  /*a4800*/  STL [R1+0x577c], R242 ;  /* 0x00577cf201007387 */ /* 0x000fe80000100800 */
[----:B------:R-:W-:Y:S04]  /*a4810*/  STL [R1+0x5778], R243 ;  /* 0x005778f301007387 */ /* 0x000fe80000100800 */
[----:B------:R3:W-:Y:S01]  /*a4820*/  STL.64 [R1+0x7b0], R20 ;  /* 0x0007b01401007387 */ /* 0x0007e20000100a00 */
[----:B------:R-:W-:Y:S03]  /*a4830*/  HMMA.1688.F32.TF32 R16, R156, R144, R244 ;  /* 0x000000909c10723c */ /* 0x000fe600000810f4 */
        /* <DEDUP_REMOVED lines=44> */
[----:B-1----:R-:W-:-:S03]  /*a4b00*/  IMAD.MOV.U32 R237, RZ, RZ, R16 ;  /* 0x000000ffffed7224 */ /* 0x002fc600078e0010 */
[----:B------:R-:W4:Y:S01]  /*a4b10*/  LDL.LU R235, [R1+0x1fcc] ;  /* 0x001fcc0001eb7983 */ /* 0x000f220000300800 */
[----:B--2---:R-:W-:-:S03]  /*a4b20*/  IMAD.MOV.U32 R239, RZ, RZ, R17 ;  /* 0x000000ffffef7224 */ /* 0x004fc600078e0011 */
[----:B------:R-:W2:Y:S01]  /*a4b30*/  LDL.LU R16, [R1+0x1fe0] ;  /* 0x001fe00001107983 */ /* 0x000ea20000300800 */
[----:B------:R-:W-:-:S03]  /*a4b40*/  IMAD.MOV.U32 R240, RZ, RZ, R18 ;  /* 0x000000fffff07224 */ /* 0x000fc600078e0012 */
[----:B------:R-:W2:Y:S01]  /*a4b50*/  LDL.LU R17, [R1+0x1fe4] ;  /* 0x001fe40001117983 */ /* 0x000ea20000300800 */
[----:B------:R-:W-:-:S03]  /*a4b60*/  IMAD.MOV.U32 R241, RZ, RZ, R19 ;  /* 0x000000fffff17224 */ /* 0x000fc600078e0013 */
        /* <DEDUP_REMOVED lines=41> */
[----:B------:R1:W-:Y:S01]  /*a4e00*/  STL [R1+0x5788], R239 ;  /* 0x005788ef01007387 */ /* 0x0003e20000100800 */
[C---:B----4-:R-:W-:Y:S08]  /*a4e10*/  HMMA.1688.F32.TF32 R180, R156.reuse, R140, R180 ;  /* 0x0000008c9cb4723c */ /* 0x050ff000000810b4 */
[----:B--2---:R-:W-:Y:S11]  /*a4e20*/  HMMA.1688.F32.TF32 R184, R156, R136, R184 ;  /* 0x000000889cb8723c */ /* 0x004ff600000810b8 */
[----:B------:R-:W-:-:S08]  /*a4e30*/  IMAD.MOV.U32 R238, RZ, RZ, R180 ;  /* 0x000000ffffee7224 */ /* 0x000fd000078e00b4 */
[----:B-1----:R-:W-:Y:S02]  /*a4e40*/  IMAD.MOV.U32 R239, RZ, RZ, R187 ;  /* 0x000000ffffef7224 */ /* 0x002fe400078e00bb */
[----:B------:R-:W-:Y:S02]  /*a4e50*/  IMAD.MOV.U32 R236, RZ, RZ, R181 ;  /* 0x000000ffffec7224 */ /* 0x000fe400078e00b5 */
[----:B------:R-:W-:Y:S01]  /*a4e60*/  IMAD.MOV.U32 R237, RZ, RZ, R186 ;  /* 0x000000ffffed7224 */ /* 0x000fe200078e00ba */
[----:B------:R-:W2:Y:S01]  /*a4e70*/  LDL.LU.64 R180, [R1+0x5a00] ;  /* 0x005a000001b47983 */ /* 0x000ea20000300a00 */
[----:B------:R-:W-:Y:S02]  /*a4e80*/  IMAD.MOV.U32 R241, RZ, RZ, R184 ;  /* 0x000000fffff17224 */ /* 0x000fe400078e00b8 */
[----:B------:R-:W-:Y:S02]  /*a4e90*/  IMAD.MOV.U32 R240, RZ, RZ, R185 ;  /* 0x000000fffff07224 */ /* 0x000fe400078e00b9 */
[----:B------:R-:W4:Y:S04]  /*a4ea0*/  LDL.LU.64 R184, [R1+0x59f8] ;  /* 0x0059f80001b87983 */ /* 0x000f280000300a00 */
[----:B------:R-:W-:Y:S01]  /*a4eb0*/  STL.64 [R1+0x57b0], R238 ;  /* 0x0057b0ee01007387 */ /* 0x000fe20000100a00 */
[----:B------:R-:W-:-:S02]  /*a4ec0*/  IMAD.MOV.U32 R242, RZ, RZ, R182 ;  /* 0x000000fffff27224 */ /* 0x000fc400078e00b6 */
[----:B------:R-:W-:Y:S01]  /*a4ed0*/  IMAD.MOV.U32 R243, RZ, RZ, R183 ;  /* 0x000000fffff37224 */ /* 0x000fe200078e00b7 */
[----:B------:R1:W-:Y:S04]  /*a4ee0*/  STL.64 [R1+0x57a8], R236 ;  /* 0x0057a8ec01007387 */ /* 0x0003e80000100a00 */
[----:B-1----:R-:W2:Y:S04]  /*a4ef0*/  LDL.LU R236, [R1+0x2030] ;  /* 0x0020300001ec7983 */ /* 0x002ea80000300800 */
[----:B------:R-:W2:Y:S04]  /*a4f00*/  LDL.LU R237, [R1+0x2034] ;  /* 0x0020340001ed7983 */ /* 0x000ea80000300800 */
[----:B------:R-:W2:Y:S04]  /*a4f10*/  LDL.LU R238, [R1+0x2038] ;  /* 0x0020380001ee7983 */ /* 0x000ea80000300800 */
[----:B------:R-:W2:Y:S04]  /*a4f20*/  LDL.LU R239, [R1+0x203c] ;  /* 0x00203c0001ef7983 */ /* 0x000ea80000300800 */
[----:B------:R-:W-:Y:S04]  /*a4f30*/  STL.64 [R1+0x57a0], R242 ;  /* 0x0057a0f201007387 */ /* 0x000fe80000100a00 */
[----:B------:R1:W-:Y:S04]  /*a4f40*/  STL.64 [R1+0x5798], R240 ;  /* 0x005798f001007387 */ /* 0x0003e80000100a00 */
[----:B-1----:R-:W4:Y:S04]  /*a4f50*/  LDL.LU R240, [R1+0x2040] ;  /* 0x0020400001f07983 */ /* 0x002f280000300800 */
[----:B------:R-:W4:Y:S04]  /*a4f60*/  LDL.LU R241, [R1+0x2044] ;  /* 0x0020440001f17983 */ /* 0x000f280000300800 */
[----:B------:R-:W4:Y:S04]  /*a4f70*/  LDL.LU R242, [R1+0x2048] ;  /* 0x0020480001f27983 */ /* 0x000f280000300800 */
[----:B------:R-:W4:Y:S01]  /*a4f80*/  LDL.LU R243, [R1+0x204c] ;  /* 0x00204c0001f37983 */ /* 0x000f220000300800 */
[C---:B---3--:R-:W-:Y:S08]  /*a4f90*/  HMMA.1688.F32.TF32 R188, R156.reuse, R132, R188 ;  /* 0x000000849cbc723c */ /* 0x048ff000000810bc */
[C---:B------:R-:W-:Y:S08]  /*a4fa0*/  HMMA.1688.F32.TF32 R152, R156.reuse, R116, R152 ;  /* 0x000000749c98723c */ /* 0x040ff00000081098 */
[C---:B------:R-:W-:Y:S08]  /*a4fb0*/  HMMA.1688.F32.TF32 R28, R156.reuse, R112, R28 ;  /* 0x000000709c1c723c */ /* 0x040ff0000008101c */
[C---:B------:R-:W-:Y:S08]  /*a4fc0*/  HMMA.1688.F32.TF32 R24, R156.reuse, R100, R24 ;  /* 0x000000649c18723c */ /* 0x040ff00000081018 */
[C---:B------:R-:W-:Y:S08]  /*a4fd0*/  HMMA.1688.F32.TF32 R20, R156.reuse, R96, R20 ;  /* 0x000000609c14723c */ /* 0x040ff00000081014 */
[C---:B------:R-:W-:Y:S01]  /*a4fe0*/  HMMA.1688.F32.TF32 R16, R156.reuse, R92, R16 ;  /* 0x0000005c9c10723c */ /* 0x040fe20000081010 */
[----:B------:R1:W-:Y:S04]  /*a4ff0*/  STL.64 [R1+0x770], R188 ;  /* 0x000770bc01007387 */ /* 0x0003e80000100a00 */
[----:B------:R-:W-:Y:S04]  /*a5000*/  STL.64 [R1+0x778], R190 ;  /* 0x000778be01007387 */ /* 0x000fe80000100a00 */
[----:B-1----:R-:W3:Y:S01]  /*a5010*/  LDL.LU.64 R188, [R1+0x59f0] ;  /* 0x0059f00001bc7983 */ /* 0x002ee20000300a00 */
[C---:B--2---:R-:W-:Y:S08]  /*a5020*/  HMMA.1688.F32.TF32 R236, R156.reuse, R120, R236 ;  /* 0x000000789cec723c */ /* 0x044ff000000810ec */
[----:B----4-:R-:W-:-:S15]  /*a5030*/  HMMA.1688.F32.TF32 R240, R156, R128, R240 ;  /* 0x000000809cf0723c */ /* 0x010fde00000810f0 */
[----:B------:R-:W-:-:S04]  /*a5040*/  NOP ;  /* 0x0000000000007918 */ /* 0x000fc80000000000 */
        /* <DEDUP_REMOVED lines=43> */
[----:B----4-:R-:W-:Y:S01]  /*a5300*/  HMMA.1688.F32.TF32 R16, R156, R124, R220 ;  /* 0x0000007c9c10723c */ /* 0x010fe200000810dc */
[----:B------:R-:W-:-:S02]  /*a5310*/  IMAD.MOV.U32 R219, RZ, RZ, R3 ;  /* 0x000000ffffdb7224 */ /* 0x000fc400078e0003 */
[----:B------:R-:W-:Y:S04]  /*a5320*/  STL.64 [R1+0x20], R24 ;  /* 0x0000201801007387 */ /* 0x000fe80000100a00 */
[----:B------:R-:W-:Y:S04]  /*a5330*/  STL.64 [R1+0x28], R26 ;  /* 0x0000281a01007387 */ /* 0x000fe80000100a00 */
[----:B------:R-:W-:Y:S04]  /*a5340*/  STL.64 [R1+0x10], R20 ;  /* 0x0000101401007387 */ /* 0x000fe80000100a00 */
[----:B------:R-:W-:Y:S04]  /*a5350*/  STL.64 [R1+0x18], R22 ;  /* 0x0000181601007387 */ /* 0x000fe80000100a00 */
[----:B------:R-:W2:Y:S04]  /*a5360*/  LDL.LU R220, [R1+0x1df0] ;  /* 0x001df00001dc7983 */ /* 0x000ea80000300800 */
[----:B------:R1:W-:Y:S04]  /*a5370*/  STL.64 [R1], R16 ;  /* 0x0000001001007387 */ /* 0x0003e80000100a00 */
        /* <DEDUP_REMOVED lines=14> */
[----:B------:R-:W3:Y:S01]  /*a5460*/  LDL.LU R210, [R1+0x1e28] ;  /* 0x001e280001d27983 */ /* 0x000ee20000300800 */
[----:B------:R-:W-:Y:S03]  /*a5470*/  HMMA.1688.F32.TF32 R248, R12, R44, R244 ;  /* 0x0000002c0cf8723c */ /* 0x000fe600000810f4 */
[----:B------:R-:W-:Y:S04]  /*a5480*/  LDS R20, [R0+UR7+0x48300] ;  /* 0x0483000700147984 */ /* 0x000fe80008000800 */
[----:B------:R-:W-:Y:S04]  /*a5490*/  LDS R22, [R0+UR7+0x49300] ;  /* 0x0493000700167984 */ /* 0x000fe80008000800 */
[----:B------:R-:W-:Y:S04]  /*a54a0*/  LDS R21, [R226+UR7+0x48300] ;  /* 0x04830007e2157984 */ /* 0x000fe80008000800 */
[----:B------:R-:W1:Y:S01]  /*a54b0*/  LDS R23, [R226+UR7+0x49300] ;  /* 0x04930007e2177984 */ /* 0x000e620008000800 */
[----:B--2---:R-:W-:-:S03]  /*a54c0*/  IMAD.MOV.U32 R211, RZ, RZ, R3 ;  /* 0x000000ffffd37224 */ /* 0x004fc600078e0003 */
        /* <DEDUP_REMOVED lines=61> */
[----:B------:R-:W2:Y:S04]  /*a58a0*/  LDL.LU R3, [R1+0x59e0] ;  /* 0x0059e00001037983 */ /* 0x000ea80000300800 */
[----:B------:R1:W-:Y:S04]  /*a58b0*/  STL [R1+0x571c], R248 ;  /* 0x00571cf801007387 */ /* 0x0003e80000100800 */
[----:B------:R1:W-:Y:S04]  /*a58c0*/  STL [R1+0x5718], R249 ;  /* 0x005718f901007387 */ /* 0x0003e80000100800 */
[----:B------:R1:W-:Y:S04]  /*a58d0*/  STL [R1+0x5714], R250 ;  /* 0x005714fa01007387 */ /* 0x0003e80000100800 */
[----:B------:R2:W-:Y:S04]  /*a58e0*/  STL [R1+0x5710], R251 ;  /* 0x005710fb01007387 */ /* 0x0005e80000100800 */
[----:B-1----:R-:W4:Y:S04]  /*a58f0*/  LDL.LU R248, [R1+0x1f20] ;  /* 0x001f200001f87983 */ /* 0x002f280000300800 */
[----:B------:R-:W4:Y:S04]  /*a5900*/  LDL.LU R249, [R1+0x1f24] ;  /* 0x001f240001f97983 */ /* 0x000f280000300800 */
[----:B------:R-:W4:Y:S01]  /*a5910*/  LDL.LU R250, [R1+0x1f28] ;  /* 0x001f280001fa7983 */ /* 0x000f220000300800 */
[C---:B---3--:R-:W-:Y:S08]  /*a5920*/  HMMA.1688.F32.TF32 R156, R12.reuse, R32, R156 ;  /* 0x000000200c9c723c */ /* 0x048ff0000008109c */
[----:B------:R-:W-:Y:S11]  /*a5930*/  HMMA.1688.F32.TF32 R244, R12, R36, R244 ;  /* 0x000000240cf4723c */ /* 0x000ff600000810f4 */
[----:B------:R-:W-:-:S02]  /*a5940*/  IMAD.MOV.U32 R2, RZ, RZ, R159 ;  /* 0x000000ffff027224 */ /* 0x000fc400078e009f */
[----:B--2---:R-:W-:-:S07]  /*a5950*/  IMAD.MOV.U32 R251, RZ, RZ, R3 ;  /* 0x000000fffffb7224 */ /* 0x004fce00078e0003 */
[----:B----4-:R-:W-:Y:S01]  /*a5960*/  HMMA.1688.F32.TF32 R248, R12, R40, R248 ;  /* 0x000000280cf8723c */ /* 0x010fe200000810f8 */
[----:B------:R-:W-:-:S15]  /*a5970*/  IMAD.MOV.U32 R3, RZ, RZ, R158 ;  /* 0x000000ffff037224 */ /* 0x000fde00078e009e */
[----:B------:R-:W-:-:S03]  /*a5980*/  NOP ;  /* 0x0000000000007918 */ /* 0x000fc60000000000 */
[----:B------:R-:W-:Y:S04]  /*a5990*/  STL.64 [R1+0x680], R248 ;  /* 0x000680f801007387 */ /* 0x000fe80000100a00 */
[----:B------:R1:W-:Y:S02]  /*a59a0*/  STL.64 [R1+0x688], R250 ;  /* 0x000688fa01007387 */ /* 0x0003e40000100a00 */
[----:B-1----:R-:W-:Y:S02]  /*a59b0*/  IMAD.MOV.U32 R250, RZ, RZ, R156 ;  /* 0x000000fffffa7224 */ /* 0x002fe400078e009c */
[----:B------:R-:W-:Y:S02]  /*a59c0*/  IMAD.MOV.U32 R251, RZ, RZ, R157 ;  /* 0x000000fffffb7224 */ /* 0x000fe400078e009d */
[----:B------:R-:W-:Y:S01]  /*a59d0*/  HMMA.1688.F32.TF32 R156, R12, R8, R240 ;  /* 0x000000080c9c723c */ /* 0x000fe200000810f0 */
[----:B------:R-:W-:-:S02]  /*a59e0*/  IMAD.MOV.U32 R248, RZ, RZ, R246 ;  /* 0x000000fffff87224 */ /* 0x000fc400078e00f6 */
[----:B------:R-:W-:Y:S01]  /*a59f0*/  IMAD.MOV.U32 R249, RZ, RZ, R247 ;  /* 0x000000fffff97224 */ /* 0x000fe200078e00f7 */
[----:B------:R1:W-:Y:S04]  /*a5a00*/  STL.64 [R1+0x670], R244 ;  /* 0x000670f401007387 */ /* 0x0003e80000100a00 */
[----:B------:R-:W2:Y:S01]  /*a5a10*/  LDL.LU.64 R246, [R1+0x59d8] ;  /* 0x0059d80001f67983 */ /* 0x000ea20000300a00 */
[C---:B------:R-:W-:Y:S08]  /*a5a20*/  HMMA.1688.F32.TF32 R240, R12.reuse, R4, R236 ;  /* 0x000000040cf0723c */ /* 0x040ff000000810ec */
[C---:B------:R-:W-:Y:S08]  /*a5a30*/  HMMA.1688.F32.TF32 R236, R12.reuse, R108, R152 ;  /* 0x0000006c0cec723c */ /* 0x040ff00000081098 */
[C---:B------:R-:W-:Y:S01]  /*a5a40*/  HMMA.1688.F32.TF32 R152, R12.reuse, R148, R24 ;  /* 0x000000940c98723c */ /* 0x040fe20000081018 */
[----:B-1----:R-:W3:Y:S04]  /*a5a50*/  LDL.LU.64 R244, [R1+0x59d0] ;  /* 0x0059d00001f47983 */ /* 0x002ee80000300a00 */
[----:B------:R-:W-:Y:S04]  /*a5a60*/  STL.64 [R1+0x5748], R250 ;  /* 0x005748fa01007387 */ /* 0x000fe80000100a00 */
[----:B------:R-:W-:Y:S04]  /*a5a70*/  STL.64 [R1+0x5740], R248 ;  /* 0x005740f801007387 */ /* 0x000fe80000100a00 */
[----:B------:R-:W-:Y:S04]  /*a5a80*/  STL.64 [R1+0x650], R156 ;  /* 0x0006509c01007387 */ /* 0x000fe80000100a00 */
[----:B------:R1:W-:Y:S01]  /*a5a90*/  STL.64 [R1+0x658], R158 ;  /* 0x0006589e01007387 */ /* 0x0003e20000100a00 */
[C---:B------:R-:W-:Y:S08]  /*a5aa0*/  HMMA.1688.F32.TF32 R24, R12.reuse, R140, R228 ;  /* 0x0000008c0c18723c */ /* 0x040ff000000810e4 */
        /* <DEDUP_REMOVED lines=19> */
[C---:B------:R-:W-:Y:S03]  /*a5be0*/  HMMA.1688.F32.TF32 R16, R12.reuse, R120, R196 ;  /* 0x000000780c10723c */ /* 0x040fe600000810c4 */
        /* <DEDUP_REMOVED lines=17> */
[----:B------:R-:W-:Y:S03]  /*a5d00*/  HMMA.1688.F32.TF32 R16, R12, R88, R220 ;  /* 0x000000580c10723c */ /* 0x000fe600000810dc */
        /* <DEDUP_REMOVED lines=43> */
[----:B------:R-:W-:Y:S02]  /*a5fc0*/  IMAD.MOV.U32 R219, RZ, RZ, R247 ;  /* 0x000000ffffdb7224 */ /* 0x000fe400078e00f7 */
[----:B---3--:R-:W-:Y:S02]  /*a5fd0*/  IMAD.MOV.U32 R216, RZ, RZ, R244 ;  /* 0x000000ffffd87224 */ /* 0x008fe400078e00f4 */
[----:B------:R-:W-:Y:S01]  /*a5fe0*/  IMAD.MOV.U32 R217, RZ, RZ, R245 ;  /* 0x000000ffffd97224 */ /* 0x000fe200078e00f5 */
[----:B------:R-:W2:Y:S04]  /*a5ff0*/  LDL.LU R244, [R1+0x59cc] ;  /* 0x0059cc0001f47983 */ /* 0x000ea80000300800 */
[----:B------:R-:W2:Y:S04]  /*a6000*/  LDL.LU R245, [R1+0x59c8] ;  /* 0x0059c80001f57983 */ /* 0x000ea80000300800 */
[----:B------:R-:W2:Y:S04]  /*a6010*/  LDL.LU R246, [R1+0x59c4] ;  /* 0x0059c40001f67983 */ /* 0x000ea80000300800 */
[----:B------:R-:W2:Y:S01]  /*a6020*/  LDL.LU R247, [R1+0x59c0] ;  /* 0x0059c00001f77983 */ /* 0x000ea20000300800 */
[----:B-1----:R-:W-:Y:S03]  /*a6030*/  HMMA.1688.F32.TF32 R16, R12, R84, R220 ;  /* 0x000000540c10723c */ /* 0x002fe600000810dc */
[----:B------:R-:W3:-:S15]  /*a6040*/  LDL.LU R220, [R1+0xf50] ;  /* 0x000f500001dc7983 */ /* 0x000ede0000300800 */
[----:B------:R-:W-:Y:S01]  /*a6050*/  NOP ;  /* 0x0000000000007918 */ /* 0x000fe20000000000 */
[----:B------:R-:W-:Y:S04]  /*a6060*/  STL.64 [R1+0xe0], R16 ;  /* 0x0000e01001007387 */ /* 0x000fe80000100a00 */
[----:B------:R1:W-:Y:S04]  /*a6070*/  STL.64 [R1+0xe8], R18 ;  /* 0x0000e81201007387 */ /* 0x0003e80000100a00 */
[----:B------:R-:W3:Y:S04]  /*a6080*/  LDL.LU R221, [R1+0xf54] ;  /* 0x000f540001dd7983 */ /* 0x000ee80000300800 */
[----:B------:R-:W3:Y:S04]  /*a6090*/  LDL.LU R222, [R1+0xf58] ;  /* 0x000f580001de7983 */ /* 0x000ee80000300800 */
[----:B------:R-:W3:Y:S01]  /*a60a0*/  LDL.LU R223, [R1+0xf5c] ;  /* 0x000f5c0001df7983 */ /* 0x000ee20000300800 */
[C---:B----4-:R-:W-:Y:S08]  /*a60b0*/  HMMA.1688.F32.TF32 R28, R12.reuse, R76, R232 ;  /* 0x0000004c0c1c723c */ /* 0x050ff000000810e8 */
[C---:B------:R-:W-:Y:S08]  /*a60c0*/  HMMA.1688.F32.TF32 R24, R12.reuse, R72, R168 ;  /* 0x000000480c18723c */ /* 0x040ff000000810a8 */
[C---:B-1----:R-:W-:Y:S08]  /*a60d0*/  HMMA.1688.F32.TF32 R16, R12.reuse, R68, R192 ;  /* 0x000000440c10723c */ /* 0x042ff000000810c0 */
[----:B--2---:R-:W-:-:S15]  /*a60e0*/  HMMA.1688.F32.TF32 R244, R12, R80, R244 ;  /* 0x000000500cf4723c */ /* 0x004fde00000810f4 */
[----:B------:R-:W-:-:S04]  /*a60f0*/  NOP ;  /* 0x0000000000007918 */ /* 0x000fc80000000000 */
[----:B------:R1:W-:Y:S04]  /*a6100*/  STL.64 [R1+0x56a8], R246 ;  /* 0x0056a8f601007387 */ /* 0x0003e80000100a00 */
[----:B------:R-:W-:Y:S04]  /*a6110*/  STL.64 [R1+0x56a0], R244 ;  /* 0x0056a0f401007387 */ /* 0x000fe80000100a00 */
[----:B------:R-:W-:Y:S04]  /*a6120*/  STL.64 [R1+0xc0], R28 ;  /* 0x0000c01c01007387 */ /* 0x000fe80000100a00 */
[----:B------:R2:W-:Y:S04]  /*a6130*/  STL.64 [R1+0xc8], R30 ;  /* 0x0000c81e01007387 */ /* 0x0005e80000100a00 */
[----:B------:R-:W-:Y:S04]  /*a6140*/  STL.64 [R1+0xb0], R24 ;  /* 0x0000b01801007387 */ /* 0x000fe80000100a00 */
[----:B------:R4:W-:Y:S01]  /*a6150*/  STL.64 [R1+0xb8], R26 ;  /* 0x0000b81a01007387 */ /* 0x0009e20000100a00 */
[----:B-1----:R-:W-:Y:S01]  /*a6160*/  IMAD.MOV.U32 R247, RZ, RZ, R16 ;  /* 0x000000fffff77224 */ /* 0x002fe200078e0010 */
[C---:B--2---:R-:W-:Y:S08]  /*a6170*/  HMMA.1688.F32.TF32 R28, R12.reuse, R64, R196 ;  /* 0x000000400c1c723c */ /* 0x044ff000000810c4 */
[----:B----4-:R-:W-:Y:S01]  /*a6180*/  HMMA.1688.F32.TF32 R24, R12, R60, R200 ;  /* 0x0000003c0c18723c */ /* 0x010fe200000810c8 */
[----:B------:R-:W-:-:S02]  /*a6190*/  IMAD.MOV.U32 R246, RZ, RZ, R17 ;  /* 0x000000fffff67224 */ /* 0x000fc400078e0011 */
[----:B------:R-:W-:Y:S02]  /*a61a0*/  IMAD.MOV.U32 R245, RZ, RZ, R18 ;  /* 0x000000fffff57224 */ /* 0x000fe400078e0012 */
[----:B------:R-:W-:-:S03]  /*a61b0*/  IMAD.MOV.U32 R244, RZ, RZ, R19 ;  /* 0x000000fffff47224 */ /* 0x000fc600078e0013 */
[----:B------:R-:W-:Y:S02]  /*a61c0*/  HMMA.1688.F32.TF32 R16, R12, R56, R204 ;  /* 0x000000380c10723c */ /* 0x000fe400000810cc */
[----:B------:R1:W-:Y:S04]  /*a61d0*/  STL [R1+0x570c], R244 ;  /* 0x00570cf401007387 */ /* 0x0003e80000100800 */
[----:B------:R2:W-:Y:S04]  /*a61e0*/  STL [R1+0x5708], R246 ;  /* 0x005708f601007387 */ /* 0x0005e80000100800 */
[----:B------:R4:W-:Y:S04]  /*a61f0*/  STL [R1+0x5704], R247 ;  /* 0x005704f701007387 */ /* 0x0009e80000100800 */
[----:B------:R1:W-:Y:S04]  /*a6200*/  STL [R1+0x5700], R245 ;  /* 0x005700f501007387 */ /* 0x0003e80000100800 */
[----:B------:R-:W-:Y:S04]  /*a6210*/  STL.64 [R1+0x90], R28 ;  /* 0x0000901c01007387 */ /* 0x000fe80000100a00 */
[----:B------:R-:W-:Y:S04]  /*a6220*/  STL.64 [R1+0x98], R30 ;  /* 0x0000981e01007387 */ /* 0x000fe80000100a00 */
[----:B------:R-:W-:Y:S04]  /*a6230*/  STL.64 [R1+0x80], R24 ;  /* 0x0000801801007387 */ /* 0x000fe80000100a00 */
[----:B------:R4:W-:Y:S01]  /*a6240*/  STL.64 [R1+0x88], R26 ;  /* 0x0000881a01007387 */ /* 0x0009e20000100a00 */
[----:B-1----:R-:W-:-:S02]  /*a6250*/  IMAD.MOV.U32 R244, RZ, RZ, R16 ;  /* 0x000000fffff47224 */ /* 0x002fc400078e0010 */
[----:B--2---:R-:W-:Y:S02]  /*a6260*/  IMAD.MOV.U32 R246, RZ, RZ, R17 ;  /* 0x000000fffff67224 */ /* 0x004fe400078e0011 */
[----:B----4-:R-:W-:Y:S02]  /*a6270*/  IMAD.MOV.U32 R247, RZ, RZ, R18 ;  /* 0x000000fffff77224 */ /* 0x010fe400078e0012 */
[----:B------:R-:W-:Y:S02]  /*a6280*/  IMAD.MOV.U32 R245, RZ, RZ, R19 ;  /* 0x000000fffff57224 */ /* 0x000fe400078e0013 */
[C---:B------:R-:W-:Y:S08]  /*a6290*/  HMMA.1688.F32.TF32 R16, R12.reuse, R48, R212 ;  /* 0x000000300c10723c */ /* 0x040ff000000810d4 */
[C---:B------:R-:W-:Y:S08]  /*a62a0*/  HMMA.1688.F32.TF32 R24, R12.reuse, R52, R208 ;  /* 0x000000340c18723c */ /* 0x040ff000000810d0 */
[----:B------:R-:W-:Y:S01]  /*a62b0*/  HMMA.1688.F32.TF32 R12, R12, R124, R216 ;  /* 0x0000007c0c0c723c */ /* 0x000fe200000810d8 */
[----:B------:R-:W-:Y:S04]  /*a62c0*/  STL.64 [R1+0x57c0], R246 ;  /* 0x0057c0f601007387 */ /* 0x000fe80000100a00 */
[----:B------:R-:W-:Y:S06]  /*a62d0*/  STL.64 [R1+0x57b8], R244 ;  /* 0x0057b8f401007387 */ /* 0x000fec0000100a00 */
[----:B------:R-:W-:Y:S04]  /*a62e0*/  STL.64 [R1+0x60], R24 ;  /* 0x0000601801007387 */ /* 0x000fe80000100a00 */
[----:B------:R-:W-:Y:S04]  /*a62f0*/  STL.64 [R1+0x68], R26 ;  /* 0x0000681a01007387 */ /* 0x000fe80000100a00 */
[----:B------:R-:W-:Y:S04]  /*a6300*/  STL [R1+0x5684], R12 ;  /* 0x0056840c01007387 */ /* 0x000fe80000100800 */
[----:B------:R-:W-:Y:S04]  /*a6310*/  STL.64 [R1+0x50], R16 ;  /* 0x0000501001007387 */ /* 0x000fe80000100a00 */
[----:B------:R3:W-:Y:S04]  /*a6320*/  STL.64 [R1+0x58], R18 ;  /* 0x0000581201007387 */ /* 0x0007e80000100a00 */
[----:B------:R1:W-:Y:S04]  /*a6330*/  STL [R1+0x5680], R13 ;  /* 0x0056800d01007387 */ /* 0x0003e80000100800 */
[----:B------:R2:W-:Y:S04]  /*a6340*/  STL [R1+0x567c], R14 ;  /* 0x00567c0e01007387 */ /* 0x0005e80000100800 */
[----:B------:R4:W-:Y:S04]  /*a6350*/  STL [R1+0x5678], R15 ;  /* 0x0056780f01007387 */ /* 0x0009e80000100800 */
[----:B------:R-:W-:Y:S04]  /*a6360*/  LDS R24, [R227+UR7+0x48300] ;  /* 0x04830007e3187984 */ /* 0x000fe80008000800 */
[----:B------:R-:W-:Y:S04]  /*a6370*/  LDS R26, [R227+UR7+0x49300] ;  /* 0x04930007e31a7984 */ /* 0x000fe80008000800 */
[----:B------:R-:W-:Y:S04]  /*a6380*/  LDS R25, [R252+UR7+0x48300] ;  /* 0x04830007fc197984 */ /* 0x000fe80008000800 */
[----:B------:R-:W1:Y:S01]  /*a6390*/  LDS R27, [R252+UR7+0x49300] ;  /* 0x04930007fc1b7984 */ /* 0x000e620008000800 */
[C---:B---3--:R-:W-:Y:S03]  /*a63a0*/  HMMA.1688.F32.TF32 R16, R20.reuse, R44, R220 ;  /* 0x0000002c1410723c */ /* 0x048fe600000810dc */
        /* <DEDUP_REMOVED lines=46> */
[----:B--2---:R-:W3:Y:S04]  /*a6690*/  LDL.LU R14, [R1+0x1d18] ;  /* 0x001d1800010e7983 */ /* 0x004ee80000300800 */
[----:B----4-:R-:W3:Y:S04]  /*a66a0*/  LDL.LU R15, [R1+0x1d1c] ;  /* 0x001d1c00010f7983 */ /* 0x010ee80000300800 */
        /* <DEDUP_REMOVED lines=32> */
[----:B-1----:R-:W3:Y:S04]  /*a68b0*/  LDL.LU R16, [R1+0x1d20] ;  /* 0x001d200001107983 */ /* 0x002ee80000300800 */
[----:B------:R-:W3:Y:S04]  /*a68c0*/  LDL.LU R17, [R1+0x1d24] ;  /* 0x001d240001117983 */ /* 0x000ee80000300800 */
[----:B------:R-:W3:Y:S04]  /*a68d0*/  LDL.LU R18, [R1+0x1d28] ;  /* 0x001d280001127983 */ /* 0x000ee80000300800 */
[----:B------:R-:W3:Y:S01]  /*a68e0*/  LDL.LU R19, [R1+0x1d2c] ;  /* 0x001d2c0001137983 */ /* 0x000ee20000300800 */
[C---:B--2---:R-:W-:Y:S08]  /*a68f0*/  HMMA.1688.F32.TF32 R196, R20.reuse, R36, R196 ;  /* 0x0000002414c4723c */ /* 0x044ff000000810c4 */
[C---:B----4-:R-:W-:Y:S08]  /*a6900*/  HMMA.1688.F32.TF32 R192, R20.reuse, R40, R192 ;  /* 0x0000002814c0723c */ /* 0x050ff000000810c0 */
[C---:B---3--:R-:W-:Y:S11]  /*a6910*/  HMMA.1688.F32.TF32 R12, R20.reuse, R8, R12 ;  /* 0x00000008140c723c */ /* 0x048ff6000008100c */
[----:B------:R1:W-:Y:S04]  /*a6920*/  STL.64 [R1+0x5a0], R192 ;  /* 0x0005a0c001007387 */ /* 0x0003e80000100a00 */
[----:B------:R-:W-:Y:S04]  /*a6930*/  STL.64 [R1+0x5a8], R194 ;  /* 0x0005a8c201007387 */ /* 0x000fe80000100a00 */
[----:B-1----:R-:W2:Y:S01]  /*a6940*/  LDL.LU.64 R192, [R1+0x59b8] ;  /* 0x0059b80001c07983 */ /* 0x002ea20000300a00 */
[C---:B------:R-:W-:Y:S03]  /*a6950*/  HMMA.1688.F32.TF32 R16, R20.reuse, R32, R16 ;  /* 0x000000201410723c */ /* 0x040fe60000081010 */
[----:B------:R1:W-:Y:S04]  /*a6960*/  STL.64 [R1+0x590], R196 ;  /* 0x000590c401007387 */ /* 0x0003e80000100a00 */
[----:B------:R-:W-:Y:S04]  /*a6970*/  STL.64 [R1+0x598], R198 ;  /* 0x000598c601007387 */ /* 0x000fe80000100a00 */
[----:B-1----:R-:W3:Y:S08]  /*a6980*/  LDL.LU.64 R196, [R1+0x59b0] ;  /* 0x0059b00001c47983 */ /* 0x002ef00000300a00 */
        /* <DEDUP_REMOVED lines=10> */
[----:B------:R4:W-:Y:S01]  /*a6a30*/  STL.64 [R1+0x558], R14 ;  /* 0x0005580e01007387 */ /* 0x0009e20000100a00 */
[C---:B-1----:R-:W-:Y:S08]  /*a6a40*/  HMMA.1688.F32.TF32 R16, R20.reuse, R148, R240 ;  /* 0x000000941410723c */ /* 0x042ff000000810f0 */
[C---:B----4-:R-:W-:Y:S01]  /*a6a50*/  HMMA.1688.F32.TF32 R12, R20.reuse, R144, R236 ;  /* 0x00000090140c723c */ /* 0x050fe200000810ec */
[----:B------:R-:W-:Y:S04]  /*a6a60*/  STL.64 [R1+0x540], R156 ;  /* 0x0005409c01007387 */ /* 0x000fe80000100a00 */
[----:B------:R-:W-:Y:S03]  /*a6a70*/  STL.64 [R1+0x548], R158 ;  /* 0x0005489e01007387 */ /* 0x000fe60000100a00 */
        /* <DEDUP_REMOVED lines=11> */
[----:B------:R-:W-:Y:S04]  /*a6b30*/  STL.64 [R1+0x508], R18 ;  /* 0x0005081201007387 */ /* 0x000fe80000100a00 */
[----:B------:R-:W-:Y:S04]  /*a6b40*/  STL.64 [R1+0x4f0], R12 ;  /* 0x0004f00c01007387 */ /* 0x000fe80000100a00 */
[----:B------:R1:W-:Y:S02]  /*a6b50*/  STL.64 [R1+0x4f8], R14 ;  /* 0x0004f80e01007387 */ /* 0x0003e40000100a00 */
[C---:B-1----:R-:W-:Y:S08]  /*a6b60*/  HMMA.1688.F32.TF32 R12, R20.reuse, R116, R200 ;  /* 0x00000074140c723c */ /* 0x042ff000000810c8 */
[C---:B------:R-:W-:Y:S01]  /*a6b70*/  HMMA.1688.F32.TF32 R16, R20.reuse, R120, R168 ;  /* 0x000000781410723c */ /* 0x040fe200000810a8 */
[----:B------:R-:W-:Y:S04]  /*a6b80*/  STL.64 [R1+0x4e0], R28 ;  /* 0x0004e01c01007387 */ /* 0x000fe80000100a00 */
[----:B------:R-:W-:Y:S06]  /*a6b90*/  STL.64 [R1+0x4e8], R30 ;  /* 0x0004e81e01007387 */ /* 0x000fec0000100a00 */
[----:B------:R1:W-:Y:S08]  /*a6ba0*/  STL.64 [R1+0x4c0], R12 ;  /* 0x0004c00c01007387 */ /* 0x0003f00000100a00 */
[----:B------:R-:W-:Y:S04]  /*a6bb0*/  STL.64 [R1+0x4d0], R16 ;  /* 0x0004d01001007387 */ /* 0x000fe80000100a00 */
[----:B------:R4:W-:Y:S04]  /*a6bc0*/  STL.64 [R1+0x4d8], R18 ;  /* 0x0004d81201007387 */ /* 0x0009e80000100a00 */
[----:B------:R-:W-:Y:S01]  /*a6bd0*/  STL [R1+0x4c8], R14 ;  /* 0x0004c80e01007387 */ /* 0x000fe20000100800 */
[----:B-1----:R-:W-:Y:S01]  /*a6be0*/  IMAD.MOV.U32 R12, RZ, RZ, R15 ;  /* 0x000000ffff0c7224 */ /* 0x002fe200078e000f */
[C---:B----4-:R-:W-:Y:S04]  /*a6bf0*/  HMMA.1688.F32.TF32 R16, R20.reuse, R112, R204 ;  /* 0x000000701410723c */ /* 0x050fe800000810cc */
[----:B------:R1:W-:Y:S04]  /*a6c00*/  STL [R1+0x5688], R12 ;  /* 0x0056880c01007387 */ /* 0x0003e80000100800 */
[C---:B-1----:R-:W-:Y:S08]  /*a6c10*/  HMMA.1688.F32.TF32 R12, R20.reuse, R100, R208 ;  /* 0x00000064140c723c */ /* 0x042ff000000810d0 */
[C---:B------:R-:W-:Y:S11]  /*a6c20*/  HMMA.1688.F32.TF32 R28, R20.reuse, R96, R212 ;  /* 0x00000060141c723c */ /* 0x040ff600000810d4 */
[----:B------:R-:W-:Y:S04]  /*a6c30*/  STL.64 [R1+0x4a0], R12 ;  /* 0x0004a00c01007387 */ /* 0x000fe80000100a00 */
[----:B------:R-:W-:Y:S04]  /*a6c40*/  STL.64 [R1+0x4b0], R16 ;  /* 0x0004b01001007387 */ /* 0x000fe80000100a00 */
[----:B------:R1:W-:Y:S02]  /*a6c50*/  STL.64 [R1+0x4b8], R18 ;  /* 0x0004b81201007387 */ /* 0x0003e40000100a00 */
[----:B-1----:R-:W-:Y:S01]  /*a6c60*/  HMMA.1688.F32.TF32 R16, R20, R92, R216 ;  /* 0x0000005c1410723c */ /* 0x002fe200000810d8 */
[----:B------:R-:W-:Y:S01]  /*a6c70*/  IMAD.MOV.U32 R12, RZ, RZ, R15 ;  /* 0x000000ffff0c7224 */ /* 0x000fe200078e000f */
[----:B------:R1:W-:Y:S04]  /*a6c80*/  STL [R1+0x4a8], R14 ;  /* 0x0004a80e01007387 */ /* 0x0003e80000100800 */
[----:B------:R-:W-:Y:S04]  /*a6c90*/  STL [R1+0x568c], R12 ;  /* 0x00568c0c01007387 */ /* 0x000fe80000100800 */
[----:B------:R-:W-:Y:S04]  /*a6ca0*/  STL.64 [R1+0x490], R28 ;  /* 0x0004901c01007387 */ /* 0x000fe80000100a00 */
[----:B------:R-:W-:Y:S05]  /*a6cb0*/  STL.64 [R1+0x498], R30 ;  /* 0x0004981e01007387 */ /* 0x000fea0000100a00 */
[----:B------:R-:W-:-:S02]  /*a6cc0*/  IMAD.MOV.U32 R13, RZ, RZ, R16 ;  /* 0x000000ffff0d7224 */ /* 0x000fc400078e0010 */
[----:B-1----:R-:W-:Y:S01]  /*a6cd0*/  IMAD.MOV.U32 R14, RZ, RZ, R17 ;  /* 0x000000ffff0e7224 */ /* 0x002fe200078e0011 */
[----:B------:R1:W-:Y:S01]  /*a6ce0*/  STL [R1+0x48c], R19 ;  /* 0x00048c1301007387 */ /* 0x0003e20000100800 */
[----:B------:R-:W-:Y:S02]  /*a6cf0*/  IMAD.MOV.U32 R15, RZ, RZ, R18 ;  /* 0x000000ffff0f7224 */ /* 0x000fe400078e0012 */
[----:B-1----:R-:W-:Y:S03]  /*a6d00*/  HMMA.1688.F32.TF32 R16, R20, R88, R220 ;  /* 0x000000581410723c */ /* 0x002fe600000810dc */
[----:B------:R-:W-:Y:S04]  /*a6d10*/  STL [R1+0x5698], R15 ;  /* 0x0056980f01007387 */ /* 0x000fe80000100800 */
[----:B------:R-:W-:Y:S04]  /*a6d20*/  STL [R1+0x5694], R14 ;  /* 0x0056940e01007387 */ /* 0x000fe80000100800 */
[----:B------:R-:W-:Y:S08]  /*a6d30*/  STL [R1+0x5690], R13 ;  /* 0x0056900d01007387 */ /* 0x000ff00000100800 */
[----:B------:R-:W-:Y:S04]  /*a6d40*/  STL.64 [R1+0x470], R16 ;  /* 0x0004701001007387 */ /* 0x000fe80000100a00 */
[----:B------:R1:W-:Y:S04]  /*a6d50*/  STL [R1+0x478], R18 ;  /* 0x0004781201007387 */ /* 0x0003e80000100800 */
        /* <DEDUP_REMOVED lines=64> */
[----:B------:R-:W-:-:S05]  /*a7160*/  IMAD.MOV.U32 R12, RZ, RZ, R19 ;  /* 0x000000ffff0c7224 */ /* 0x000fca00078e0013 */
[----:B------:R-:W-:Y:S01]  /*a7170*/  STL [R1+0x569c], R12 ;  /* 0x00569c0c01007387 */ /* 0x000fe20000100800 */
[C---:B-1----:R-:W-:Y:S08]  /*a7180*/  HMMA.1688.F32.TF32 R16, R20.reuse, R84, R244 ;  /* 0x000000541410723c */ /* 0x042ff000000810f4 */
[----:B--2---:R-:W-:Y:S11]  /*a7190*/  HMMA.1688.F32.TF32 R156, R20, R76, R156 ;  /* 0x0000004c149c723c */ /* 0x004ff6000008109c */
[----:B------:R-:W-:-:S02]  /*a71a0*/  IMAD.MOV.U32 R15, RZ, RZ, R17 ;  /* 0x000000ffff0f7224 */ /* 0x000fc400078e0011 */
[----:B------:R-:W-:Y:S01]  /*a71b0*/  IMAD.MOV.U32 R14, RZ, RZ, R18 ;  /* 0x000000ffff0e7224 */ /* 0x000fe200078e0012 */
[----:B------:R1:W-:Y:S01]  /*a71c0*/  STL [R1+0x460], R16 ;  /* 0x0004601001007387 */ /* 0x0003e20000100800 */
[----:B------:R-:W-:Y:S02]  /*a71d0*/  IMAD.MOV.U32 R13, RZ, RZ, R19 ;  /* 0x000000ffff0d7224 */ /* 0x000fe400078e0013 */
[----:B-1----:R-:W-:-:S15]  /*a71e0*/  HMMA.1688.F32.TF32 R16, R20, R80, R248 ;  /* 0x000000501410723c */ /* 0x002fde00000810f8 */
[----:B------:R-:W-:-:S04]  /*a71f0*/  NOP ;  /* 0x0000000000007918 */ /* 0x000fc80000000000 */
[----:B------:R-:W-:Y:S04]  /*a7200*/  STL.64 [R1+0x450], R16 ;  /* 0x0004501001007387 */ /* 0x000fe80000100a00 */
[----:B------:R1:W-:Y:S01]  /*a7210*/  STL [R1+0x458], R18 ;  /* 0x0004581201007387 */ /* 0x0003e20000100800 */
[----:B------:R-:W-:Y:S02]  /*a7220*/  IMAD.MOV.U32 R12, RZ, RZ, R19 ;  /* 0x000000ffff0c7224 */ /* 0x000fe400078e0013 */
[----:B------:R-:W-:Y:S01]  /*a7230*/  IMAD.MOV.U32 R19, RZ, RZ, R159 ;  /* 0x000000ffff137224 */ /* 0x000fe200078e009f */
[----:B------:R-:W-:Y:S04]  /*a7240*/  STL.64 [R1+0x56b8], R14 ;  /* 0x0056b80e01007387 */ /* 0x000fe80000100a00 */
[----:B------:R3:W-:Y:S01]  /*a7250*/  STL.64 [R1+0x56b0], R12 ;  /* 0x0056b00c01007387 */ /* 0x0007e20000100a00 */
[----:B-1----:R-:W-:-:S02]  /*a7260*/  IMAD.MOV.U32 R18, RZ, RZ, R158 ;  /* 0x000000ffff127224 */ /* 0x002fc400078e009e */
[----:B------:R-:W-:Y:S02]  /*a7270*/  IMAD.MOV.U32 R16, RZ, RZ, R156 ;  /* 0x000000ffff107224 */ /* 0x000fe400078e009c */
[----:B------:R-:W-:Y:S01]  /*a7280*/  IMAD.MOV.U32 R17, RZ, RZ, R157 ;  /* 0x000000ffff117224 */ /* 0x000fe200078e009d */
[----:B------:R-:W-:Y:S04]  /*a7290*/  STL.64 [R1+0x56c8], R18 ;  /* 0x0056c81201007387 */ /* 0x000fe80000100a00 */
[----:B------:R1:W-:Y:S01]  /*a72a0*/  STL.64 [R1+0x56c0], R16 ;  /* 0x0056c01001007387 */ /* 0x0003e20000100a00 */
[C---:B---3--:R-:W-:Y:S08]  /*a72b0*/  HMMA.1688.F32.TF32 R12, R20.reuse, R68, R236 ;  /* 0x00000044140c723c */ /* 0x048ff000000810ec */
[C---:B-1----:R-:W-:Y:S08]  /*a72c0*/  HMMA.1688.F32.TF32 R16, R20.reuse, R72, R240 ;  /* 0x000000481410723c */ /* 0x042ff000000810f0 */
        /* <DEDUP_REMOVED lines=17> */
[----:B------:R2:W-:Y:S01]  /*a73e0*/  STL.64 [R1+0x3f8], R14 ;  /* 0x0003f80e01007387 */ /* 0x0005e20000100a00 */
[C---:B----4-:R-:W-:Y:S08]  /*a73f0*/  HMMA.1688.F32.TF32 R16, R20.reuse, R48, R168 ;  /* 0x000000301410723c */ /* 0x050ff000000810a8 */
[----:B--2---:R-:W-:Y:S08]  /*a7400*/  HMMA.1688.F32.TF32 R12, R20, R124, R200 ;  /* 0x0000007c140c723c */ /* 0x004ff000000810c8 */
[C---:B------:R-:W-:Y:S01]  /*a7410*/  HMMA.1688.F32.TF32 R20, R24.reuse, R44, R204 ;  /* 0x0000002c1814723c */ /* 0x040fe200000810cc */
[----:B------:R-:W-:Y:S04]  /*a7420*/  STL.64 [R1+0x3e0], R28 ;  /* 0x0003e01c01007387 */ /* 0x000fe80000100a00 */
[----:B------:R-:W-:Y:S04]  /*a7430*/  STL.64 [R1+0x3e8], R30 ;  /* 0x0003e81e01007387 */ /* 0x000fe80000100a00 */
[----:B------:R-:W-:Y:S04]  /*a7440*/  STL.64 [R1+0x3d0], R16 ;  /* 0x0003d01001007387 */ /* 0x000fe80000100a00 */
[----:B------:R-:W-:Y:S06]  /*a7450*/  STL.64 [R1+0x3d8], R18 ;  /* 0x0003d81201007387 */ /* 0x000fec0000100a00 */
[----:B------:R-:W-:Y:S04]  /*a7460*/  STL.64 [R1+0x55b8], R22 ;  /* 0x0055b81601007387 */ /* 0x000fe80000100a00 */
[----:B------:R-:W-:Y:S04]  /*a7470*/  STL.64 [R1+0x150], R12 ;  /* 0x0001500c01007387 */ /* 0x000fe80000100a00 */
[----:B------:R2:W-:Y:S02]  /*a7480*/  STL.64 [R1+0x158], R14 ;  /* 0x0001580e01007387 */ /* 0x0005e40000100a00 */
[C---:B--2---:R-:W-:Y:S02]  /*a7490*/  HMMA.1688.F32.TF32 R12, R24.reuse, R40, R208 ;  /* 0x00000028180c723c */ /* 0x044fe400000810d0 */
[----:B------:R2:W-:Y:S06]  /*a74a0*/  STL.64 [R1+0x55b0], R20 ;  /* 0x0055b01401007387 */ /* 0x0005ec0000100a00 */
[C---:B------:R-:W-:Y:S08]  /*a74b0*/  HMMA.1688.F32.TF32 R16, R24.reuse, R32, R216 ;  /* 0x000000201810723c */ /* 0x040ff000000810d8 */
[C---:B--2---:R-:W-:Y:S03]  /*a74c0*/  HMMA.1688.F32.TF32 R20, R24.reuse, R36, R212 ;  /* 0x000000241814723c */ /* 0x044fe600000810d4 */
[----:B------:R-:W-:Y:S04]  /*a74d0*/  STL.64 [R1+0x3c0], R12 ;  /* 0x0003c00c01007387 */ /* 0x000fe80000100a00 */
[----:B------:R2:W-:Y:S02]  /*a74e0*/  STL.64 [R1+0x3c8], R14 ;  /* 0x0003c80e01007387 */ /* 0x0005e40000100a00 */
[C---:B--2---:R-:W-:Y:S10]  /*a74f0*/  HMMA.1688.F32.TF32 R12, R24.reuse, R8, R220 ;  /* 0x00000008180c723c */ /* 0x044ff400000810dc */
        /* <DEDUP_REMOVED lines=50> */
[----:B------:R-:W-:Y:S04]  /*a7820*/  STL [R1+0x5624], R23 ;  /* 0x0056241701007387 */ /* 0x000fe80000100800 */
[----:B------:R2:W-:Y:S01]  /*a7830*/  STL [R1+0x5620], R21 ;  /* 0x0056201501007387 */ /* 0x0005e20000100800 */
[C---:B---3--:R-:W-:Y:S08]  /*a7840*/  HMMA.1688.F32.TF32 R12, R24.reuse, R148, R200 ;  /* 0x00000094180c723c */ /* 0x048ff000000810c8 */
[C---:B----4-:R-:W-:Y:S08]  /*a7850*/  HMMA.1688.F32.TF32 R16, R24.reuse, R104, R168 ;  /* 0x000000681810723c */ /* 0x050ff000000810a8 */
[----:B--2---:R-:W-:-:S15]  /*a7860*/  HMMA.1688.F32.TF32 R20, R24, R108, R232 ;  /* 0x0000006c1814723c */ /* 0x004fde00000810e8 */
[----:B------:R-:W-:-:S04]  /*a7870*/  NOP ;  /* 0x0000000000007918 */ /* 0x000fc80000000000 */
[----:B------:R2:W-:Y:S04]  /*a7880*/  STL.64 [R1+0x370], R20 ;  /* 0x0003701401007387 */ /* 0x0005e80000100a00 */
[----:B------:R3:W-:Y:S04]  /*a7890*/  STL.64 [R1+0x378], R22 ;  /* 0x0003781601007387 */ /* 0x0007e80000100a00 */
[----:B------:R-:W-:Y:S04]  /*a78a0*/  STL.64 [R1+0x360], R16 ;  /* 0x0003601001007387 */ /* 0x000fe80000100a00 */
[----:B------:R4:W-:Y:S01]  /*a78b0*/  STL.64 [R1+0x368], R18 ;  /* 0x0003681201007387 */ /* 0x0009e20000100a00 */
[----:B--2---:R-:W-:-:S02]  /*a78c0*/  IMAD.MOV.U32 R21, RZ, RZ, R15 ;  /* 0x000000ffff157224 */ /* 0x004fc400078e000f */
[----:B---3--:R-:W-:Y:S02]  /*a78d0*/  IMAD.MOV.U32 R23, RZ, RZ, R14 ;  /* 0x000000ffff177224 */ /* 0x008fe400078e000e */
[----:B------:R-:W-:Y:S02]  /*a78e0*/  IMAD.MOV.U32 R20, RZ, RZ, R12 ;  /* 0x000000ffff147224 */ /* 0x000fe400078e000c */
[----:B------:R-:W-:Y:S01]  /*a78f0*/  IMAD.MOV.U32 R22, RZ, RZ, R13 ;  /* 0x000000ffff167224 */ /* 0x000fe200078e000d */
[----:B------:R-:W-:Y:S04]  /*a7900*/  STL [R1+0x563c], R21 ;  /* 0x00563c1501007387 */ /* 0x000fe80000100800 */
[----:B------:R-:W-:Y:S04]  /*a7910*/  STL [R1+0x5638], R23 ;  /* 0x0056381701007387 */ /* 0x000fe80000100800 */
[----:B------:R-:W-:Y:S04]  /*a7920*/  STL [R1+0x5634], R20 ;  /* 0x0056341401007387 */ /* 0x000fe80000100800 */
[----:B------:R2:W-:Y:S01]  /*a7930*/  STL [R1+0x5630], R22 ;  /* 0x0056301601007387 */ /* 0x0005e20000100800 */
[C---:B----4-:R-:W-:Y:S08]  /*a7940*/  HMMA.1688.F32.TF32 R16, R24.reuse, R140, R208 ;  /* 0x0000008c1810723c */ /* 0x050ff000000810d0 */
[C---:B--2---:R-:W-:Y:S08]  /*a7950*/  HMMA.1688.F32.TF32 R20, R24.reuse, R144, R204 ;  /* 0x000000901814723c */ /* 0x044ff000000810cc */
[C---:B------:R-:W-:Y:S11]  /*a7960*/  HMMA.1688.F32.TF32 R12, R24.reuse, R136, R212 ;  /* 0x00000088180c723c */ /* 0x040ff600000810d4 */
[----:B------:R-:W-:Y:S04]  /*a7970*/  STL.64 [R1+0x340], R20 ;  /* 0x0003401401007387 */ /* 0x000fe80000100a00 */
[----:B------:R-:W-:Y:S04]  /*a7980*/  STL.64 [R1+0x348], R22 ;  /* 0x0003481601007387 */ /* 0x000fe80000100a00 */
[----:B------:R-:W-:Y:S04]  /*a7990*/  STL.64 [R1+0x330], R16 ;  /* 0x0003301001007387 */ /* 0x000fe80000100a00 */
[----:B------:R2:W-:Y:S02]  /*a79a0*/  STL.64 [R1+0x338], R18 ;  /* 0x0003381201007387 */ /* 0x0005e40000100a00 */
[----:B--2---:R-:W-:Y:S01]  /*a79b0*/  HMMA.1688.F32.TF32 R16, R24, R132, R216 ;  /* 0x000000841810723c */ /* 0x004fe200000810d8 */
        /* <DEDUP_REMOVED lines=18> */
[----:B------:R-:W-:Y:S03]  /*a7ae0*/  HMMA.1688.F32.TF32 R12, R24, R128, R220 ;  /* 0x00000080180c723c */ /* 0x000fe600000810dc */
        /* <DEDUP_REMOVED lines=20> */
[----:B------:R-:W2:Y:S01]  /*a7c30*/  LDL.LU R247, [R1+0x19fc] ;  /* 0x0019fc0001f77983 */ /* 0x000ea20000300800 */
[----:B---3--:R-:W-:-:S03]  /*a7c40*/  IMAD.MOV.U32 R20, RZ, RZ, R13 ;  /* 0x000000ffff147224 */ /* 0x008fc600078e000d */
[----:B------:R-:W3:Y:S01]  /*a7c50*/  LDL.LU R12, [R1+0x1a00] ;  /* 0x001a0000010c7983 */ /* 0x000ee20000300800 */
[----:B----4-:R-:W-:-:S03]  /*a7c60*/  IMAD.MOV.U32 R21, RZ, RZ, R14 ;  /* 0x000000ffff157224 */ /* 0x010fc600078e000e */
[----:B------:R-:W3:Y:S01]  /*a7c70*/  LDL.LU R13, [R1+0x1a04] ;  /* 0x001a0400010d7983 */ /* 0x000ee20000300800 */
[----:B-1----:R-:W-:-:S03]  /*a7c80*/  IMAD.MOV.U32 R23, RZ, RZ, R15 ;  /* 0x000000ffff177224 */ /* 0x002fc600078e000f */
        /* <DEDUP_REMOVED lines=39> */
[----:B------:R1:W-:Y:S04]  /*a7f00*/  STL [R1+0x5658], R20 ;  /* 0x0056581401007387 */ /* 0x0003e80000100800 */
[----:B------:R1:W-:Y:S04]  /*a7f10*/  STL [R1+0x5654], R21 ;  /* 0x0056541501007387 */ /* 0x0003e80000100800 */
[----:B------:R1:W-:Y:S04]  /*a7f20*/  STL [R1+0x5650], R23 ;  /* 0x0056501701007387 */ /* 0x0003e80000100800 */
[----:B-1----:R-:W4:Y:S04]  /*a7f30*/  LDL.LU R20, [R1+0x1a90] ;  /* 0x001a900001147983 */ /* 0x002f280000300800 */
[----:B------:R-:W4:Y:S04]  /*a7f40*/  LDL.LU R21, [R1+0x1a94] ;  /* 0x001a940001157983 */ /* 0x000f280000300800 */
[----:B------:R-:W4:Y:S04]  /*a7f50*/  LDL.LU R22, [R1+0x1a98] ;  /* 0x001a980001167983 */ /* 0x000f280000300800 */
[----:B------:R-:W4:Y:S01]  /*a7f60*/  LDL.LU R23, [R1+0x1a9c] ;  /* 0x001a9c0001177983 */ /* 0x000f220000300800 */
[C---:B--2---:R-:W-:Y:S08]  /*a7f70*/  HMMA.1688.F32.TF32 R200, R24.reuse, R116, R200 ;  /* 0x0000007418c8723c */ /* 0x044ff000000810c8 */
[C---:B---3--:R-:W-:Y:S08]  /*a7f80*/  HMMA.1688.F32.TF32 R208, R24.reuse, R100, R208 ;  /* 0x0000006418d0723c */ /* 0x048ff000000810d0 */
[C---:B----4-:R-:W-:Y:S08]  /*a7f90*/  HMMA.1688.F32.TF32 R204, R24.reuse, R112, R204 ;  /* 0x0000007018cc723c */ /* 0x050ff000000810cc */
[----:B------:R-:W-:-:S15]  /*a7fa0*/  HMMA.1688.F32.TF32 R20, R24, R120, R20 ;  /* 0x000000781814723c */ /* 0x000fde0000081014 */
[----:B------:R-:W-:-:S04]  /*a7fb0*/  NOP ;  /* 0x0000000000007918 */ /* 0x000fc80000000000 */
[----:B------:R1:W-:Y:S04]  /*a7fc0*/  STL.64 [R1+0x2f0], R20 ;  /* 0x0002f01401007387 */ /* 0x0003e80000100a00 */
[----:B------:R2:W-:Y:S04]  /*a7fd0*/  STL.64 [R1+0x2f8], R22 ;  /* 0x0002f81601007387 */ /* 0x0005e80000100a00 */
[----:B------:R-:W-:Y:S01]  /*a7fe0*/  STL.64 [R1+0x2e8], R202 ;  /* 0x0002e8ca01007387 */ /* 0x000fe20000100a00 */
[----:B-1----:R-:W-:Y:S02]  /*a7ff0*/  IMAD.MOV.U32 R21, RZ, RZ, R200 ;  /* 0x000000ffff157224 */ /* 0x002fe400078e00c8 */
[----:B--2---:R-:W-:-:S02]  /*a8000*/  IMAD.MOV.U32 R23, RZ, RZ, R201 ;  /* 0x000000ffff177224 */ /* 0x004fc400078e00c9 */
[----:B------:R-:W2:Y:S04]  /*a8010*/  LDL.LU.64 R200, [R1+0x59a8] ;  /* 0x0059a80001c87983 */ /* 0x000ea80000300a00 */
[----:B------:R1:W-:Y:S04]  /*a8020*/  STL [R1+0x5664], R21 ;  /* 0x0056641501007387 */ /* 0x0003e80000100800 */
[----:B------:R3:W-:Y:S01]  /*a8030*/  STL [R1+0x5660], R23 ;  /* 0x0056601701007387 */ /* 0x0007e20000100800 */
[----:B------:R-:W-:-:S03]  /*a8040*/  IMAD.MOV.U32 R22, RZ, RZ, R206 ;  /* 0x000000ffff167224 */ /* 0x000fc600078e00ce */
[----:B------:R4:W-:Y:S01]  /*a8050*/  STL.64 [R1+0x2d0], R204 ;  /* 0x0002d0cc01007387 */ /* 0x0009e20000100a00 */
[----:B------:R-:W-:Y:S02]  /*a8060*/  IMAD.MOV.U32 R20, RZ, RZ, R207 ;  /* 0x000000ffff147224 */ /* 0x000fe400078e00cf */
[----:B-1----:R-:W-:Y:S02]  /*a8070*/  IMAD.MOV.U32 R21, RZ, RZ, R210 ;  /* 0x000000ffff157224 */ /* 0x002fe400078e00d2 */
[----:B---3--:R-:W-:Y:S01]  /*a8080*/  IMAD.MOV.U32 R23, RZ, RZ, R211 ;  /* 0x000000ffff177224 */ /* 0x008fe200078e00d3 */
[----:B----4-:R-:W3:Y:S04]  /*a8090*/  LDL.LU.64 R204, [R1+0x59a0] ;  /* 0x0059a00001cc7983 */ /* 0x010ee80000300a00 */
[----:B------:R1:W-:Y:S04]  /*a80a0*/  STL.64 [R1+0x2c0], R208 ;  /* 0x0002c0d001007387 */ /* 0x0003e80000100a00 */
[----:B-1----:R-:W4:Y:S04]  /*a80b0*/  LDL.LU.64 R208, [R1+0x5998] ;  /* 0x0059980001d07983 */ /* 0x002f280000300a00 */
[----:B------:R-:W-:Y:S04]  /*a80c0*/  STL.64 [R1+0x56d8], R22 ;  /* 0x0056d81601007387 */ /* 0x000fe80000100a00 */
[----:B------:R1:W-:Y:S04]  /*a80d0*/  STL.64 [R1+0x56d0], R20 ;  /* 0x0056d01401007387 */ /* 0x0003e80000100a00 */
[----:B-1----:R-:W2:Y:S04]  /*a80e0*/  LDL.LU R20, [R1+0x1a20] ;  /* 0x001a200001147983 */ /* 0x002ea80000300800 */
[----:B------:R-:W2:Y:S04]  /*a80f0*/  LDL.LU R21, [R1+0x1a24] ;  /* 0x001a240001157983 */ /* 0x000ea80000300800 */
[----:B------:R-:W2:Y:S04]  /*a8100*/  LDL.LU R22, [R1+0x1a28] ;  /* 0x001a280001167983 */ /* 0x000ea80000300800 */
[----:B------:R-:W2:Y:S01]  /*a8110*/  LDL.LU R23, [R1+0x1a2c] ;  /* 0x001a2c0001177983 */ /* 0x000ea20000300800 */
[C---:B------:R-:W-:Y:S08]  /*a8120*/  HMMA.1688.F32.TF32 R212, R24.reuse, R96, R212 ;  /* 0x0000006018d4723c */ /* 0x040ff000000810d4 */
[C---:B------:R-:W-:Y:S08]  /*a8130*/  HMMA.1688.F32.TF32 R216, R24.reuse, R92, R216 ;  /* 0x0000005c18d8723c */ /* 0x040ff000000810d8 */
[C---:B------:R-:W-:Y:S03]  /*a8140*/  HMMA.1688.F32.TF32 R220, R24.reuse, R88, R220 ;  /* 0x0000005818dc723c */ /* 0x040fe600000810dc */
[----:B------:R1:W-:Y:S04]  /*a8150*/  STL.64 [R1+0x2b0], R212 ;  /* 0x0002b0d401007387 */ /* 0x0003e80000100a00 */
[----:B------:R-:W-:Y:S04]  /*a8160*/  STL.64 [R1+0x2b8], R214 ;  /* 0x0002b8d601007387 */ /* 0x000fe80000100a00 */
[----:B-1----:R-:W3:Y:S04]  /*a8170*/  LDL.LU.64 R212, [R1+0x5990] ;  /* 0x0059900001d47983 */ /* 0x002ee80000300a00 */
[----:B------:R1:W-:Y:S04]  /*a8180*/  STL.64 [R1+0x2a0], R216 ;  /* 0x0002a0d801007387 */ /* 0x0003e80000100a00 */
[----:B------:R-:W-:Y:S04]  /*a8190*/  STL.64 [R1+0x2a8], R218 ;  /* 0x0002a8da01007387 */ /* 0x000fe80000100a00 */
[----:B-1----:R-:W3:Y:S04]  /*a81a0*/  LDL.LU.64 R216, [R1+0x5988] ;  /* 0x0059880001d87983 */ /* 0x002ee80000300a00 */
[----:B------:R1:W-:Y:S04]  /*a81b0*/  STL.64 [R1+0x290], R220 ;  /* 0x000290dc01007387 */ /* 0x0003e80000100a00 */
[----:B------:R-:W-:Y:S04]  /*a81c0*/  STL.64 [R1+0x298], R222 ;  /* 0x000298de01007387 */ /* 0x000fe80000100a00 */
[----:B-1----:R-:W3:Y:S01]  /*a81d0*/  LDL.LU.64 R220, [R1+0x5980] ;  /* 0x0059800001dc7983 */ /* 0x002ee20000300a00 */
[----:B--2---:R-:W-:-:S15]  /*a81e0*/  HMMA.1688.F32.TF32 R20, R24, R84, R20 ;  /* 0x000000541814723c */ /* 0x004fde0000081014 */
[----:B------:R-:W-:-:S04]  /*a81f0*/  NOP ;  /* 0x0000000000007918 */ /* 0x000fc80000000000 */
[----:B------:R-:W-:Y:S04]  /*a8200*/  STL.64 [R1+0x280], R20 ;  /* 0x0002801401007387 */ /* 0x000fe80000100a00 */
[----:B------:R1:W-:Y:S02]  /*a8210*/  STL.64 [R1+0x288], R22 ;  /* 0x0002881601007387 */ /* 0x0003e40000100a00 */
[C---:B-1----:R-:W-:Y:S08]  /*a8220*/  HMMA.1688.F32.TF32 R20, R24.reuse, R80, R16 ;  /* 0x000000501814723c */ /* 0x042ff00000081010 */
[C---:B------:R-:W-:Y:S08]  /*a8230*/  HMMA.1688.F32.TF32 R16, R24.reuse, R76, R12 ;  /* 0x0000004c1810723c */ /* 0x040ff0000008100c */
        /* <DEDUP_REMOVED lines=19> */
[----:B------:R-:W-:Y:S08]  /*a8370*/  HMMA.1688.F32.TF32 R24, R24, R124, R232 ;  /* 0x0000007c1818723c */ /* 0x000ff000000810e8 */
[C---:B------:R-:W-:Y:S01]  /*a8380*/  HMMA.1688.F32.TF32 R28, R228.reuse, R44, R168 ;  /* 0x0000002ce41c723c */ /* 0x040fe200000810a8 */
[----:B------:R-:W-:Y:S04]  /*a8390*/  LDS R232, [R227+UR7+0x48380] ;  /* 0x04838007e3e87984 */ /* 0x000fe80008000800 */
[----:B------:R-:W-:Y:S04]  /*a83a0*/  LDS R234, [R227+UR7+0x49380] ;  /* 0x04938007e3ea7984 */ /* 0x000fe80008000800 */
[----:B------:R-:W-:Y:S04]  /*a83b0*/  LDS R233, [R252+UR7+0x48380] ;  /* 0x04838007fce97984 */ /* 0x000fe80008000800 */
[----:B------:R-:W1:Y:S04]  /*a83c0*/  LDS R235, [R252+UR7+0x49380] ;  /* 0x04938007fceb7984 */ /* 0x000e680008000800 */
[----:B------:R2:W-:Y:S04]  /*a83d0*/  STL.64 [R1+0x210], R20 ;  /* 0x0002101401007387 */ /* 0x0005e80000100a00 */
[----:B------:R3:W-:Y:S04]  /*a83e0*/  STL.64 [R1+0x218], R22 ;  /* 0x0002181601007387 */ /* 0x0007e80000100a00 */
[----:B------:R-:W-:Y:S04]  /*a83f0*/  STL.64 [R1+0x200], R16 ;  /* 0x0002001001007387 */ /* 0x000fe80000100a00 */
[----:B------:R-:W-:Y:S04]  /*a8400*/  STL.64 [R1+0x208], R18 ;  /* 0x0002081201007387 */ /* 0x000fe80000100a00 */
[----:B------:R-:W-:Y:S04]  /*a8410*/  STL.64 [R1+0x54f8], R26 ;  /* 0x0054f81a01007387 */ /* 0x000fe80000100a00 */
[----:B------:R-:W-:Y:S04]  /*a8420*/  STL.64 [R1+0x1f0], R12 ;  /* 0x0001f00c01007387 */ /* 0x000fe80000100a00 */
[----:B------:R-:W-:Y:S04]  /*a8430*/  STL.64 [R1+0x1f8], R14 ;  /* 0x0001f80e01007387 */ /* 0x000fe80000100a00 */
[----:B------:R1:W-:Y:S04]  /*a8440*/  STL.64 [R1+0x54f0], R24 ;  /* 0x0054f01801007387 */ /* 0x0003e80000100a00 */
[----:B------:R1:W-:Y:S04]  /*a8450*/  STL [R1+0x54e8], R29 ;  /* 0x0054e81d01007387 */ /* 0x0003e80000100800 */
        /* <DEDUP_REMOVED lines=54> */
[----:B------:R-:W-:Y:S01]  /*a87c0*/  STL.64 [R1+0x1e8], R26 ;  /* 0x0001e81a01007387 */ /* 0x000fe20000100a00 */
[----:B------:R-:W-:Y:S02]  /*a87d0*/  IMAD.MOV.U32 R29, RZ, RZ, R20 ;  /* 0x000000ffff1d7224 */ /* 0x000fe400078e0014 */
[----:B------:R-:W-:Y:S01]  /*a87e0*/  IMAD.MOV.U32 R30, RZ, RZ, R21 ;  /* 0x000000ffff1e7224 */ /* 0x000fe200078e0015 */
[----:B------:R4:W-:Y:S01]  /*a87f0*/  STL [R1+0x1dc], R23 ;  /* 0x0001dc1701007387 */ /* 0x0009e20000100800 */
[----:B------:R-:W-:Y:S02]  /*a8800*/  IMAD.MOV.U32 R31, RZ, RZ, R22 ;  /* 0x000000ffff1f7224 */ /* 0x000fe400078e0016 */
        /* <DEDUP_REMOVED lines=16> */
[----:B------:R-:W-:Y:S01]  /*a8910*/  HMMA.1688.F32.TF32 R160, R228, R132, R160 ;  /* 0x00000084e4a0723c */ /* 0x000fe200000810a0 */
        /* <DEDUP_REMOVED lines=19> */
[----:B------:R-:W3:Y:S04]  /*a8a50*/  LDL.LU R168, [R1+0x18b0] ;  /* 0x0018b00001a87983 */ /* 0x000ee80000300800 */
[----:B------:R-:W3:Y:S04]  /*a8a60*/  LDL.LU R169, [R1+0x18b4] ;  /* 0x0018b40001a97983 */ /* 0x000ee80000300800 */
[----:B------:R-:W3:Y:S04]  /*a8a70*/  LDL.LU R170, [R1+0x18b8] ;  /* 0x0018b80001aa7983 */ /* 0x000ee80000300800 */
[----:B------:R-:W3:Y:S04]  /*a8a80*/  LDL.LU R171, [R1+0x18bc] ;  /* 0x0018bc0001ab7983 */ /* 0x000ee80000300800 */
        /* <DEDUP_REMOVED lines=14> */
[----:B------:R-:W-:-:S15]  /*a8b70*/  HMMA.1688.F32.TF32 R164, R228, R128, R164 ;  /* 0x00000080e4a4723c */ /* 0x000fde00000810a4 */
[----:B------:R-:W-:-:S04]  /*a8b80*/  NOP ;  /* 0x0000000000007918 */ /* 0x000fc80000000000 */
[----:B------:R-:W-:Y:S04]  /*a8b90*/  STL.64 [R1+0x5548], R166 ;  /* 0x005548a601007387 */ /* 0x000fe80000100a00 */
[----:B------:R-:W-:Y:S04]  /*a8ba0*/  STL.64 [R1+0x5540], R164 ;  /* 0x005540a401007387 */ /* 0x000fe80000100a00 */
[----:B------:R-:W2:Y:S04]  /*a8bb0*/  LDL.LU R202, [R1+0x1838] ;  /* 0x0018380001ca7983 */ /* 0x000ea80000300800 */
[----:B------:R-:W2:Y:S01]  /*a8bc0*/  LDL.LU R203, [R1+0x183c] ;  /* 0x00183c0001cb7983 */ /* 0x000ea20000300800 */
[C---:B---3--:R-:W-:Y:S08]  /*a8bd0*/  HMMA.1688.F32.TF32 R168, R228.reuse, R120, R168 ;  /* 0x00000078e4a8723c */ /* 0x048ff000000810a8 */
[C---:B----4-:R-:W-:Y:S08]  /*a8be0*/  HMMA.1688.F32.TF32 R172, R228.reuse, R116, R172 ;  /* 0x00000074e4ac723c */ /* 0x050ff000000810ac */
[C---:B--2---:R-:W-:Y:S08]  /*a8bf0*/  HMMA.1688.F32.TF32 R176, R228.reuse, R112, R176 ;  /* 0x00000070e4b0723c */ /* 0x044ff000000810b0 */
[C---:B------:R-:W-:Y:S08]  /*a8c00*/  HMMA.1688.F32.TF32 R180, R228.reuse, R100, R180 ;  /* 0x00000064e4b4723c */ /* 0x040ff000000810b4 */
        /* <DEDUP_REMOVED lines=8> */
[----:B------:R-:W2:Y:S04]  /*a8c90*/  LDL.LU R206, [R1+0x1828] ;  /* 0x0018280001ce7983 */ /* 0x000ea80000300800 */
[----:B------:R-:W2:Y:S04]  /*a8ca0*/  LDL.LU R207, [R1+0x182c] ;  /* 0x00182c0001cf7983 */ /* 0x000ea80000300800 */
        /* <DEDUP_REMOVED lines=10> */
[----:B------:R-:W3:Y:S04]  /*a8d50*/  LDL.LU R210, [R1+0x1818] ;  /* 0x0018180001d27983 */ /* 0x000ee80000300800 */
[----:B------:R-:W3:Y:S04]  /*a8d60*/  LDL.LU R211, [R1+0x181c] ;  /* 0x00181c0001d37983 */ /* 0x000ee80000300800 */
[----:B------:R-:W-:Y:S04]  /*a8d70*/  STL.64 [R1+0x55e8], R198 ;  /* 0x0055e8c601007387 */ /* 0x000fe80000100a00 */
[----:B------:R-:W-:Y:S04]  /*a8d80*/  STL.64 [R1+0x55e0], R196 ;  /* 0x0055e0c401007387 */ /* 0x000fe80000100a00 */
[----:B------:R-:W4:Y:S04]  /*a8d90*/  LDL.LU R214, [R1+0x1808] ;  /* 0x0018080001d67983 */ /* 0x000f280000300800 */
[----:B------:R-:W4:Y:S01]  /*a8da0*/  LDL.LU R215, [R1+0x180c] ;  /* 0x00180c0001d77983 */ /* 0x000f220000300800 */
[----:B------:R-:W-:Y:S03]  /*a8db0*/  HMMA.1688.F32.TF32 R200, R228, R80, R200 ;  /* 0x00000050e4c8723c */ /* 0x000fe600000810c8 */
[----:B------:R-:W4:Y:S04]  /*a8dc0*/  LDL.LU R218, [R1+0x17f8] ;  /* 0x0017f80001da7983 */ /* 0x000f280000300800 */
[----:B------:R-:W4:-:S12]  /*a8dd0*/  LDL.LU R219, [R1+0x17fc] ;  /* 0x0017fc0001db7983 */ /* 0x000f180000300800 */
        /* <DEDUP_REMOVED lines=14> */
[C---:B--2---:R-:W-:Y:S08]  /*a8ec0*/  HMMA.1688.F32.TF32 R204, R228.reuse, R76, R204 ;  /* 0x0000004ce4cc723c */ /* 0x044ff000000810cc */
[C---:B---3--:R-:W-:Y:S08]  /*a8ed0*/  HMMA.1688.F32.TF32 R208, R228.reuse, R72, R208 ;  /* 0x00000048e4d0723c */ /* 0x048ff000000810d0 */
[C---:B----4-:R-:W-:Y:S03]  /*a8ee0*/  HMMA.1688.F32.TF32 R212, R228.reuse, R68, R212 ;  /* 0x00000044e4d4723c */ /* 0x050fe600000810d4 */
[----:B------:R-:W-:Y:S04]  /*a8ef0*/  STL.64 [R1+0x5608], R206 ;  /* 0x005608ce01007387 */ /* 0x000fe80000100a00 */
[----:B------:R-:W-:Y:S04]  /*a8f00*/  STL.64 [R1+0x5600], R204 ;  /* 0x005600cc01007387 */ /* 0x000fe80000100a00 */
        /* <DEDUP_REMOVED lines=12> */
[C---:B------:R-:W-:Y:S08]  /*a8fd0*/  HMMA.1688.F32.TF32 R216, R228.reuse, R64, R216 ;  /* 0x00000040e4d8723c */ /* 0x040ff000000810d8 */
[C---:B------:R-:W-:Y:S08]  /*a8fe0*/  HMMA.1688.F32.TF32 R220, R228.reuse, R60, R220 ;  /* 0x0000003ce4dc723c */ /* 0x040ff000000810dc */
[C---:B------:R-:W-:Y:S08]  /*a8ff0*/  HMMA.1688.F32.TF32 R224, R228.reuse, R56, R224 ;  /* 0x00000038e4e0723c */ /* 0x040ff000000810e0 */
[C---:B-1----:R-:W-:Y:S08]  /*a9000*/  HMMA.1688.F32.TF32 R16, R228.reuse, R52, R248 ;  /* 0x00000034e410723c */ /* 0x042ff000000810f8 */
[----:B------:R-:W-:Y:S01]  /*a9010*/  HMMA.1688.F32.TF32 R12, R228, R48, R240 ;  /* 0x00000030e40c723c */ /* 0x000fe200000810f0 */
[----:B------:R-:W-:Y:S04]  /*a9020*/  STL [R1+0x548c], R216 ;  /* 0x00548cd801007387 */ /* 0x000fe80000100800 */
[----:B------:R-:W-:Y:S04]  /*a9030*/  STL [R1+0x5468], R217 ;  /* 0x005468d901007387 */ /* 0x000fe80000100800 */
[----:B------:R-:W-:Y:S04]  /*a9040*/  STL [R1+0x5464], R218 ;  /* 0x005464da01007387 */ /* 0x000fe80000100800 */
[----:B------:R-:W-:Y:S04]  /*a9050*/  STL [R1+0x5460], R219 ;  /* 0x005460db01007387 */ /* 0x000fe80000100800 */
        /* <DEDUP_REMOVED lines=8> */
[----:B------:R4:W-:Y:S04]  /*a90e0*/  STL.64 [R1+0xb00], R16 ;  /* 0x000b001001007387 */ /* 0x0009e80000100a00 */
[----:B------:R4:W-:Y:S01]  /*a90f0*/  STL.64 [R1+0xb08], R18 ;  /* 0x000b081201007387 */ /* 0x0009e20000100a00 */
[----:B-1----:R-:W-:-:S02]  /*a9100*/  IMAD.MOV.U32 R220, RZ, RZ, R12 ;  /* 0x000000ffffdc7224 */ /* 0x002fc400078e000c */
[----:B---3--:R-:W-:Y:S02]  /*a9110*/  IMAD.MOV.U32 R221, RZ, RZ, R13 ;  /* 0x000000ffffdd7224 */ /* 0x008fe400078e000d */
[----:B----4-:R-:W-:Y:S02]  /*a9120*/  IMAD.MOV.U32 R222, RZ, RZ, R14 ;  /* 0x000000ffffde7224 */ /* 0x010fe400078e000e */
[----:B------:R-:W-:Y:S01]  /*a9130*/  IMAD.MOV.U32 R223, RZ, RZ, R15 ;  /* 0x000000ffffdf7224 */ /* 0x000fe200078e000f */
        /* <DEDUP_REMOVED lines=29> */
[----:B------:R-:W-:Y:S04]  /*a9310*/  LDS R228, [R0+UR7+0x4a000] ;  /* 0x04a0000700e47984 */ /* 0x000fe80008000800 */
[----:B------:R-:W-:Y:S01]  /*a9320*/  LDS R230, [R0+UR7+0x4b000] ;  /* 0x04b0000700e67984 */ /* 0x000fe20008000800 */
[----:B----4-:R-:W-:-:S15]  /*a9330*/  HMMA.1688.F32.TF32 R12, R232, R40, R12 ;  /* 0x00000028e80c723c */ /* 0x010fde000008100c */
[----:B------:R-:W-:-:S04]  /*a9340*/  NOP ;  /* 0x0000000000007918 */ /* 0x000fc80000000000 */
[----:B------:R-:W-:Y:S02]  /*a9350*/  IMAD.MOV.U32 R209, RZ, RZ, R12 ;  /* 0x000000ffffd17224 */ /* 0x000fe400078e000c */
[----:B------:R-:W-:Y:S02]  /*a9360*/  IMAD.MOV.U32 R210, RZ, RZ, R13 ;  /* 0x000000ffffd27224 */ /* 0x000fe400078e000d */
[----:B------:R-:W-:Y:S02]  /*a9370*/  IMAD.MOV.U32 R211, RZ, RZ, R14 ;  /* 0x000000ffffd37224 */ /* 0x000fe400078e000e */
[----:B------:R-:W-:Y:S02]  /*a9380*/  IMAD.MOV.U32 R214, RZ, RZ, R15 ;  /* 0x000000ffffd67224 */ /* 0x000fe400078e000f */
[C---:B---3--:R-:W-:Y:S08]  /*a9390*/  HMMA.1688.F32.TF32 R12, R232.reuse, R36, R244 ;  /* 0x00000024e80c723c */ /* 0x048ff000000810f4 */
[----:B------:R-:W-:Y:S11]  /*a93a0*/  HMMA.1688.F32.TF32 R16, R232, R44, R16 ;  /* 0x0000002ce810723c */ /* 0x000ff60000081010 */
[----:B-1----:R-:W-:-:S02]  /*a93b0*/  IMAD.MOV.U32 R223, RZ, RZ, R12 ;  /* 0x000000ffffdf7224 */ /* 0x002fc400078e000c */
        /* <DEDUP_REMOVED lines=12> */
[----:B------:R-:W-:Y:S01]  /*a9480*/  IMAD.MOV.U32 R219, RZ, RZ, R15 ;  /* 0x000000ffffdb7224 */ /* 0x000fe200078e000f */
[----:B------:R1:W-:Y:S01]  /*a9490*/  STL [R1+0x54cc], R227 ;  /* 0x0054cce301007387 */ /* 0x0003e20000100800 */
[----:B------:R-:W-:-:S03]  /*a94a0*/  IMAD.MOV.U32 R213, RZ, RZ, R18 ;  /* 0x000000ffffd57224 */ /* 0x000fc600078e0012 */
[----:B------:R3:W-:Y:S01]  /*a94b0*/  STL [R1+0x54c8], R226 ;  /* 0x0054c8e201007387 */ /* 0x0007e20000100800 */
[----:B------:R-:W-:-:S03]  /*a94c0*/  IMAD.MOV.U32 R212, RZ, RZ, R17 ;  /* 0x000000ffffd47224 */ /* 0x000fc600078e0011 */
[----:B------:R4:W-:Y:S01]  /*a94d0*/  STL [R1+0x54c4], R224 ;  /* 0x0054c4e001007387 */ /* 0x0009e20000100800 */
[----:B------:R-:W-:-:S03]  /*a94e0*/  IMAD.MOV.U32 R216, RZ, RZ, R16 ;  /* 0x000000ffffd87224 */ /* 0x000fc600078e0010 */
[----:B------:R1:W-:Y:S04]  /*a94f0*/  STL [R1+0x54c0], R225 ;  /* 0x0054c0e101007387 */ /* 0x0003e80000100800 */
[----:B------:R1:W-:Y:S04]  /*a9500*/  STL [R1+0x54dc], R208 ;  /* 0x0054dcd001007387 */ /* 0x0003e80000100800 */
[----:B------:R1:W-:Y:S04]  /*a9510*/  STL [R1+0x54d8], R213 ;  /* 0x0054d8d501007387 */ /* 0x0003e80000100800 */
[----:B------:R1:W-:Y:S04]  /*a9520*/  STL [R1+0x54d4], R212 ;  /* 0x0054d4d401007387 */ /* 0x0003e80000100800 */
[----:B------:R1:W-:Y:S04]  /*a9530*/  STL [R1+0x54d0], R216 ;  /* 0x0054d0d801007387 */ /* 0x0003e80000100800 */
[----:B------:R-:W-:Y:S04]  /*a9540*/  STL.64 [R1+0x5618], R222 ;  /* 0x005618de01007387 */ /* 0x000fe80000100a00 */
[----:B------:R-:W-:Y:S01]  /*a9550*/  STL.64 [R1+0x5610], R220 ;  /* 0x005610dc01007387 */ /* 0x000fe20000100a00 */
[----:B--2---:R-:W-:-:S15]  /*a9560*/  HMMA.1688.F32.TF32 R12, R232, R8, R240 ;  /* 0x00000008e80c723c */ /* 0x004fde00000810f0 */
[----:B------:R-:W-:-:S04]  /*a9570*/  NOP ;  /* 0x0000000000007918 */ /* 0x000fc80000000000 */
[----:B-1----:R-:W-:Y:S02]  /*a9580*/  IMAD.MOV.U32 R227, RZ, RZ, R12 ;  /* 0x000000ffffe37224 */ /* 0x002fe400078e000c */
[----:B---3--:R-:W-:Y:S02]  /*a9590*/  IMAD.MOV.U32 R226, RZ, RZ, R13 ;  /* 0x000000ffffe27224 */ /* 0x008fe400078e000d */
[----:B----4-:R-:W-:Y:S02]  /*a95a0*/  IMAD.MOV.U32 R224, RZ, RZ, R14 ;  /* 0x000000ffffe07224 */ /* 0x010fe400078e000e */
[----:B------:R-:W-:Y:S02]  /*a95b0*/  IMAD.MOV.U32 R225, RZ, RZ, R15 ;  /* 0x000000ffffe17224 */ /* 0x000fe400078e000f */
[----:B------:R-:W-:Y:S01]  /*a95c0*/  HMMA.1688.F32.TF32 R12, R232, R4, R236 ;  /* 0x00000004e80c723c */ /* 0x000fe200000810ec */
        /* <DEDUP_REMOVED lines=85> */
[----:B------:R-:W4:Y:S04]  /*a9b20*/  LDL.LU R15, [R1+0x169c] ;  /* 0x00169c00010f7983 */ /* 0x000f280000300800 */
[----:B------:R-:W-:Y:S04]  /*a9b30*/  STL.64 [R1+0x57e0], R218 ;  /* 0x0057e0da01007387 */ /* 0x000fe80000100a00 */
[----:B------:R-:W-:Y:S04]  /*a9b40*/  STL.64 [R1+0x57d8], R216 ;  /* 0x0057d8d801007387 */ /* 0x000fe80000100a00 */
[----:B------:R-:W-:Y:S04]  /*a9b50*/  STL.64 [R1+0x57d0], R214 ;  /* 0x0057d0d601007387 */ /* 0x000fe80000100a00 */
[----:B------:R-:W-:Y:S04]  /*a9b60*/  STL.64 [R1+0x57c8], R212 ;  /* 0x0057c8d401007387 */ /* 0x000fe80000100a00 */
[----:B------:R-:W-:Y:S04]  /*a9b70*/  STL.64 [R1+0x56f8], R210 ;  /* 0x0056f8d201007387 */ /* 0x000fe80000100a00 */
[----:B------:R-:W-:Y:S01]  /*a9b80*/  STL.64 [R1+0x56f0], R208 ;  /* 0x0056f0d001007387 */ /* 0x000fe20000100a00 */
[C---:B--2---:R-:W-:Y:S08]  /*a9b90*/  HMMA.1688.F32.TF32 R20, R232.reuse, R92, R20 ;  /* 0x0000005ce814723c */ /* 0x044ff00000081014 */
[C---:B---3--:R-:W-:Y:S08]  /*a9ba0*/  HMMA.1688.F32.TF32 R196, R232.reuse, R108, R192 ;  /* 0x0000006ce8c4723c */ /* 0x048ff000000810c0 */
[C---:B------:R-:W-:Y:S08]  /*a9bb0*/  HMMA.1688.F32.TF32 R192, R232.reuse, R104, R188 ;  /* 0x00000068e8c0723c */ /* 0x040ff000000810bc */
[C---:B------:R-:W-:Y:S08]  /*a9bc0*/  HMMA.1688.F32.TF32 R188, R232.reuse, R148, R184 ;  /* 0x00000094e8bc723c */ /* 0x040ff000000810b8 */
[C---:B------:R-:W-:Y:S08]  /*a9bd0*/  HMMA.1688.F32.TF32 R184, R232.reuse, R144, R180 ;  /* 0x00000090e8b8723c */ /* 0x040ff000000810b4 */
[C---:B----4-:R-:W-:Y:S08]  /*a9be0*/  HMMA.1688.F32.TF32 R180, R232.reuse, R140, R176 ;  /* 0x0000008ce8b4723c */ /* 0x050ff000000810b0 */
[C---:B------:R-:W-:Y:S08]  /*a9bf0*/  HMMA.1688.F32.TF32 R176, R232.reuse, R136, R172 ;  /* 0x00000088e8b0723c */ /* 0x040ff000000810ac */
[C---:B------:R-:W-:Y:S08]  /*a9c00*/  HMMA.1688.F32.TF32 R172, R232.reuse, R132, R168 ;  /* 0x00000084e8ac723c */ /* 0x040ff000000810a8 */
        /* <DEDUP_REMOVED lines=8> */
[----:B------:R-:W-:Y:S01]  /*a9c90*/  STL.64 [R1+0x1668], R194 ;  /* 0x001668c201007387 */ /* 0x000fe20000100a00 */
[C---:B------:R-:W-:Y:S03]  /*a9ca0*/  HMMA.1688.F32.TF32 R152, R232.reuse, R100, R24 ;  /* 0x00000064e898723c */ /* 0x040fe60000081018 */
        /* <DEDUP_REMOVED lines=36> */
[----:B---3--:R-:W-:Y:S01]  /*a9ef0*/  HMMA.1688.F32.TF32 R12, R232, R68, R236 ;  /* 0x00000044e80c723c */ /* 0x008fe200000810ec */
[----:B------:R-:W-:-:S02]  /*a9f00*/  IMAD.MOV.U32 R33, RZ, RZ, R26 ;  /* 0x000000ffff217224 */ /* 0x000fc400078e001a */
[----:B------:R-:W-:Y:S01]  /*a9f10*/  IMAD.MOV.U32 R32, RZ, RZ, R27 ;  /* 0x000000ffff207224 */ /* 0x000fe200078e001b */
        /* <DEDUP_REMOVED lines=36> */
[----:B---3--:R-:W3:Y:S04]  /*aa160*/  LDL.LU R18, [R1+0x1558] ;  /* 0x0015580001127983 */ /* 0x008ee80000300800 */
        /* <DEDUP_REMOVED lines=13> */
[----:B------:R-:W3:Y:S01]  /*aa240*/  LDL.LU R244, [R1+0x1520] ;  /* 0x0015200001f47983 */ /* 0x000ee20000300800 */
[----:B------:R-:W-:-:S02]  /*aa250*/  IMAD.MOV.U32 R245, RZ, RZ, R6 ;  /* 0x000000fffff57224 */ /* 0x000fc400078e0006 */
[----:B------:R-:W-:Y:S01]  /*aa260*/  IMAD.MOV.U32 R246, RZ, RZ, R10 ;  /* 0x000000fffff67224 */ /* 0x000fe200078e000a */
[----:B------:R-:W3:Y:S04]  /*aa270*/  LDL.LU R6, [R1+0x5978] ;  /* 0x0059780001067983 */ /* 0x000ee80000300800 */
[----:B------:R-:W4:Y:S01]  /*aa280*/  LDL.LU R10, [R1+0x5974] ;  /* 0x00597400010a7983 */ /* 0x000f220000300800 */
[----:B------:R-:W-:Y:S02]  /*aa290*/  IMAD.MOV.U32 R247, RZ, RZ, R38 ;  /* 0x000000fffff77224 */ /* 0x000fe400078e0026 */
[----:B------:R-:W-:Y:S01]  /*aa2a0*/  IMAD.MOV.U32 R240, RZ, RZ, R39 ;  /* 0x000000fffff07224 */ /* 0x000fe200078e0027 */
[----:B------:R-:W3:Y:S04]  /*aa2b0*/  LDL.LU R38, [R1+0x5970] ;  /* 0x0059700001267983 */ /* 0x000ee80000300800 */
[----:B------:R-:W3:Y:S01]  /*aa2c0*/  LDL.LU R39, [R1+0x596c] ;  /* 0x00596c0001277983 */ /* 0x000ee20000300800 */
[----:B------:R-:W-:-:S02]  /*aa2d0*/  IMAD.MOV.U32 R241, RZ, RZ, R42 ;  /* 0x000000fffff17224 */ /* 0x000fc400078e002a */
[----:B------:R-:W-:Y:S01]  /*aa2e0*/  IMAD.MOV.U32 R242, RZ, RZ, R46 ;  /* 0x000000fffff27224 */ /* 0x000fe200078e002e */
[----:B------:R-:W3:Y:S04]  /*aa2f0*/  LDL.LU R42, [R1+0x5968] ;  /* 0x00596800012a7983 */ /* 0x000ee80000300800 */
[----:B------:R-:W3:Y:S01]  /*aa300*/  LDL.LU R46, [R1+0x5964] ;  /* 0x00596400012e7983 */ /* 0x000ee20000300800 */
[----:B------:R-:W-:-:S03]  /*aa310*/  IMAD.MOV.U32 R243, RZ, RZ, R47 ;  /* 0x000000fffff37224 */ /* 0x000fc600078e002f */
[----:B------:R-:W3:Y:S01]  /*aa320*/  LDL.LU R47, [R1+0x5960] ;  /* 0x00596000012f7983 */ /* 0x000ee20000300800 */
[----:B------:R-:W-:-:S05]  /*aa330*/  LOP3.LUT R45, R0, 0x20, RZ, 0x3c, !PT ;  /* 0x00000020002d7812 */ /* 0x000fca00078e3cff */
[----:B------:R-:W-:Y:S04]  /*aa340*/  LDS R229, [R45+UR7+0x4a000] ;  /* 0x04a000072de57984 */ /* 0x000fe80008000800 */
[----:B------:R-:W3:Y:S01]  /*aa350*/  LDS R231, [R45+UR7+0x4b000] ;  /* 0x04b000072de77984 */ /* 0x000ee20008000800 */
[C---:B--2---:R-:W-:Y:S08]  /*aa360*/  HMMA.1688.F32.TF32 R168, R232.reuse, R64, R164 ;  /* 0x00000040e8a8723c */ /* 0x044ff000000810a4 */
[C---:B------:R-:W-:Y:S08]  /*aa370*/  HMMA.1688.F32.TF32 R164, R232.reuse, R60, R160 ;  /* 0x0000003ce8a4723c */ /* 0x040ff000000810a0 */
[C---:B------:R-:W-:Y:S08]  /*aa380*/  HMMA.1688.F32.TF32 R160, R232.reuse, R56, R156 ;  /* 0x00000038e8a0723c */ /* 0x040ff0000008109c */
[C---:B------:R-:W-:Y:S08]  /*aa390*/  HMMA.1688.F32.TF32 R156, R232.reuse, R52, R152 ;  /* 0x00000034e89c723c */ /* 0x040ff00000081098 */
[C---:B------:R-:W-:Y:S08]  /*aa3a0*/  HMMA.1688.F32.TF32 R152, R232.reuse, R48, R24 ;  /* 0x00000030e898723c */ /* 0x040ff00000081018 */
[----:B------:R-:W-:Y:S01]  /*aa3b0*/  HMMA.1688.F32.TF32 R28, R232, R124, R28 ;  /* 0x0000007ce81c723c */ /* 0x000fe2000008101c */
[----:B------:R-:W-:Y:S01]  /*aa3c0*/  LOP3.LUT R133, R0, 0x40, RZ, 0x3c, !PT ;  /* 0x0000004000857812 */ /* 0x000fe200078e3cff */
        /* <DEDUP_REMOVED lines=16> */
[----:B---3--:R-:W-:Y:S01]  /*aa4d0*/  HMMA.1688.F32.TF32 R24, R228, R46, R236 ;  /* 0x0000002ee418723c */ /* 0x008fe200000810ec */
[----:B------:R-:W-:-:S02]  /*aa4e0*/  IMAD.MOV.U32 R236, RZ, RZ, R43 ;  /* 0x000000ffffec7224 */ /* 0x000fc400078e002b */
[----:B------:R-:W2:Y:S01]  /*aa4f0*/  LDL.LU R43, [R1+0x595c] ;  /* 0x00595c00012b7983 */ /* 0x000ea20000300800 */
[----:B------:R-:W-:Y:S02]  /*aa500*/  IMAD.MOV.U32 R237, RZ, RZ, R34 ;  /* 0x000000ffffed7224 */ /* 0x000fe400078e0022 */
[----:B------:R-:W-:-:S13]  /*aa510*/  IMAD.MOV.U32 R238, RZ, RZ, R35 ;  /* 0x000000ffffee7224 */ /* 0x000fda00078e0023 */
[----:B------:R-:W-:Y:S04]  /*aa520*/  STL.64 [R1+0x2980], R24 ;  /* 0x0029801801007387 */ /* 0x000fe80000100a00 */
[----:B------:R2:W-:Y:S04]  /*aa530*/  STL.64 [R1+0x2988], R26 ;  /* 0x0029881a01007387 */ /* 0x0005e80000100a00 */
[----:B------:R-:W3:Y:S04]  /*aa540*/  LDL.LU R34, [R1+0x5958] ;  /* 0x0059580001227983 */ /* 0x000ee80000300800 */
[----:B------:R-:W3:Y:S01]  /*aa550*/  LDL.LU R35, [R1+0x5954] ;  /* 0x0059540001237983 */ /* 0x000ee20000300800 */
[----:B------:R-:W-:-:S03]  /*aa560*/  IMAD.MOV.U32 R239, RZ, RZ, R11 ;  /* 0x000000ffffef7224 */ /* 0x000fc600078e000b */
[----:B------:R-:W4:Y:S04]  /*aa570*/  LDL.LU R11, [R1+0x5950] ;  /* 0x00595000010b7983 */ /* 0x000f280000300800 */
[----:B------:R-:W-:Y:S01]  /*aa580*/  STL.64 [R1+0x5818], R38 ;  /* 0x0058182601007387 */ /* 0x000fe20000100a00 */
[C---:B--2---:R-:W-:Y:S08]  /*aa590*/  HMMA.1688.F32.TF32 R24, R228.reuse, R42, R20 ;  /* 0x0000002ae418723c */ /* 0x044ff00000081014 */
[C---:B------:R-:W-:Y:S11]  /*aa5a0*/  HMMA.1688.F32.TF32 R20, R228.reuse, R38, R16 ;  /* 0x00000026e414723c */ /* 0x040ff60000081010 */
[----:B------:R-:W-:Y:S04]  /*aa5b0*/  STL.64 [R1+0x2970], R24 ;  /* 0x0029701801007387 */ /* 0x000fe80000100a00 */
[----:B------:R-:W-:Y:S01]  /*aa5c0*/  STL.64 [R1+0x2978], R26 ;  /* 0x0029781a01007387 */ /* 0x000fe20000100a00 */
[----:B---3--:R-:W-:Y:S03]  /*aa5d0*/  HMMA.1688.F32.TF32 R16, R228, R34, R248 ;  /* 0x00000022e410723c */ /* 0x008fe600000810f8 */
[----:B------:R-:W-:Y:S04]  /*aa5e0*/  STL.64 [R1+0x2960], R20 ;  /* 0x0029601401007387 */ /* 0x000fe80000100a00 */
[----:B------:R-:W-:Y:S01]  /*aa5f0*/  STL.64 [R1+0x2968], R22 ;  /* 0x0029681601007387 */ /* 0x000fe20000100a00 */
[----:B------:R-:W-:-:S03]  /*aa600*/  IMAD.MOV.U32 R248, RZ, RZ, R7 ;  /* 0x000000fffff87224 */ /* 0x000fc600078e0007 */
[----:B------:R-:W2:Y:S01]  /*aa610*/  LDL.LU R7, [R1+0x594c] ;  /* 0x00594c0001077983 */ /* 0x000ea20000300800 */
[----:B------:R-:W-:-:S07]  /*aa620*/  IMAD.MOV.U32 R249, RZ, RZ, R111 ;  /* 0x000000fffff97224 */ /* 0x000fce00078e006f */
[----:B------:R-:W-:Y:S04]  /*aa630*/  STL.64 [R1+0x2950], R16 ;  /* 0x0029501001007387 */ /* 0x000fe80000100a00 */
[----:B------:R2:W-:Y:S04]  /*aa640*/  STL.64 [R1+0x2958], R18 ;  /* 0x0029581201007387 */ /* 0x0005e80000100a00 */
[----:B------:R-:W3:Y:S01]  /*aa650*/  LDL.LU R111, [R1+0x5948] ;  /* 0x00594800016f7983 */ /* 0x000ee20000300800 */
[----:B----4-:R-:W-:Y:S03]  /*aa660*/  HMMA.1688.F32.TF32 R12, R228, R10, R12 ;  /* 0x0000000ae40c723c */ /* 0x010fe6000008100c */
[----:B------:R-:W4:Y:S01]  /*aa670*/  LDL.LU R250, [R1+0x14f8] ;  /* 0x0014f80001fa7983 */ /* 0x000f220000300800 */
[----:B------:R-:W-:-:S03]  /*aa680*/  IMAD.MOV.U32 R251, RZ, RZ, R106 ;  /* 0x000000fffffb7224 */ /* 0x000fc600078e006a */
[----:B------:R-:W4:-:S12]  /*aa690*/  LDL.LU R106, [R1+0x5944] ;  /* 0x00594400016a7983 */ /* 0x000f180000300800 */
[----:B------:R-:W-:Y:S02]  /*aa6a0*/  IMAD.MOV.U32 R129, RZ, RZ, R12 ;  /* 0x000000ffff817224 */ /* 0x000fe400078e000c */
[----:B------:R-:W-:Y:S02]  /*aa6b0*/  IMAD.MOV.U32 R128, RZ, RZ, R13 ;  /* 0x000000ffff807224 */ /* 0x000fe400078e000d */
[----:B------:R-:W-:Y:S02]  /*aa6c0*/  IMAD.MOV.U32 R125, RZ, RZ, R14 ;  /* 0x000000ffff7d7224 */ /* 0x000fe400078e000e */
[----:B------:R-:W-:Y:S01]  /*aa6d0*/  IMAD.MOV.U32 R124, RZ, RZ, R15 ;  /* 0x000000ffff7c7224 */ /* 0x000fe200078e000f */
[C---:B--2---:R-:W-:Y:S08]  /*aa6e0*/  HMMA.1688.F32.TF32 R16, R228.reuse, R6, R244 ;  /* 0x00000006e410723c */ /* 0x044ff000000810f4 */
[----:B---3--:R-:W-:Y:S01]  /*aa6f0*/  HMMA.1688.F32.TF32 R12, R228, R110, R240 ;  /* 0x0000006ee40c723c */ /* 0x008fe200000810f0 */
[----:B------:R-:W-:-:S10]  /*aa700*/  IMAD.MOV.U32 R240, RZ, RZ, R107 ;  /* 0x000000fffff07224 */ /* 0x000fd400078e006b */
[----:B------:R-:W-:Y:S04]  /*aa710*/  STL.64 [R1+0x2930], R16 ;  /* 0x0029301001007387 */ /* 0x000fe80000100a00 */
[----:B------:R-:W-:Y:S04]  /*aa720*/  STL.64 [R1+0x2938], R18 ;  /* 0x0029381201007387 */ /* 0x000fe80000100a00 */
[----:B------:R-:W4:Y:S04]  /*aa730*/  LDL.LU R107, [R1+0x5940] ;  /* 0x00594000016b7983 */ /* 0x000f280000300800 */
[----:B------:R-:W2:Y:S04]  /*aa740*/  LDL.LU R241, [R1+0x14e4] ;  /* 0x0014e40001f17983 */ /* 0x000ea80000300800 */
[----:B------:R-:W2:Y:S04]  /*aa750*/  LDL.LU R242, [R1+0x14e8] ;  /* 0x0014e80001f27983 */ /* 0x000ea80000300800 */
[----:B------:R-:W2:Y:S01]  /*aa760*/  LDL.LU R243, [R1+0x14ec] ;  /* 0x0014ec0001f37983 */ /* 0x000ea20000300800 */
[----:B------:R-:W-:-:S02]  /*aa770*/  IMAD.MOV.U32 R144, RZ, RZ, R12 ;  /* 0x000000ffff907224 */ /* 0x000fc400078e000c */
[----:B------:R-:W-:Y:S02]  /*aa780*/  IMAD.MOV.U32 R141, RZ, RZ, R13 ;  /* 0x000000ffff8d7224 */ /* 0x000fe400078e000d */
[----:B------:R-:W-:Y:S02]  /*aa790*/  IMAD.MOV.U32 R140, RZ, RZ, R14 ;  /* 0x000000ffff8c7224 */ /* 0x000fe400078e000e */
[----:B------:R-:W-:-:S03]  /*aa7a0*/  IMAD.MOV.U32 R136, RZ, RZ, R15 ;  /* 0x000000ffff887224 */ /* 0x000fc600078e000f */
[----:B------:R-:W-:Y:S04]  /*aa7b0*/  STL [R1+0x538c], R140 ;  /* 0x00538c8c01007387 */ /* 0x000fe80000100800 */
[----:B------:R-:W-:Y:S04]  /*aa7c0*/  STL [R1+0x5388], R144 ;  /* 0x0053889001007387 */ /* 0x000fe80000100800 */
[----:B------:R-:W-:Y:S04]  /*aa7d0*/  STL [R1+0x5384], R141 ;  /* 0x0053848d01007387 */ /* 0x000fe80000100800 */
[----:B------:R-:W-:Y:S01]  /*aa7e0*/  STL [R1+0x5380], R136 ;  /* 0x0053808801007387 */ /* 0x000fe20000100800 */
[----:B------:R-:W-:-:S02]  /*aa7f0*/  IMAD.MOV.U32 R246, RZ, RZ, R150 ;  /* 0x000000fffff67224 */ /* 0x000fc400078e0096 */
[----:B------:R-:W-:Y:S01]  /*aa800*/  IMAD.MOV.U32 R247, RZ, RZ, R151 ;  /* 0x000000fffff77224 */ /* 0x000fe200078e0097 */
[----:B----4-:R-:W-:-:S15]  /*aa810*/  HMMA.1688.F32.TF32 R12, R228, R106, R236 ;  /* 0x0000006ae40c723c */ /* 0x010fde00000810ec */
[----:B------:R-:W-:-:S04]  /*aa820*/  NOP ;  /* 0x0000000000007918 */ /* 0x000fc80000000000 */
[----:B------:R3:W-:Y:S04]  /*aa830*/  STL [R1+0x2db0], R12 ;  /* 0x002db00c01007387 */ /* 0x0007e80000100800 */
[----:B------:R-:W4:Y:S04]  /*aa840*/  LDL.LU R244, [R1+0x14d0] ;  /* 0x0014d00001f47983 */ /* 0x000f280000300800 */
[----:B------:R-:W4:Y:S04]  /*aa850*/  LDL.LU R245, [R1+0x14d4] ;  /* 0x0014d40001f57983 */ /* 0x000f280000300800 */
[----:B------:R-:W3:Y:S04]  /*aa860*/  LDL.LU R150, [R1+0x593c] ;  /* 0x00593c0001967983 */ /* 0x000ee80000300800 */
[----:B------:R-:W3:Y:S04]  /*aa870*/  LDL.LU R151, [R1+0x5938] ;  /* 0x0059380001977983 */ /* 0x000ee80000300800 */
[----:B------:R-:W2:Y:S04]  /*aa880*/  LDL.LU R236, [R1+0x14c0] ;  /* 0x0014c00001ec7983 */ /* 0x000ea80000300800 */
[----:B------:R-:W2:Y:S01]  /*aa890*/  LDL.LU R237, [R1+0x14c4] ;  /* 0x0014c40001ed7983 */ /* 0x000ea20000300800 */
[----:B------:R-:W-:-:S02]  /*aa8a0*/  IMAD.MOV.U32 R238, RZ, RZ, R146 ;  /* 0x000000ffffee7224 */ /* 0x000fc400078e0092 */
[----:B------:R-:W-:Y:S01]  /*aa8b0*/  IMAD.MOV.U32 R239, RZ, RZ, R147 ;  /* 0x000000ffffef7224 */ /* 0x000fe200078e0093 */
[----:B------:R-:W2:Y:S04]  /*aa8c0*/  LDL.LU R146, [R1+0x5934] ;  /* 0x0059340001927983 */ /* 0x000ea80000300800 */
[----:B------:R-:W2:Y:S01]  /*aa8d0*/  LDL.LU R147, [R1+0x5930] ;  /* 0x0059300001937983 */ /* 0x000ea20000300800 */
[----:B------:R-:W-:Y:S02]  /*aa8e0*/  IMAD.MOV.U32 R149, RZ, RZ, R13 ;  /* 0x000000ffff957224 */ /* 0x000fe400078e000d */
[----:B------:R-:W-:Y:S02]  /*aa8f0*/  IMAD.MOV.U32 R148, RZ, RZ, R14 ;  /* 0x000000ffff947224 */ /* 0x000fe400078e000e */
[----:B------:R-:W-:-:S05]  /*aa900*/  IMAD.MOV.U32 R145, RZ, RZ, R15 ;  /* 0x000000ffff917224 */ /* 0x000fca00078e000f */
[----:B------:R-:W-:Y:S04]  /*aa910*/  STL [R1+0x5398], R145 ;  /* 0x0053989101007387 */ /* 0x000fe80000100800 */
[----:B------:R-:W-:Y:S04]  /*aa920*/  STL [R1+0x5394], R148 ;  /* 0x0053949401007387 */ /* 0x000fe80000100800 */
[----:B------:R-:W-:Y:S01]  /*aa930*/  STL [R1+0x5390], R149 ;  /* 0x0053909501007387 */ /* 0x000fe20000100800 */
[----:B---3--:R-:W-:Y:S01]  /*aa940*/  HMMA.1688.F32.TF32 R12, R228, R150, R248 ;  /* 0x00000096e40c723c */ /* 0x008fe200000810f8 */
[----:B------:R-:W-:-:S15]  /*aa950*/  IMAD.MOV.U32 R251, RZ, RZ, R142 ;  /* 0x000000fffffb7224 */ /* 0x000fde00078e008e */
[----:B------:R-:W-:-:S03]  /*aa960*/  NOP ;  /* 0x0000000000007918 */ /* 0x000fc60000000000 */
[----:B------:R2:W-:Y:S01]  /*aa970*/  STL [R1+0x2dac], R15 ;  /* 0x002dac0f01007387 */ /* 0x0005e20000100800 */
[----:B------:R-:W-:Y:S02]  /*aa980*/  IMAD.MOV.U32 R136, RZ, RZ, R14 ;  /* 0x000000ffff887224 */ /* 0x000fe400078e000e */
[----:B------:R-:W-:Y:S01]  /*aa990*/  IMAD.MOV.U32 R144, RZ, RZ, R12 ;  /* 0x000000ffff907224 */ /* 0x000fe200078e000c */
[----:B------:R-:W3:Y:S01]  /*aa9a0*/  LDL.LU R248, [R1+0x14b0] ;  /* 0x0014b00001f87983 */ /* 0x000ee20000300800 */
[----:B------:R-:W-:-:S03]  /*aa9b0*/  IMAD.MOV.U32 R141, RZ, RZ, R13 ;  /* 0x000000ffff8d7224 */ /* 0x000fc600078e000d */
[----:B------:R-:W3:Y:S04]  /*aa9c0*/  LDL.LU R249, [R1+0x14b4] ;  /* 0x0014b40001f97983 */ /* 0x000ee80000300800 */
[----:B------:R-:W3:Y:S04]  /*aa9d0*/  LDL.LU R250, [R1+0x14b8] ;  /* 0x0014b80001fa7983 */ /* 0x000ee80000300800 */
[----:B------:R-:W4:Y:S04]  /*aa9e0*/  LDL.LU R142, [R1+0x592c] ;  /* 0x00592c00018e7983 */ /* 0x000f280000300800 */
[----:B------:R-:W-:Y:S04]  /*aa9f0*/  STL [R1+0x53a4], R136 ;  /* 0x0053a48801007387 */ /* 0x000fe80000100800 */
[----:B------:R-:W-:Y:S01]  /*aaa00*/  STL [R1+0x53a0], R144 ;  /* 0x0053a09001007387 */ /* 0x000fe20000100800 */
[----:B--2---:R-:W-:Y:S03]  /*aaa10*/  HMMA.1688.F32.TF32 R12, R228, R146, R240 ;  /* 0x00000092e40c723c */ /* 0x004fe600000810f0 */
[----:B------:R2:W-:Y:S01]  /*aaa20*/  STL [R1+0x539c], R141 ;  /* 0x00539c8d01007387 */ /* 0x0005e20000100800 */
[----:B------:R-:W-:-:S03]  /*aaa30*/  IMAD.MOV.U32 R240, RZ, RZ, R143 ;  /* 0x000000fffff07224 */ /* 0x000fc600078e008f */
[----:B------:R-:W4:Y:S01]  /*aaa40*/  LDL.LU R143, [R1+0x5928] ;  /* 0x00592800018f7983 */ /* 0x000f220000300800 */
[----:B------:R-:W-:-:S03]  /*aaa50*/  IMAD.MOV.U32 R241, RZ, RZ, R134 ;  /* 0x000000fffff17224 */ /* 0x000fc600078e0086 */
[----:B------:R-:W3:Y:S01]  /*aaa60*/  LDL.LU R134, [R1+0x5924] ;  /* 0x0059240001867983 */ /* 0x000ee20000300800 */
[----:B------:R-:W-:Y:S02]  /*aaa70*/  IMAD.MOV.U32 R242, RZ, RZ, R138 ;  /* 0x000000fffff27224 */ /* 0x000fe400078e008a */
[----:B------:R-:W-:Y:S01]  /*aaa80*/  IMAD.MOV.U32 R243, RZ, RZ, R139 ;  /* 0x000000fffff37224 */ /* 0x000fe200078e008b */
[----:B------:R-:W2:Y:S04]  /*aaa90*/  LDL.LU R138, [R1+0x5920] ;  /* 0x00592000018a7983 */ /* 0x000ea80000300800 */
[----:B------:R-:W2:Y:S01]  /*aaaa0*/  LDL.LU R139, [R1+0x591c] ;  /* 0x00591c00018b7983 */ /* 0x000ea20000300800 */
[----:B------:R-:W-:Y:S02]  /*aaab0*/  IMAD.MOV.U32 R145, RZ, RZ, R12 ;  /* 0x000000ffff917224 */ /* 0x000fe400078e000c */
[----:B------:R-:W-:-:S02]  /*aaac0*/  IMAD.MOV.U32 R148, RZ, RZ, R13 ;  /* 0x000000ffff947224 */ /* 0x000fc400078e000d */
[----:B------:R-:W-:Y:S02]  /*aaad0*/  IMAD.MOV.U32 R149, RZ, RZ, R14 ;  /* 0x000000ffff957224 */ /* 0x000fe400078e000e */
[----:B------:R-:W-:-:S05]  /*aaae0*/  IMAD.MOV.U32 R140, RZ, RZ, R15 ;  /* 0x000000ffff8c7224 */ /* 0x000fca00078e000f */
[----:B------:R-:W-:Y:S04]  /*aaaf0*/  STL [R1+0x53b4], R140 ;  /* 0x0053b48c01007387 */ /* 0x000fe80000100800 */
[----:B------:R-:W-:Y:S04]  /*aab00*/  STL [R1+0x53b0], R149 ;  /* 0x0053b09501007387 */ /* 0x000fe80000100800 */
[----:B------:R-:W-:Y:S04]  /*aab10*/  STL [R1+0x53ac], R145 ;  /* 0x0053ac9101007387 */ /* 0x000fe80000100800 */
[----:B------:R-:W-:Y:S01]  /*aab20*/  STL [R1+0x53a8], R148 ;  /* 0x0053a89401007387 */ /* 0x000fe20000100800 */
[----:B----4-:R-:W-:-:S15]  /*aab30*/  HMMA.1688.F32.TF32 R12, R228, R142, R244 ;  /* 0x0000008ee40c723c */ /* 0x010fde00000810f4 */
[----:B------:R-:W-:-:S04]  /*aab40*/  NOP ;  /* 0x0000000000007918 */ /* 0x000fc80000000000 */
[----:B--2---:R-:W-:Y:S02]  /*aab50*/  IMAD.MOV.U32 R141, RZ, RZ, R15 ;  /* 0x000000ffff8d7224 */ /* 0x004fe400078e000f */
[----:B------:R-:W-:Y:S02]  /*aab60*/  IMAD.MOV.U32 R144, RZ, RZ, R14 ;  /* 0x000000ffff907224 */ /* 0x000fe400078e000e */
[----:B------:R-:W-:Y:S01]  /*aab70*/  IMAD.MOV.U32 R136, RZ, RZ, R13 ;  /* 0x000000ffff887224 */ /* 0x000fe200078e000d */
[----:B------:R2:W-:Y:S04]  /*aab80*/  STL [R1+0x2d80], R12 ;  /* 0x002d800c01007387 */ /* 0x0005e80000100800 */
[----:B------:R-:W-:Y:S04]  /*aab90*/  STL [R1+0x53c0], R141 ;  /* 0x0053c08d01007387 */ /* 0x000fe80000100800 */
[----:B------:R-:W-:Y:S04]  /*aaba0*/  STL [R1+0x53bc], R144 ;  /* 0x0053bc9001007387 */ /* 0x000fe80000100800 */
[----:B------:R4:W-:Y:S01]  /*aabb0*/  STL [R1+0x53b8], R136 ;  /* 0x0053b88801007387 */ /* 0x0009e20000100800 */
[----:B--2---:R-:W-:Y:S01]  /*aabc0*/  HMMA.1688.F32.TF32 R12, R228, R138, R236 ;  /* 0x0000008ae40c723c */ /* 0x004fe200000810ec */
[----:B------:R-:W-:-:S02]  /*aabd0*/  IMAD.MOV.U32 R236, RZ, RZ, R135 ;  /* 0x000000ffffec7224 */ /* 0x000fc400078e0087 */
[----:B------:R-:W3:Y:S04]  /*aabe0*/  LDL.LU R135, [R1+0x5918] ;  /* 0x0059180001877983 */ /* 0x000ee80000300800 */
[----:B------:R-:W2:Y:S01]  /*aabf0*/  LDL.LU R237, [R1+0x1494] ;  /* 0x0014940001ed7983 */ /* 0x000ea20000300800 */
[----:B------:R-:W-:Y:S02]  /*aac00*/  IMAD.MOV.U32 R238, RZ, RZ, R130 ;  /* 0x000000ffffee7224 */ /* 0x000fe400078e0082 */
[----:B------:R-:W-:Y:S01]  /*aac10*/  IMAD.MOV.U32 R239, RZ, RZ, R131 ;  /* 0x000000ffffef7224 */ /* 0x000fe200078e0083 */
[----:B------:R-:W2:Y:S04]  /*aac20*/  LDL.LU R130, [R1+0x5914] ;  /* 0x0059140001827983 */ /* 0x000ea80000300800 */
[----:B------:R-:W2:Y:S04]  /*aac30*/  LDL.LU R131, [R1+0x5910] ;  /* 0x0059100001837983 */ /* 0x000ea80000300800 */
[----:B------:R-:W-:-:S02]  /*aac40*/  IMAD.MOV.U32 R140, RZ, RZ, R12 ;  /* 0x000000ffff8c7224 */ /* 0x000fc400078e000c */
[----:B------:R-:W-:Y:S02]  /*aac50*/  IMAD.MOV.U32 R149, RZ, RZ, R13 ;  /* 0x000000ffff957224 */ /* 0x000fe400078e000d */
[----:B------:R-:W-:Y:S02]  /*aac60*/  IMAD.MOV.U32 R145, RZ, RZ, R14 ;  /* 0x000000ffff917224 */ /* 0x000fe400078e000e */
[----:B------:R-:W-:-:S05]  /*aac70*/  IMAD.MOV.U32 R148, RZ, RZ, R15 ;  /* 0x000000ffff947224 */ /* 0x000fca00078e000f */
[----:B------:R-:W-:Y:S04]  /*aac80*/  STL [R1+0x53d0], R148 ;  /* 0x0053d09401007387 */ /* 0x000fe80000100800 */
[----:B------:R-:W-:Y:S04]  /*aac90*/  STL [R1+0x53cc], R145 ;  /* 0x0053cc9101007387 */ /* 0x000fe80000100800 */
[----:B------:R-:W-:Y:S04]  /*aaca0*/  STL [R1+0x53c8], R140 ;  /* 0x0053c88c01007387 */ /* 0x000fe80000100800 */
[----:B------:R-:W-:Y:S01]  /*aacb0*/  STL [R1+0x53c4], R149 ;  /* 0x0053c49501007387 */ /* 0x000fe20000100800 */
[----:B------:R-:W-:Y:S01]  /*aacc0*/  IMAD.MOV.U32 R247, RZ, RZ, R122 ;  /* 0x000000fffff77224 */ /* 0x000fe200078e007a */
[----:B---3--:R-:W-:Y:S01]  /*aacd0*/  HMMA.1688.F32.TF32 R12, R228, R134, R248 ;  /* 0x00000086e40c723c */ /* 0x008fe200000810f8 */
[----:B------:R-:W-:-:S15]  /*aace0*/  IMAD.MOV.U32 R248, RZ, RZ, R123 ;  /* 0x000000fffff87224 */ /* 0x000fde00078e007b */
[----:B------:R-:W-:-:S03]  /*aacf0*/  NOP ;  /* 0x0000000000007918 */ /* 0x000fc60000000000 */
[----:B------:R3:W-:Y:S01]  /*aad00*/  STL [R1+0x2d60], R12 ;  /* 0x002d600c01007387 */ /* 0x0007e20000100800 */
[----:B----4-:R-:W-:Y:S02]  /*aad10*/  IMAD.MOV.U32 R136, RZ, RZ, R15 ;  /* 0x000000ffff887224 */ /* 0x010fe400078e000f */
[----:B------:R-:W-:Y:S02]  /*aad20*/  IMAD.MOV.U32 R141, RZ, RZ, R13 ;  /* 0x000000ffff8d7224 */ /* 0x000fe400078e000d */
[----:B------:R-:W-:Y:S01]  /*aad30*/  IMAD.MOV.U32 R144, RZ, RZ, R14 ;  /* 0x000000ffff907224 */ /* 0x000fe200078e000e */
[----:B---3--:R-:W3:Y:S04]  /*aad40*/  LDL.LU R12, [R1+0x1480] ;  /* 0x00148000010c7983 */ /* 0x008ee80000300800 */
[----:B------:R-:W3:Y:S04]  /*aad50*/  LDL.LU R13, [R1+0x1484] ;  /* 0x00148400010d7983 */ /* 0x000ee80000300800 */
[----:B------:R-:W3:Y:S04]  /*aad60*/  LDL.LU R14, [R1+0x1488] ;  /* 0x00148800010e7983 */ /* 0x000ee80000300800 */
[----:B------:R-:W3:Y:S04]  /*aad70*/  LDL.LU R15, [R1+0x148c] ;  /* 0x00148c00010f7983 */ /* 0x000ee80000300800 */
[----:B------:R-:W-:Y:S04]  /*aad80*/  STL [R1+0x53dc], R136 ;  /* 0x0053dc8801007387 */ /* 0x000fe80000100800 */
[----:B------:R-:W-:Y:S04]  /*aad90*/  STL [R1+0x53d8], R144 ;  /* 0x0053d89001007387 */ /* 0x000fe80000100800 */
[----:B------:R4:W-:Y:S04]  /*aada0*/  STL [R1+0x53d4], R141 ;  /* 0x0053d48d01007387 */ /* 0x0009e80000100800 */
[----:B------:R-:W3:Y:S04]  /*aadb0*/  LDL.LU R244, [R1+0x1470] ;  /* 0x0014700001f47983 */ /* 0x000ee80000300800 */
[----:B------:R-:W3:Y:S04]  /*aadc0*/  LDL.LU R245, [R1+0x1474] ;  /* 0x0014740001f57983 */ /* 0x000ee80000300800 */
[----:B------:R-:W3:Y:S04]  /*aadd0*/  LDL.LU R246, [R1+0x1478] ;  /* 0x0014780001f67983 */ /* 0x000ee80000300800 */
[----:B------:R-:W3:Y:S04]  /*aade0*/  LDL.LU R122, [R1+0x590c] ;  /* 0x00590c00017a7983 */ /* 0x000ee80000300800 */
[----:B------:R-:W3:Y:S01]  /*aadf0*/  LDL.LU R123, [R1+0x5908] ;  /* 0x00590800017b7983 */ /* 0x000ee20000300800 */
[----:B--2---:R-:W-:Y:S03]  /*aae00*/  HMMA.1688.F32.TF32 R16, R228, R130, R240 ;  /* 0x00000082e410723c */ /* 0x004fe600000810f0 */
[----:B------:R-:W2:Y:S01]  /*aae10*/  LDL.LU R249, [R1+0x1464] ;  /* 0x0014640001f97983 */ /* 0x000ea20000300800 */
[----:B------:R-:W-:-:S03]  /*aae20*/  IMAD.MOV.U32 R250, RZ, RZ, R94 ;  /* 0x000000fffffa7224 */ /* 0x000fc600078e005e */
[----:B------:R-:W2:Y:S01]  /*aae30*/  LDL.LU R94, [R1+0x5904] ;  /* 0x00590400015e7983 */ /* 0x000ea20000300800 */
[----:B------:R-:W-:-:S03]  /*aae40*/  IMAD.MOV.U32 R251, RZ, RZ, R95 ;  /* 0x000000fffffb7224 */ /* 0x000fc600078e005f */
[----:B------:R-:W2:Y:S08]  /*aae50*/  LDL.LU R95, [R1+0x5900] ;  /* 0x00590000015f7983 */ /* 0x000eb00000300800 */
[----:B------:R-:W-:Y:S02]  /*aae60*/  IMAD.MOV.U32 R148, RZ, RZ, R16 ;  /* 0x000000ffff947224 */ /* 0x000fe400078e0010 */
        /* <DEDUP_REMOVED lines=9> */
[----:B------:R-:W-:Y:S02]  /*aaf00*/  IMAD.MOV.U32 R242, RZ, RZ, R118 ;  /* 0x000000fffff27224 */ /* 0x000fe400078e0076 */
[----:B------:R-:W-:Y:S01]  /*aaf10*/  IMAD.MOV.U32 R243, RZ, RZ, R119 ;  /* 0x000000fffff37224 */ /* 0x000fe200078e0077 */
[----:B---3--:R-:W-:-:S15]  /*aaf20*/  HMMA.1688.F32.TF32 R16, R228, R122, R236 ;  /* 0x0000007ae410723c */ /* 0x008fde00000810ec */
[----:B------:R-:W-:-:S04]  /*aaf30*/  NOP ;  /* 0x0000000000007918 */ /* 0x000fc80000000000 */
[----:B------:R3:W-:Y:S04]  /*aaf40*/  STL [R1+0x2d40], R16 ;  /* 0x002d401001007387 */ /* 0x0007e80000100800 */
[----:B------:R-:W2:Y:S04]  /*aaf50*/  LDL.LU R98, [R1+0x58fc] ;  /* 0x0058fc0001627983 */ /* 0x000ea80000300800 */
[----:B------:R-:W2:Y:S04]  /*aaf60*/  LDL.LU R99, [R1+0x58f8] ;  /* 0x0058f80001637983 */ /* 0x000ea80000300800 */
[----:B------:R-:W2:Y:S04]  /*aaf70*/  LDL.LU R118, [R1+0x58f4] ;  /* 0x0058f40001767983 */ /* 0x000ea80000300800 */
[----:B------:R-:W2:Y:S01]  /*aaf80*/  LDL.LU R119, [R1+0x58f0] ;  /* 0x0058f00001777983 */ /* 0x000ea20000300800 */
[----:B------:R-:W-:-:S03]  /*aaf90*/  IMAD.MOV.U32 R236, RZ, RZ, R102 ;  /* 0x000000ffffec7224 */ /* 0x000fc600078e0066 */
[----:B------:R-:W2:Y:S01]  /*aafa0*/  LDL.LU R102, [R1+0x58ec] ;  /* 0x0058ec0001667983 */ /* 0x000ea20000300800 */
[----:B------:R-:W-:Y:S02]  /*aafb0*/  IMAD.MOV.U32 R237, RZ, RZ, R103 ;  /* 0x000000ffffed7224 */ /* 0x000fe400078e0067 */
[----:B------:R-:W-:Y:S01]  /*aafc0*/  IMAD.MOV.U32 R238, RZ, RZ, R114 ;  /* 0x000000ffffee7224 */ /* 0x000fe200078e0072 */
[----:B------:R-:W2:Y:S04]  /*aafd0*/  LDL.LU R103, [R1+0x58e8] ;  /* 0x0058e80001677983 */ /* 0x000ea80000300800 */
[----:B------:R-:W2:Y:S01]  /*aafe0*/  LDL.LU R114, [R1+0x58e4] ;  /* 0x0058e40001727983 */ /* 0x000ea20000300800 */
[----:B------:R-:W-:-:S03]  /*aaff0*/  IMAD.MOV.U32 R239, RZ, RZ, R115 ;  /* 0x000000ffffef7224 */ /* 0x000fc600078e0073 */
[----:B------:R-:W2:Y:S01]  /*ab000*/  LDL.LU R115, [R1+0x58e0] ;  /* 0x0058e00001737983 */ /* 0x000ea20000300800 */
[----:B----4-:R-:W-:Y:S02]  /*ab010*/  IMAD.MOV.U32 R141, RZ, RZ, R19 ;  /* 0x000000ffff8d7224 */ /* 0x010fe400078e0013 */
[----:B------:R-:W-:Y:S02]  /*ab020*/  IMAD.MOV.U32 R144, RZ, RZ, R18 ;  /* 0x000000ffff907224 */ /* 0x000fe400078e0012 */
[----:B------:R-:W-:Y:S01]  /*ab030*/  IMAD.MOV.U32 R136, RZ, RZ, R17 ;  /* 0x000000ffff887224 */ /* 0x000fe200078e0011 */
[----:B------:R4:W-:Y:S04]  /*ab040*/  STL [R1+0x53f8], R141 ;  /* 0x0053f88d01007387 */ /* 0x0009e80000100800 */
[----:B------:R1:W-:Y:S04]  /*ab050*/  STL [R1+0x53f4], R144 ;  /* 0x0053f49001007387 */ /* 0x0003e80000100800 */
[----:B------:R1:W-:Y:S01]  /*ab060*/  STL [R1+0x53f0], R136 ;  /* 0x0053f08801007387 */ /* 0x0003e20000100800 */
[----:B---3--:R-:W-:-:S02]  /*ab070*/  IMAD.MOV.U32 R16, RZ, RZ, R50 ;  /* 0x000000ffff107224 */ /* 0x008fc400078e0032 */
        /* <DEDUP_REMOVED lines=9> */
[----:B------:R-:W-:Y:S03]  /*ab110*/  HMMA.1688.F32.TF32 R12, R228, R114, R244 ;  /* 0x00000072e40c723c */ /* 0x000fe600000810f4 */
[----:B------:R-:W-:Y:S04]  /*ab120*/  STL [R1+0x5408], R145 ;  /* 0x0054089101007387 */ /* 0x000fe80000100800 */
[----:B------:R-:W-:Y:S04]  /*ab130*/  STL [R1+0x5404], R148 ;  /* 0x0054049401007387 */ /* 0x000fe80000100800 */
[----:B------:R-:W-:Y:S04]  /*ab140*/  STL [R1+0x5400], R149 ;  /* 0x0054009501007387 */ /* 0x000fe80000100800 */
[----:B------:R-:W-:Y:S04]  /*ab150*/  STL [R1+0x53fc], R140 ;  /* 0x0053fc8c01007387 */ /* 0x000fe80000100800 */
[----:B----4-:R-:W-:-:S02]  /*ab160*/  IMAD.MOV.U32 R141, RZ, RZ, R13 ;  /* 0x000000ffff8d7224 */ /* 0x010fc400078e000d */
[----:B-1----:R-:W-:Y:S01]  /*ab170*/  IMAD.MOV.U32 R144, RZ, RZ, R14 ;  /* 0x000000ffff907224 */ /* 0x002fe200078e000e */
[----:B------:R1:W-:Y:S01]  /*ab180*/  STL [R1+0x2d20], R12 ;  /* 0x002d200c01007387 */ /* 0x0003e20000100800 */
[----:B------:R-:W-:Y:S02]  /*ab190*/  IMAD.MOV.U32 R136, RZ, RZ, R15 ;  /* 0x000000ffff887224 */ /* 0x000fe400078e000f */
[----:B-1----:R-:W-:Y:S03]  /*ab1a0*/  HMMA.1688.F32.TF32 R12, R228, R102, R248 ;  /* 0x00000066e40c723c */ /* 0x002fe600000810f8 */
[----:B------:R-:W-:Y:S04]  /*ab1b0*/  STL [R1+0x5414], R136 ;  /* 0x0054148801007387 */ /* 0x000fe80000100800 */
[----:B------:R-:W-:-:S12]  /*ab1c0*/  STL [R1+0x5410], R144 ;  /* 0x0054109001007387 */ /* 0x000fd80000100800 */
[----:B------:R-:W-:Y:S02]  /*ab1d0*/  IMAD.MOV.U32 R145, RZ, RZ, R12 ;  /* 0x000000ffff917224 */ /* 0x000fe400078e000c */
[----:B------:R-:W-:Y:S02]  /*ab1e0*/  IMAD.MOV.U32 R148, RZ, RZ, R13 ;  /* 0x000000ffff947224 */ /* 0x000fe400078e000d */
[----:B------:R-:W-:Y:S02]  /*ab1f0*/  IMAD.MOV.U32 R149, RZ, RZ, R14 ;  /* 0x000000ffff957224 */ /* 0x000fe400078e000e */
[----:B------:R-:W-:Y:S02]  /*ab200*/  IMAD.MOV.U32 R140, RZ, RZ, R15 ;  /* 0x000000ffff8c7224 */ /* 0x000fe400078e000f */
[----:B------:R-:W-:Y:S01]  /*ab210*/  HMMA.1688.F32.TF32 R12, R228, R98, R240 ;  /* 0x00000062e40c723c */ /* 0x000fe200000810f0 */
[----:B------:R1:W-:Y:S04]  /*ab220*/  STL [R1+0x540c], R141 ;  /* 0x00540c8d01007387 */ /* 0x0003e80000100800 */
[----:B------:R-:W-:Y:S04]  /*ab230*/  STL [R1+0x5424], R140 ;  /* 0x0054248c01007387 */ /* 0x000fe80000100800 */
[----:B------:R-:W-:Y:S04]  /*ab240*/  STL [R1+0x5420], R149 ;  /* 0x0054209501007387 */ /* 0x000fe80000100800 */
[----:B------:R-:W-:Y:S04]  /*ab250*/  STL [R1+0x541c], R145 ;  /* 0x00541c9101007387 */ /* 0x000fe80000100800 */
[----:B------:R-:W-:Y:S01]  /*ab260*/  STL [R1+0x5418], R148 ;  /* 0x0054189401007387 */ /* 0x000fe20000100800 */
[----:B------:R-:W-:-:S02]  /*ab270*/  IMAD.MOV.U32 R240, RZ, RZ, R87 ;  /* 0x000000fffff07224 */ /* 0x000fc400078e0057 */
[----:B------:R-:W-:Y:S02]  /*ab280*/  IMAD.MOV.U32 R241, RZ, RZ, R86 ;  /* 0x000000fffff17224 */ /* 0x000fe400078e0056 */
[----:B-1----:R-:W-:Y:S02]  /*ab290*/  IMAD.MOV.U32 R141, RZ, RZ, R15 ;  /* 0x000000ffff8d7224 */ /* 0x002fe400078e000f */
[----:B------:R-:W-:Y:S02]  /*ab2a0*/  IMAD.MOV.U32 R144, RZ, RZ, R14 ;  /* 0x000000ffff907224 */ /* 0x000fe400078e000e */
[----:B------:R-:W-:Y:S01]  /*ab2b0*/  IMAD.MOV.U32 R136, RZ, RZ, R13 ;  /* 0x000000ffff887224 */ /* 0x000fe200078e000d */
[----:B------:R1:W-:Y:S04]  /*ab2c0*/  STL [R1+0x2d00], R12 ;  /* 0x002d000c01007387 */ /* 0x0003e80000100800 */
[----:B------:R2:W-:Y:S04]  /*ab2d0*/  STL [R1+0x5430], R141 ;  /* 0x0054308d01007387 */ /* 0x0005e80000100800 */
[----:B------:R3:W-:Y:S04]  /*ab2e0*/  STL [R1+0x542c], R144 ;  /* 0x00542c9001007387 */ /* 0x0007e80000100800 */
[----:B------:R4:W-:Y:S01]  /*ab2f0*/  STL [R1+0x5428], R136 ;  /* 0x0054288801007387 */ /* 0x0009e20000100800 */
[----:B-1----:R-:W-:Y:S01]  /*ab300*/  HMMA.1688.F32.TF32 R12, R228, R94, R236 ;  /* 0x0000005ee40c723c */ /* 0x002fe200000810ec */
[----:B------:R-:W-:-:S02]  /*ab310*/  IMAD.MOV.U32 R236, RZ, RZ, R59 ;  /* 0x000000ffffec7224 */ /* 0x000fc400078e003b */
[----:B------:R-:W-:Y:S01]  /*ab320*/  IMAD.MOV.U32 R237, RZ, RZ, R58 ;  /* 0x000000ffffed7224 */ /* 0x000fe200078e003a */
[----:B------:R-:W2:Y:S04]  /*ab330*/  LDL.LU R59, [R1+0x58dc] ;  /* 0x0058dc00013b7983 */ /* 0x000ea80000300800 */
[----:B------:R-:W3:Y:S01]  /*ab340*/  LDL.LU R58, [R1+0x58d8] ;  /* 0x0058d800013a7983 */ /* 0x000ee20000300800 */
[----:B------:R-:W-:Y:S02]  /*ab350*/  IMAD.MOV.U32 R238, RZ, RZ, R55 ;  /* 0x000000ffffee7224 */ /* 0x000fe400078e0037 */
[----:B------:R-:W-:Y:S01]  /*ab360*/  IMAD.MOV.U32 R239, RZ, RZ, R54 ;  /* 0x000000ffffef7224 */ /* 0x000fe200078e0036 */
[----:B------:R-:W4:Y:S04]  /*ab370*/  LDL.LU R55, [R1+0x58d4] ;  /* 0x0058d40001377983 */ /* 0x000f280000300800 */
[----:B------:R-:W4:Y:S04]  /*ab380*/  LDL.LU R54, [R1+0x58d0] ;  /* 0x0058d00001367983 */ /* 0x000f280000300800 */
[----:B------:R-:W4:Y:S04]  /*ab390*/  LDL.LU R87, [R1+0x58cc] ;  /* 0x0058cc0001577983 */ /* 0x000f280000300800 */
[----:B------:R-:W4:Y:S01]  /*ab3a0*/  LDL.LU R86, [R1+0x58c8] ;  /* 0x0058c80001567983 */ /* 0x000f220000300800 */
[----:B------:R-:W-:-:S02]  /*ab3b0*/  IMAD.MOV.U32 R242, RZ, RZ, R83 ;  /* 0x000000fffff27224 */ /* 0x000fc400078e0053 */
[----:B------:R-:W-:Y:S01]  /*ab3c0*/  IMAD.MOV.U32 R243, RZ, RZ, R91 ;  /* 0x000000fffff37224 */ /* 0x000fe200078e005b */
[----:B------:R-:W4:Y:S04]  /*ab3d0*/  LDL.LU R83, [R1+0x58c4] ;  /* 0x0058c40001537983 */ /* 0x000f280000300800 */
[----:B------:R-:W4:Y:S01]  /*ab3e0*/  LDL.LU R91, [R1+0x58c0] ;  /* 0x0058c000015b7983 */ /* 0x000f220000300800 */
[----:B------:R-:W-:Y:S02]  /*ab3f0*/  IMAD.MOV.U32 R248, RZ, RZ, R90 ;  /* 0x000000fffff87224 */ /* 0x000fe400078e005a */
[----:B------:R-:W-:Y:S01]  /*ab400*/  IMAD.MOV.U32 R249, RZ, RZ, R82 ;  /* 0x000000fffff97224 */ /* 0x000fe200078e0052 */
        /* <DEDUP_REMOVED lines=12> */
[----:B------:R-:W4:Y:S01]  /*ab4d0*/  LDL.LU R71, [R1+0x58a4] ;  /* 0x0058a40001477983 */ /* 0x000f220000300800 */
[----:B------:R-:W-:Y:S02]  /*ab4e0*/  IMAD.MOV.U32 R247, RZ, RZ, R70 ;  /* 0x000000fffff77224 */ /* 0x000fe400078e0046 */
        /* <DEDUP_REMOVED lines=34> */
[----:B------:R-:W2:Y:S04]  /*ab710*/  LDL.LU R126, [R1+0x587c] ;  /* 0x00587c00017e7983 */ /* 0x000ea80000300800 */
[----:B------:R-:W2:Y:S01]  /*ab720*/  LDL.LU R127, [R1+0x5878] ;  /* 0x00587800017f7983 */ /* 0x000ea20000300800 */
[----:B------:R-:W-:-:S03]  /*ab730*/  IMAD.MOV.U32 R162, RZ, RZ, R50 ;  /* 0x000000ffffa27224 */ /* 0x000fc600078e0032 */
[----:B------:R-:W3:Y:S01]  /*ab740*/  LDL.LU R50, [R1+0x5874] ;  /* 0x0058740001327983 */ /* 0x000ee20000300800 */
[----:B------:R-:W-:-:S03]  /*ab750*/  IMAD.MOV.U32 R163, RZ, RZ, R51 ;  /* 0x000000ffffa37224 */ /* 0x000fc600078e0033 */
[----:B------:R-:W3:Y:S04]  /*ab760*/  LDL.LU R51, [R1+0x5870] ;  /* 0x0058700001337983 */ /* 0x000ee80000300800 */
[----:B------:R-:W4:Y:S04]  /*ab770*/  LDL.LU R54, [R1+0x586c] ;  /* 0x00586c0001367983 */ /* 0x000f280000300800 */
[----:B------:R-:W4:Y:S04]  /*ab780*/  LDL.LU R55, [R1+0x5868] ;  /* 0x0058680001377983 */ /* 0x000f280000300800 */
        /* <DEDUP_REMOVED lines=21> */
[----:B------:R-:W3:Y:S01]  /*ab8e0*/  LDL.LU R83, [R1+0x5828] ;  /* 0x0058280001537983 */ /* 0x000ee20000300800 */
[----:B------:R-:W-:Y:S02]  /*ab8f0*/  IMAD.MOV.U32 R30, RZ, RZ, R86 ;  /* 0x000000ffff1e7224 */ /* 0x000fe400078e0056 */
[----:B------:R-:W-:Y:S01]  /*ab900*/  IMAD.MOV.U32 R31, RZ, RZ, R87 ;  /* 0x000000ffff1f7224 */ /* 0x000fe200078e0057 */
[----:B------:R-:W3:Y:S04]  /*ab910*/  LDL.LU R86, [R1+0x5824] ;  /* 0x0058240001567983 */ /* 0x000ee80000300800 */
[----:B------:R-:W3:Y:S04]  /*ab920*/  LDL.LU R87, [R1+0x5820] ;  /* 0x0058200001577983 */ /* 0x000ee80000300800 */
[----:B------:R-:W-:Y:S04]  /*ab930*/  STL [R1+0x5440], R148 ;  /* 0x0054409401007387 */ /* 0x000fe80000100800 */
[----:B------:R-:W-:Y:S04]  /*ab940*/  STL [R1+0x543c], R145 ;  /* 0x00543c9101007387 */ /* 0x000fe80000100800 */
[----:B------:R-:W-:Y:S04]  /*ab950*/  STL [R1+0x5438], R140 ;  /* 0x0054388c01007387 */ /* 0x000fe80000100800 */
[----:B------:R-:W-:Y:S01]  /*ab960*/  STL [R1+0x5434], R149 ;  /* 0x0054349501007387 */ /* 0x000fe20000100800 */
[----:B--2---:R-:W-:-:S15]  /*ab970*/  HMMA.1688.F32.TF32 R36, R228, R90, R164 ;  /* 0x0000005ae424723c */ /* 0x004fde00000810a4 */
[----:B------:R-:W-:-:S04]  /*ab980*/  NOP ;  /* 0x0000000000007918 */ /* 0x000fc80000000000 */
[----:B------:R-:W-:Y:S02]  /*ab990*/  IMAD.MOV.U32 R141, RZ, RZ, R37 ;  /* 0x000000ffff8d7224 */ /* 0x000fe400078e0025 */
[----:B------:R-:W-:Y:S01]  /*ab9a0*/  IMAD.MOV.U32 R144, RZ, RZ, R38 ;  /* 0x000000ffff907224 */ /* 0x000fe200078e0026 */
[----:B------:R3:W-:Y:S01]  /*ab9b0*/  STL [R1+0x2ce0], R36 ;  /* 0x002ce02401007387 */ /* 0x0007e20000100800 */
[----:B------:R-:W-:Y:S02]  /*ab9c0*/  IMAD.MOV.U32 R136, RZ, RZ, R39 ;  /* 0x000000ffff887224 */ /* 0x000fe400078e0027 */
[----:B---3--:R-:W-:Y:S03]  /*ab9d0*/  HMMA.1688.F32.TF32 R36, R228, R86, R160 ;  /* 0x00000056e424723c */ /* 0x008fe600000810a0 */
[----:B------:R1:W-:Y:S04]  /*ab9e0*/  STL [R1+0x544c], R136 ;  /* 0x00544c8801007387 */ /* 0x0003e80000100800 */
[----:B------:R2:W-:Y:S04]  /*ab9f0*/  STL [R1+0x5448], R144 ;  /* 0x0054489001007387 */ /* 0x0005e80000100800 */
[----:B------:R3:W-:Y:S08]  /*aba00*/  STL [R1+0x5444], R141 ;  /* 0x0054448d01007387 */ /* 0x0007f00000100800 */
[----:B------:R-:W-:-:S02]  /*aba10*/  IMAD.MOV.U32 R148, RZ, RZ, R36 ;  /* 0x000000ffff947224 */ /* 0x000fc400078e0024 */
        /* <DEDUP_REMOVED lines=8> */
[----:B-1----:R-:W-:-:S02]  /*abaa0*/  IMAD.MOV.U32 R136, RZ, RZ, R37 ;  /* 0x000000ffff887224 */ /* 0x002fc400078e0025 */
[----:B--2---:R-:W-:Y:S01]  /*abab0*/  IMAD.MOV.U32 R144, RZ, RZ, R38 ;  /* 0x000000ffff907224 */ /* 0x004fe200078e0026 */
[----:B------:R1:W-:Y:S01]  /*abac0*/  STL [R1+0x2cc0], R36 ;  /* 0x002cc02401007387 */ /* 0x0003e20000100800 */
[----:B---3--:R-:W-:Y:S02]  /*abad0*/  IMAD.MOV.U32 R141, RZ, RZ, R39 ;  /* 0x000000ffff8d7224 */ /* 0x008fe400078e0027 */
[C---:B-1----:R-:W-:Y:S08]  /*abae0*/  HMMA.1688.F32.TF32 R36, R228.reuse, R78, R152 ;  /* 0x0000004ee424723c */ /* 0x042ff00000081098 */
[----:B------:R-:W-:Y:S11]  /*abaf0*/  HMMA.1688.F32.TF32 R28, R228, R70, R28 ;  /* 0x00000046e41c723c */ /* 0x000ff6000008101c */
[----:B------:R-:W-:-:S02]  /*abb00*/  IMAD.MOV.U32 R149, RZ, RZ, R36 ;  /* 0x000000ffff957224 */ /* 0x000fc400078e0024 */
[----:B------:R-:W-:Y:S02]  /*abb10*/  IMAD.MOV.U32 R140, RZ, RZ, R37 ;  /* 0x000000ffff8c7224 */ /* 0x000fe400078e0025 */
[----:B------:R-:W-:Y:S02]  /*abb20*/  IMAD.MOV.U32 R148, RZ, RZ, R38 ;  /* 0x000000ffff947224 */ /* 0x000fe400078e0026 */
[----:B------:R-:W-:Y:S02]  /*abb30*/  IMAD.MOV.U32 R145, RZ, RZ, R39 ;  /* 0x000000ffff917224 */ /* 0x000fe400078e0027 */
[C---:B------:R-:W-:Y:S08]  /*abb40*/  HMMA.1688.F32.TF32 R36, R228.reuse, R74, R24 ;  /* 0x0000004ae424723c */ /* 0x040ff00000081018 */
[C---:B------:R-:W-:Y:S08]  /*abb50*/  HMMA.1688.F32.TF32 R24, R228.reuse, R66, R20 ;  /* 0x00000042e418723c */ /* 0x040ff00000081014 */
        /* <DEDUP_REMOVED lines=17> */
[C---:B---3--:R-:W-:Y:S01]  /*abc70*/  HMMA.1688.F32.TF32 R12, R232.reuse, R46, R236 ;  /* 0x0000002ee80c723c */ /* 0x048fe200000810ec */
        /* <DEDUP_REMOVED lines=130> */
[----:B--2---:R-:W2:Y:S01]  /*ac4a0*/  LDL.LU.64 R38, [R1+0x5818] ;  /* 0x0058180001267983 */ /* 0x004ea20000300a00 */
[C---:B---3--:R-:W-:Y:S08]  /*ac4b0*/  HMMA.1688.F32.TF32 R212, R232.reuse, R34, R212 ;  /* 0x00000022e8d4723c */ /* 0x048ff000000810d4 */
[C---:B------:R-:W-:Y:S08]  /*ac4c0*/  HMMA.1688.F32.TF32 R28, R232.reuse, R82, R28 ;  /* 0x00000052e81c723c */ /* 0x040ff0000008101c */
[----:B--2---:R-:W-:-:S15]  /*ac4d0*/  HMMA.1688.F32.TF32 R208, R232, R38, R208 ;  /* 0x00000026e8d0723c */ /* 0x004fde00000810d0 */
[----:B------:R-:W-:-:S04]  /*ac4e0*/  NOP ;  /* 0x0000000000007918 */ /* 0x000fc80000000000 */
[----:B------:R-:W-:Y:S04]  /*ac4f0*/  STL.64 [R1+0x2c00], R208 ;  /* 0x002c00d001007387 */ /* 0x000fe80000100a00 */
[----:B------:R2:W-:Y:S02]  /*ac500*/  STL.64 [R1+0x2c08], R210 ;  /* 0x002c08d201007387 */ /* 0x0005e40000100a00 */
[C---:B--2---:R-:W-:Y:S08]  /*ac510*/  HMMA.1688.F32.TF32 R208, R232.reuse, R10, R216 ;  /* 0x0000000ae8d0723c */ /* 0x044ff000000810d8 */
[C---:B------:R-:W-:Y:S01]  /*ac520*/  HMMA.1688.F32.TF32 R216, R232.reuse, R6, R224 ;  /* 0x00000006e8d8723c */ /* 0x040fe200000810e0 */
[----:B------:R-:W-:Y:S04]  /*ac530*/  STL.64 [R1+0x2bf0], R212 ;  /* 0x002bf0d401007387 */ /* 0x000fe80000100a00 */
[----:B------:R2:W-:Y:S03]  /*ac540*/  STL.64 [R1+0x2bf8], R214 ;  /* 0x002bf8d601007387 */ /* 0x0005e60000100a00 */
[C---:B--2---:R-:W-:Y:S03]  /*ac550*/  HMMA.1688.F32.TF32 R212, R232.reuse, R110, R220 ;  /* 0x0000006ee8d4723c */ /* 0x044fe600000810dc */
[----:B------:R-:W-:Y:S04]  /*ac560*/  STL.64 [R1+0x2be0], R208 ;  /* 0x002be0d001007387 */ /* 0x000fe80000100a00 */
[----:B------:R2:W-:Y:S02]  /*ac570*/  STL.64 [R1+0x2be8], R210 ;  /* 0x002be8d201007387 */ /* 0x0005e40000100a00 */
[C---:B--2---:R-:W-:Y:S08]  /*ac580*/  HMMA.1688.F32.TF32 R208, R232.reuse, R106, R204 ;  /* 0x0000006ae8d0723c */ /* 0x044ff000000810cc */
[C---:B------:R-:W-:Y:S08]  /*ac590*/  HMMA.1688.F32.TF32 R204, R232.reuse, R150, R200 ;  /* 0x00000096e8cc723c */ /* 0x040ff000000810c8 */
[C---:B------:R-:W-:Y:S08]  /*ac5a0*/  HMMA.1688.F32.TF32 R200, R232.reuse, R146, R196 ;  /* 0x00000092e8c8723c */ /* 0x040ff000000810c4 */
[C---:B------:R-:W-:Y:S08]  /*ac5b0*/  HMMA.1688.F32.TF32 R196, R232.reuse, R142, R192 ;  /* 0x0000008ee8c4723c */ /* 0x040ff000000810c0 */
[C---:B----4-:R-:W-:Y:S08]  /*ac5c0*/  HMMA.1688.F32.TF32 R192, R232.reuse, R138, R188 ;  /* 0x0000008ae8c0723c */ /* 0x050ff000000810bc */
[C---:B------:R-:W-:Y:S08]  /*ac5d0*/  HMMA.1688.F32.TF32 R188, R232.reuse, R134, R184 ;  /* 0x00000086e8bc723c */ /* 0x040ff000000810b8 */
[C---:B------:R-:W-:Y:S08]  /*ac5e0*/  HMMA.1688.F32.TF32 R184, R232.reuse, R130, R180 ;  /* 0x00000082e8b8723c */ /* 0x040ff000000810b4 */
[C---:B------:R-:W-:Y:S01]  /*ac5f0*/  HMMA.1688.F32.TF32 R180, R232.reuse, R122, R176 ;  /* 0x0000007ae8b4723c */ /* 0x040fe200000810b0 */
[----:B------:R-:W-:Y:S04]  /*ac600*/  STL.64 [R1+0x2bd0], R216 ;  /* 0x002bd0d801007387 */ /* 0x000fe80000100a00 */
[----:B------:R-:W-:Y:S03]  /*ac610*/  STL.64 [R1+0x2bd8], R218 ;  /* 0x002bd8da01007387 */ /* 0x000fe60000100a00 */
[C---:B------:R-:W-:Y:S01]  /*ac620*/  HMMA.1688.F32.TF32 R176, R232.reuse, R118, R172 ;  /* 0x00000076e8b0723c */ /* 0x040fe200000810ac */
[----:B------:R-:W-:Y:S04]  /*ac630*/  STL.64 [R1+0x2bc0], R212 ;  /* 0x002bc0d401007387 */ /* 0x000fe80000100a00 */
[----:B------:R-:W-:Y:S03]  /*ac640*/  STL.64 [R1+0x2bc8], R214 ;  /* 0x002bc8d601007387 */ /* 0x000fe60000100a00 */
        /* <DEDUP_REMOVED lines=168> */
[----:B------:R-:W-:Y:S08]  /*ad0d0*/  HMMA.1688.F32.TF32 R212, R232, R126, R216 ;  /* 0x0000007ee8d4723c */ /* 0x000ff000000810d8 */
[C---:B------:R-:W-:Y:S01]  /*ad0e0*/  HMMA.1688.F32.TF32 R28, R228.reuse, R102, R28 ;  /* 0x00000066e41c723c */ /* 0x040fe2000008101c */
[----:B------:R-:W-:Y:S04]  /*ad0f0*/  LDS R232, [R133+UR7+0x4a080] ;  /* 0x04a0800785e87984 */ /* 0x000fe80008000800 */
[----:B------:R-:W-:Y:S04]  /*ad100*/  LDS R234, [R133+UR7+0x4b080] ;  /* 0x04b0800785ea7984 */ /* 0x000fe80008000800 */
[----:B------:R-:W-:Y:S04]  /*ad110*/  LDS R233, [R252+UR7+0x4a080] ;  /* 0x04a08007fce97984 */ /* 0x000fe80008000800 */
[----:B------:R-:W1:Y:S04]  /*ad120*/  LDS R235, [R252+UR7+0x4b080] ;  /* 0x04b08007fceb7984 */ /* 0x000e680008000800 */
[----:B------:R-:W-:Y:S04]  /*ad130*/  STL.64 [R1+0x28f0], R208 ;  /* 0x0028f0d001007387 */ /* 0x000fe80000100a00 */
[----:B------:R3:W-:Y:S02]  /*ad140*/  STL.64 [R1+0x28f8], R210 ;  /* 0x0028f8d201007387 */ /* 0x0007e40000100a00 */
[C---:B---3--:R-:W-:Y:S02]  /*ad150*/  HMMA.1688.F32.TF32 R208, R228.reuse, R46, R224 ;  /* 0x0000002ee4d0723c */ /* 0x048fe400000810e0 */
[----:B------:R-:W-:Y:S04]  /*ad160*/  STL.64 [R1+0x1690], R212 ;  /* 0x001690d401007387 */ /* 0x000fe80000100a00 */
[----:B------:R2:W-:Y:S02]  /*ad170*/  STL.64 [R1+0x1698], R214 ;  /* 0x001698d601007387 */ /* 0x0005e40000100a00 */
[C---:B--2---:R-:W-:Y:S11]  /*ad180*/  HMMA.1688.F32.TF32 R212, R228.reuse, R42, R220 ;  /* 0x0000002ae4d4723c */ /* 0x044ff600000810dc */
[----:B------:R-:W-:Y:S04]  /*ad190*/  STL.64 [R1+0x13e0], R208 ;  /* 0x0013e0d001007387 */ /* 0x000fe80000100a00 */
[----:B------:R2:W-:Y:S02]  /*ad1a0*/  STL.64 [R1+0x13e8], R210 ;  /* 0x0013e8d201007387 */ /* 0x0005e40000100a00 */
[C---:B--2---:R-:W-:Y:S08]  /*ad1b0*/  HMMA.1688.F32.TF32 R208, R228.reuse, R38, R204 ;  /* 0x00000026e4d0723c */ /* 0x044ff000000810cc */
[C---:B------:R-:W-:Y:S08]  /*ad1c0*/  HMMA.1688.F32.TF32 R204, R228.reuse, R34, R200 ;  /* 0x00000022e4cc723c */ /* 0x040ff000000810c8 */
[C---:B------:R-:W-:Y:S08]  /*ad1d0*/  HMMA.1688.F32.TF32 R200, R228.reuse, R10, R196 ;  /* 0x0000000ae4c8723c */ /* 0x040ff000000810c4 */
[C---:B------:R-:W-:Y:S08]  /*ad1e0*/  HMMA.1688.F32.TF32 R196, R228.reuse, R6, R192 ;  /* 0x00000006e4c4723c */ /* 0x040ff000000810c0 */
[C---:B------:R-:W-:Y:S08]  /*ad1f0*/  HMMA.1688.F32.TF32 R192, R228.reuse, R110, R188 ;  /* 0x0000006ee4c0723c */ /* 0x040ff000000810bc */
[C---:B------:R-:W-:Y:S08]  /*ad200*/  HMMA.1688.F32.TF32 R188, R228.reuse, R106, R184 ;  /* 0x0000006ae4bc723c */ /* 0x040ff000000810b8 */
[C---:B----4-:R-:W-:Y:S08]  /*ad210*/  HMMA.1688.F32.TF32 R184, R228.reuse, R150, R180 ;  /* 0x00000096e4b8723c */ /* 0x050ff000000810b4 */
[C---:B------:R-:W-:Y:S08]  /*ad220*/  HMMA.1688.F32.TF32 R180, R228.reuse, R146, R176 ;  /* 0x00000092e4b4723c */ /* 0x040ff000000810b0 */
[C---:B------:R-:W-:Y:S01]  /*ad230*/  HMMA.1688.F32.TF32 R176, R228.reuse, R142, R172 ;  /* 0x0000008ee4b0723c */ /* 0x040fe200000810ac */
[----:B------:R-:W-:Y:S04]  /*ad240*/  STL.64 [R1+0x1670], R212 ;  /* 0x001670d401007387 */ /* 0x000fe80000100a00 */
[----:B------:R-:W-:Y:S03]  /*ad250*/  STL.64 [R1+0x1678], R214 ;  /* 0x001678d601007387 */ /* 0x000fe60000100a00 */
        /* <DEDUP_REMOVED lines=169> */
[C---:B---3--:R-:W-:Y:S08]  /*adcf0*/  HMMA.1688.F32.TF32 R212, R228.reuse, R62, R224 ;  /* 0x0000003ee4d4723c */ /* 0x048ff000000810e0 */
[C---:B------:R-:W-:Y:S08]  /*add00*/  HMMA.1688.F32.TF32 R204, R228.reuse, R54, R204 ;  /* 0x00000036e4cc723c */ /* 0x040ff000000810cc */
[C---:B------:R-:W-:Y:S08]  /*add10*/  HMMA.1688.F32.TF32 R200, R228.reuse, R50, R200 ;  /* 0x00000032e4c8723c */ /* 0x040ff000000810c8 */
[----:B----4-:R-:W-:Y:S08]  /*add20*/  HMMA.1688.F32.TF32 R196, R228, R126, R196 ;  /* 0x0000007ee4c4723c */ /* 0x010ff000000810c4 */
[----:B------:R-:W-:Y:S01]  /*add30*/  HMMA.1688.F32.TF32 R192, R232, R46, R192 ;  /* 0x0000002ee8c0723c */ /* 0x000fe200000810c0 */
[----:B------:R-:W-:Y:S04]  /*add40*/  STL.64 [R1+0x1470], R208 ;  /* 0x001470d001007387 */ /* 0x000fe80000100a00 */
[----:B------:R1:W-:Y:S03]  /*add50*/  STL.64 [R1+0x1478], R210 ;  /* 0x001478d201007387 */ /* 0x0003e60000100a00 */
[----:B-1----:R-:W-:Y:S01]  /*add60*/  HMMA.1688.F32.TF32 R208, R228, R58, R220 ;  /* 0x0000003ae4d0723c */ /* 0x002fe200000810dc */
[----:B------:R-:W-:Y:S04]  /*add70*/  STL.64 [R1+0x1460], R216 ;  /* 0x001460d801007387 */ /* 0x000fe80000100a00 */
[----:B------:R-:W-:Y:S04]  /*add80*/  STL.64 [R1+0x1468], R218 ;  /* 0x001468da01007387 */ /* 0x000fe80000100a00 */
[----:B------:R-:W-:Y:S04]  /*add90*/  STL.64 [R1+0x1450], R212 ;  /* 0x001450d401007387 */ /* 0x000fe80000100a00 */
[----:B------:R-:W-:Y:S01]  /*adda0*/  STL.64 [R1+0x1458], R214 ;  /* 0x001458d601007387 */ /* 0x000fe20000100a00 */
[C---:B------:R-:W-:Y:S03]  /*addb0*/  HMMA.1688.F32.TF32 R28, R232.reuse, R134, R28 ;  /* 0x00000086e81c723c */ /* 0x040fe6000008101c */
        /* <DEDUP_REMOVED lines=183> */
[C---:B----4-:R-:W-:Y:S08]  /*ae930*/  HMMA.1688.F32.TF32 R196, R232.reuse, R66, R196 ;  /* 0x00000042e8c4723c */ /* 0x050ff000000810c4 */
[C---:B------:R-:W-:Y:S08]  /*ae940*/  HMMA.1688.F32.TF32 R192, R232.reuse, R62, R192 ;  /* 0x0000003ee8c0723c */ /* 0x040ff000000810c0 */
[C---:B------:R-:W-:Y:S01]  /*ae950*/  HMMA.1688.F32.TF32 R188, R232.reuse, R58, R188 ;  /* 0x0000003ae8bc723c */ /* 0x040fe200000810bc */
[----:B------:R-:W-:Y:S04]  /*ae960*/  STL.64 [R1+0x17d0], R208 ;  /* 0x0017d0d001007387 */ /* 0x000fe80000100a00 */
[----:B------:R1:W-:Y:S03]  /*ae970*/  STL.64 [R1+0x17d8], R210 ;  /* 0x0017d8d201007387 */ /* 0x0003e60000100a00 */
[C---:B-1----:R-:W-:Y:S08]  /*ae980*/  HMMA.1688.F32.TF32 R208, R232.reuse, R78, R220 ;  /* 0x0000004ee8d0723c */ /* 0x042ff000000810dc */
[C---:B------:R-:W-:Y:S08]  /*ae990*/  HMMA.1688.F32.TF32 R184, R232.reuse, R54, R184 ;  /* 0x00000036e8b8723c */ /* 0x040ff000000810b8 */
[C---:B------:R-:W-:Y:S01]  /*ae9a0*/  HMMA.1688.F32.TF32 R180, R232.reuse, R50, R180 ;  /* 0x00000032e8b4723c */ /* 0x040fe200000810b4 */
[----:B------:R-:W-:Y:S04]  /*ae9b0*/  STL.64 [R1+0x17c0], R216 ;  /* 0x0017c0d801007387 */ /* 0x000fe80000100a00 */
[----:B------:R-:W-:Y:S03]  /*ae9c0*/  STL.64 [R1+0x17c8], R218 ;  /* 0x0017c8da01007387 */ /* 0x000fe60000100a00 */
[----:B------:R-:W-:Y:S01]  /*ae9d0*/  HMMA.1688.F32.TF32 R176, R232, R126, R176 ;  /* 0x0000007ee8b0723c */ /* 0x000fe200000810b0 */
[----:B------:R-:W-:Y:S04]  /*ae9e0*/  STL.64 [R1+0x17b0], R212 ;  /* 0x0017b0d401007387 */ /* 0x000fe80000100a00 */
[----:B------:R-:W-:Y:S03]  /*ae9f0*/  STL.64 [R1+0x17b8], R214 ;  /* 0x0017b8d601007387 */ /* 0x000fe60000100a00 */
        /* <DEDUP_REMOVED lines=60> */
[----:B----4-:R-:W-:Y:S03]  /*aedc0*/  HMMA.1688.F32.TF32 R12, R228, R122, R236 ;  /* 0x0000007ae40c723c */ /* 0x010fe600000810ec */
        /* <DEDUP_REMOVED lines=98> */
[----:B---3--:R-:W-:Y:S08]  /*af3f0*/  HMMA.1688.F32.TF32 R16, R232, R46, R16 ;  /* 0x0000002ee810723c */ /* 0x008ff00000081010 */
[C---:B----4-:R-:W-:Y:S08]  /*af400*/  HMMA.1688.F32.TF32 R20, R228.reuse, R126, R20 ;  /* 0x0000007ee414723c */ /* 0x050ff00000081014 */
        /* <DEDUP_REMOVED lines=52> */
[----:B------:R-:W-:Y:S04]  /*af750*/  LDS R228, [R0+UR7+0x4a180] ;  /* 0x04a1800700e47984 */ /* 0x000fe80008000800 */
[----:B------:R-:W-:Y:S04]  /*af760*/  LDS R230, [R0+UR7+0x4b180] ;  /* 0x04b1800700e67984 */ /* 0x000fe80008000800 */
[----:B------:R-:W-:Y:S04]  /*af770*/  LDS R229, [R45+UR7+0x4a180] ;  /* 0x04a180072de57984 */ /* 0x000fe80008000800 */
[----:B------:R-:W3:Y:S01]  /*af780*/  LDS R231, [R45+UR7+0x4b180] ;  /* 0x04b180072de77984 */ /* 0x000ee20008000800 */
[C---:B-1----:R-:W-:Y:S08]  /*af790*/  HMMA.1688.F32.TF32 R20, R232.reuse, R42, R12 ;  /* 0x0000002ae814723c */ /* 0x042ff0000008100c */
[C---:B--2---:R-:W-:Y:S08]  /*af7a0*/  HMMA.1688.F32.TF32 R16, R232.reuse, R38, R244 ;  /* 0x00000026e810723c */ /* 0x044ff000000810f4 */
        /* <DEDUP_REMOVED lines=12> */
[C---:B--2---:R-:W-:Y:S11]  /*af870*/  HMMA.1688.F32.TF32 R8, R232.reuse, R6, R236 ;  /* 0x00000006e808723c */ /* 0x044ff600000810ec */
[----:B------:R1:W-:Y:S04]  /*af880*/  STL.64 [R1+0x2660], R12 ;  /* 0x0026600c01007387 */ /* 0x0003e80000100a00 */
[----:B------:R2:W-:Y:S04]  /*af890*/  STL.64 [R1+0x2668], R14 ;  /* 0x0026680e01007387 */ /* 0x0005e80000100a00 */
[----:B------:R-:W3:Y:S04]  /*af8a0*/  LDL.LU R240, [R1+0x2410] ;  /* 0x0024100001f07983 */ /* 0x000ee80000300800 */
[----:B------:R-:W-:Y:S04]  /*af8b0*/  STL.64 [R1+0x2650], R8 ;  /* 0x0026500801007387 */ /* 0x000fe80000100a00 */
[----:B------:R-:W-:Y:S04]  /*af8c0*/  STL.64 [R1+0x2658], R10 ;  /* 0x0026580a01007387 */ /* 0x000fe80000100a00 */
[----:B------:R-:W3:Y:S04]  /*af8d0*/  LDL.LU R241, [R1+0x2414] ;  /* 0x0024140001f17983 */ /* 0x000ee80000300800 */
[----:B------:R-:W3:Y:S04]  /*af8e0*/  LDL.LU R242, [R1+0x2418] ;  /* 0x0024180001f27983 */ /* 0x000ee80000300800 */
[----:B------:R-:W3:Y:S04]  /*af8f0*/  LDL.LU R243, [R1+0x241c] ;  /* 0x00241c0001f37983 */ /* 0x000ee80000300800 */
[----:B------:R-:W4:Y:S04]  /*af900*/  LDL.LU R248, [R1+0x2440] ;  /* 0x0024400001f87983 */ /* 0x000f280000300800 */
[----:B------:R-:W4:Y:S04]  /*af910*/  LDL.LU R249, [R1+0x2444] ;  /* 0x0024440001f97983 */ /* 0x000f280000300800 */
[----:B------:R-:W4:Y:S04]  /*af920*/  LDL.LU R250, [R1+0x2448] ;  /* 0x0024480001fa7983 */ /* 0x000f280000300800 */
[----:B------:R-:W4:Y:S04]  /*af930*/  LDL.LU R251, [R1+0x244c] ;  /* 0x00244c0001fb7983 */ /* 0x000f280000300800 */
[----:B-1----:R-:W3:Y:S04]  /*af940*/  LDL.LU R12, [R1+0x2490] ;  /* 0x00249000010c7983 */ /* 0x002ee80000300800 */
        /* <DEDUP_REMOVED lines=111> */
[C---:B------:R-:W-:Y:S03]  /*b0040*/  HMMA.1688.F32.TF32 R32, R232.reuse, R146, R224 ;  /* 0x00000092e820723c */ /* 0x040fe600000810e0 */
        /* <DEDUP_REMOVED lines=14> */
[C---:B----4-:R-:W-:Y:S03]  /*b0130*/  HMMA.1688.F32.TF32 R4, R232.reuse, R122, R192 ;  /* 0x0000007ae804723c */ /* 0x050fe600000810c0 */
        /* <DEDUP_REMOVED lines=37> */
[----:B------:R-:W-:Y:S01]  /*b0390*/  STL.64 [R1+0x2428], R34 ;  /* 0x0024282201007387 */ /* 0x000fe20000100a00 */
        /* <DEDUP_REMOVED lines=14> */
[----:B-1----:R-:W-:Y:S08]  /*b0480*/  HMMA.1688.F32.TF32 R8, R232, R126, R248 ;  /* 0x0000007ee808723c */ /* 0x002ff000000810f8 */
[C---:B---3--:R-:W-:Y:S01]  /*b0490*/  HMMA.1688.F32.TF32 R4, R228.reuse, R46, R240 ;  /* 0x0000002ee404723c */ /* 0x048fe200000810f0 */
        /* <DEDUP_REMOVED lines=143> */
[----:B------:R-:W2:Y:S01]  /*b0d90*/  LDL.LU.64 R32, [R1+0x5808] ;  /* 0x0058080001207983 */ /* 0x000ea20000300a00 */
[----:B---3--:R-:W-:-:S15]  /*b0da0*/  HMMA.1688.F32.TF32 R8, R228, R34, R8 ;  /* 0x00000022e408723c */ /* 0x008fde0000081008 */
[----:B------:R-:W-:-:S04]  /*b0db0*/  NOP ;  /* 0x0000000000007918 */ /* 0x000fc80000000000 */
[----:B------:R-:W-:Y:S04]  /*b0dc0*/  STL.64 [R1+0x22d0], R8 ;  /* 0x0022d00801007387 */ /* 0x000fe80000100a00 */
[----:B------:R3:W-:Y:S04]  /*b0dd0*/  STL.64 [R1+0x22d8], R10 ;  /* 0x0022d80a01007387 */ /* 0x0007e80000100a00 */
[----:B---3--:R-:W2:Y:S04]  /*b0de0*/  LDL.LU.64 R10, [R1+0x5800] ;  /* 0x00580000010a7983 */ /* 0x008ea80000300a00 */
[----:B------:R-:W3:Y:S01]  /*b0df0*/  LDL.LU.64 R8, [R1+0x57f8] ;  /* 0x0057f80001087983 */ /* 0x000ee20000300a00 */
[----:B--2---:R-:W-:-:S15]  /*b0e00*/  HMMA.1688.F32.TF32 R4, R228, R10, R4 ;  /* 0x0000000ae404723c */ /* 0x004fde0000081004 */
[----:B------:R-:W-:-:S04]  /*b0e10*/  NOP ;  /* 0x0000000000007918 */ /* 0x000fc80000000000 */
[----:B------:R-:W-:Y:S04]  /*b0e20*/  STL.64 [R1+0x22b0], R4 ;  /* 0x0022b00401007387 */ /* 0x000fe80000100a00 */
[----:B------:R2:W-:Y:S04]  /*b0e30*/  STL.64 [R1+0x22b8], R6 ;  /* 0x0022b80601007387 */ /* 0x0005e80000100a00 */
[----:B--2---:R-:W2:Y:S01]  /*b0e40*/  LDL.LU.64 R6, [R1+0x57f0] ;  /* 0x0057f00001067983 */ /* 0x004ea20000300a00 */
[C---:B------:R-:W-:Y:S03]  /*b0e50*/  HMMA.1688.F32.TF32 R208, R228.reuse, R110, R208 ;  /* 0x0000006ee4d0723c */ /* 0x040fe600000810d0 */
[----:B------:R-:W3:Y:S05]  /*b0e60*/  LDL.LU.64 R4, [R1+0x57e8] ;  /* 0x0057e80001047983 */ /* 0x000eea0000300a00 */
[C---:B----4-:R-:W-:Y:S08]  /*b0e70*/  HMMA.1688.F32.TF32 R224, R228.reuse, R150, R224 ;  /* 0x00000096e4e0723c */ /* 0x050ff000000810e0 */
[C---:B------:R-:W-:Y:S08]  /*b0e80*/  HMMA.1688.F32.TF32 R28, R228.reuse, R70, R28 ;  /* 0x00000046e41c723c */ /* 0x040ff0000008101c */
[----:B--2---:R-:W-:-:S15]  /*b0e90*/  HMMA.1688.F32.TF32 R216, R228, R6, R216 ;  /* 0x00000006e4d8723c */ /* 0x004fde00000810d8 */
[----:B------:R-:W-:-:S04]  /*b0ea0*/  NOP ;  /* 0x0000000000007918 */ /* 0x000fc80000000000 */
[----:B------:R-:W-:Y:S04]  /*b0eb0*/  STL.64 [R1+0x2290], R216 ;  /* 0x002290d801007387 */ /* 0x000fe80000100a00 */
[----:B------:R2:W-:Y:S04]  /*b0ec0*/  STL.64 [R1+0x2298], R218 ;  /* 0x002298da01007387 */ /* 0x0005e80000100a00 */
[----:B--2---:R-:W2:Y:S04]  /*b0ed0*/  LDL.LU.64 R218, [R1+0x57e0] ;  /* 0x0057e00001da7983 */ /* 0x004ea80000300a00 */
[----:B------:R-:W4:Y:S04]  /*b0ee0*/  LDL.LU.64 R216, [R1+0x57d8] ;  /* 0x0057d80001d87983 */ /* 0x000f280000300a00 */
[----:B------:R-:W-:Y:S04]  /*b0ef0*/  STL.64 [R1+0x2270], R208 ;  /* 0x002270d001007387 */ /* 0x000fe80000100a00 */
[----:B------:R1:W-:Y:S02]  /*b0f00*/  STL.64 [R1+0x2278], R210 ;  /* 0x002278d201007387 */ /* 0x0003e40000100a00 */
[C---:B-1----:R-:W-:Y:S08]  /*b0f10*/  HMMA.1688.F32.TF32 R208, R228.reuse, R106, R212 ;  /* 0x0000006ae4d0723c */ /* 0x042ff000000810d4 */
[C---:B------:R-:W-:Y:S11]  /*b0f20*/  HMMA.1688.F32.TF32 R212, R228.reuse, R146, R220 ;  /* 0x00000092e4d4723c */ /* 0x040ff600000810dc */
[----:B------:R-:W-:Y:S04]  /*b0f30*/  STL.64 [R1+0x2250], R208 ;  /* 0x002250d001007387 */ /* 0x000fe80000100a00 */
[----:B------:R1:W-:Y:S02]  /*b0f40*/  STL.64 [R1+0x2258], R210 ;  /* 0x002258d201007387 */ /* 0x0003e40000100a00 */
[C---:B-1----:R-:W-:Y:S08]  /*b0f50*/  HMMA.1688.F32.TF32 R208, R228.reuse, R142, R204 ;  /* 0x0000008ee4d0723c */ /* 0x042ff000000810cc */
        /* <DEDUP_REMOVED lines=89> */
[----:B-1----:R-:W3:Y:S04]  /*b14f0*/  LDL.LU R18, [R1+0xd58] ;  /* 0x000d580001127983 */ /* 0x002ee80000300800 */
        /* <DEDUP_REMOVED lines=108> */
[C---:B----4-:R-:W-:Y:S08]  /*b1bc0*/  HMMA.1688.F32.TF32 R184, R232.reuse, R138, R180 ;  /* 0x0000008ae8b8723c */ /* 0x050ff000000810b4 */
        /* <DEDUP_REMOVED lines=170> */
[----:B------:R-:W4:Y:S04]  /*b2670*/  LDL R236, [R1+0xb30] ;  /* 0x000b300001ec7983 */ /* 0x000f280000100800 */
[----:B------:R-:W4:Y:S04]  /*b2680*/  LDL R237, [R1+0xb34] ;  /* 0x000b340001ed7983 */ /* 0x000f280000100800 */
[----:B------:R-:W4:Y:S04]  /*b2690*/  LDL.LU R238, [R1+0xb38] ;  /* 0x000b380001ee7983 */ /* 0x000f280000300800 */
[----:B------:R-:W4:Y:S01]  /*b26a0*/  LDL.LU R239, [R1+0xb3c] ;  /* 0x000b3c0001ef7983 */ /* 0x000f220000300800 */
[----:B--2---:R-:W-:-:S15]  /*b26b0*/  HMMA.1688.F32.TF32 R208, R232, R58, R208 ;  /* 0x0000003ae8d0723c */ /* 0x004fde00000810d0 */
[----:B------:R-:W-:-:S04]  /*b26c0*/  NOP ;  /* 0x0000000000007918 */ /* 0x000fc80000000000 */
[----:B------:R-:W-:Y:S04]  /*b26d0*/  STL.64 [R1+0x1e60], R208 ;  /* 0x001e60d001007387 */ /* 0x000fe80000100a00 */
[----:B------:R1:W-:Y:S02]  /*b26e0*/  STL.64 [R1+0x1e68], R210 ;  /* 0x001e68d201007387 */ /* 0x0003e40000100a00 */
[C---:B-1----:R-:W-:Y:S08]  /*b26f0*/  HMMA.1688.F32.TF32 R208, R232.reuse, R54, R212 ;  /* 0x00000036e8d0723c */ /* 0x042ff000000810d4 */
[----:B---3--:R-:W-:Y:S08]  /*b2700*/  HMMA.1688.F32.TF32 R212, R232, R50, R224 ;  /* 0x00000032e8d4723c */ /* 0x008ff000000810e0 */
[----:B------:R-:W-:Y:S03]  /*b2710*/  HMMA.1688.F32.TF32 R204, R228, R46, R204 ;  /* 0x0000002ee4cc723c */ /* 0x000fe600000810cc */
[----:B------:R-:W-:Y:S04]  /*b2720*/  STL.64 [R1+0x1e40], R208 ;  /* 0x001e40d001007387 */ /* 0x000fe80000100a00 */
[----:B------:R1:W-:Y:S02]  /*b2730*/  STL.64 [R1+0x1e48], R210 ;  /* 0x001e48d201007387 */ /* 0x0003e40000100a00 */
[----:B-1----:R-:W-:Y:S02]  /*b2740*/  HMMA.1688.F32.TF32 R208, R232, R126, R220 ;  /* 0x0000007ee8d0723c */ /* 0x002fe400000810dc */
[----:B------:R-:W-:Y:S04]  /*b2750*/  STL.64 [R1+0x1e20], R212 ;  /* 0x001e20d401007387 */ /* 0x000fe80000100a00 */
[----:B------:R-:W-:Y:S02]  /*b2760*/  STL.64 [R1+0x1e28], R214 ;  /* 0x001e28d601007387 */ /* 0x000fe40000100a00 */
[C---:B------:R-:W-:Y:S02]  /*b2770*/  HMMA.1688.F32.TF32 R24, R228.reuse, R122, R24 ;  /* 0x0000007ae418723c */ /* 0x040fe40000081018 */
[----:B------:R-:W-:Y:S04]  /*b2780*/  LDS R232, [R133+UR7+0x4a200] ;  /* 0x04a2000785e87984 */ /* 0x000fe80008000800 */
[----:B------:R-:W-:Y:S04]  /*b2790*/  LDS R234, [R133+UR7+0x4b200] ;  /* 0x04b2000785ea7984 */ /* 0x000fe80008000800 */
[----:B------:R-:W-:Y:S04]  /*b27a0*/  LDS R233, [R252+UR7+0x4a200] ;  /* 0x04a20007fce97984 */ /* 0x000fe80008000800 */
[----:B------:R-:W1:Y:S04]  /*b27b0*/  LDS R235, [R252+UR7+0x4b200] ;  /* 0x04b20007fceb7984 */ /* 0x000e680008000800 */
        /* <DEDUP_REMOVED lines=180> */
[C---:B------:R-:W-:Y:S03]  /*b3300*/  HMMA.1688.F32.TF32 R240, R228.reuse, R66, R240 ;  /* 0x00000042e4f0723c */ /* 0x040fe600000810f0 */
[----:B------:R-:W-:Y:S04]  /*b3310*/  STL.64 [R1+0x1c80], R212 ;  /* 0x001c80d401007387 */ /* 0x000fe80000100a00 */
[----:B------:R1:W-:Y:S04]  /*b3320*/  STL.64 [R1+0x1c88], R214 ;  /* 0x001c88d601007387 */ /* 0x0003e80000100a00 */
        /* <DEDUP_REMOVED lines=13> */
[----:B------:R-:W2:Y:S01]  /*b3400*/  LDL.LU.64 R240, [R1+0x5798] ;  /* 0x0057980001f07983 */ /* 0x000ea20000300a00 */
[C---:B------:R-:W-:Y:S08]  /*b3410*/  HMMA.1688.F32.TF32 R208, R228.reuse, R62, R208 ;  /* 0x0000003ee4d0723c */ /* 0x040ff000000810d0 */
[C---:B------:R-:W-:Y:S08]  /*b3420*/  HMMA.1688.F32.TF32 R224, R228.reuse, R58, R224 ;  /* 0x0000003ae4e0723c */ /* 0x040ff000000810e0 */
[C---:B------:R-:W-:Y:S08]  /*b3430*/  HMMA.1688.F32.TF32 R204, R228.reuse, R50, R204 ;  /* 0x00000032e4cc723c */ /* 0x040ff000000810cc */
[----:B------:R-:W-:Y:S08]  /*b3440*/  HMMA.1688.F32.TF32 R200, R228, R126, R200 ;  /* 0x0000007ee4c8723c */ /* 0x000ff000000810c8 */
[----:B------:R-:W-:Y:S01]  /*b3450*/  HMMA.1688.F32.TF32 R196, R232, R46, R196 ;  /* 0x0000002ee8c4723c */ /* 0x000fe200000810c4 */
[----:B------:R-:W-:Y:S04]  /*b3460*/  STL.64 [R1+0x1c40], R208 ;  /* 0x001c40d001007387 */ /* 0x000fe80000100a00 */
[----:B------:R1:W-:Y:S03]  /*b3470*/  STL.64 [R1+0x1c48], R210 ;  /* 0x001c48d201007387 */ /* 0x0003e60000100a00 */
[----:B-1----:R-:W-:Y:S01]  /*b3480*/  HMMA.1688.F32.TF32 R208, R228, R54, R220 ;  /* 0x00000036e4d0723c */ /* 0x002fe200000810dc */
        /* <DEDUP_REMOVED lines=62> */
[----:B------:R1:W-:Y:S01]  /*b3870*/  STL.64 [R1+0x19e8], R22 ;  /* 0x0019e81601007387 */ /* 0x0003e20000100a00 */
[----:B--2---:R-:W-:-:S02]  /*b3880*/  IMAD.MOV.U32 R19, RZ, RZ, R239 ;  /* 0x000000ffff137224 */ /* 0x004fc400078e00ef */
[----:B------:R-:W-:Y:S02]  /*b3890*/  IMAD.MOV.U32 R18, RZ, RZ, R237 ;  /* 0x000000ffff127224 */ /* 0x000fe400078e00ed */
[----:B------:R-:W-:Y:S02]  /*b38a0*/  IMAD.MOV.U32 R16, RZ, RZ, R241 ;  /* 0x000000ffff107224 */ /* 0x000fe400078e00f1 */
[----:B------:R-:W2:Y:S04]  /*b38b0*/  LDL.LU R241, [R1+0x5794] ;  /* 0x0057940001f17983 */ /* 0x000ea80000300800 */
[----:B------:R1:W-:Y:S04]  /*b38c0*/  STL.64 [R1+0x19c0], R12 ;  /* 0x0019c00c01007387 */ /* 0x0003e80000100a00 */
[----:B------:R1:W-:Y:S01]  /*b38d0*/  STL.64 [R1+0x19c8], R14 ;  /* 0x0019c80e01007387 */ /* 0x0003e20000100a00 */
[----:B------:R-:W-:-:S03]  /*b38e0*/  IMAD.MOV.U32 R17, RZ, RZ, R240 ;  /* 0x000000ffff117224 */ /* 0x000fc600078e00f0 */
[----:B------:R-:W2:Y:S04]  /*b38f0*/  LDL.LU R240, [R1+0x5790] ;  /* 0x0057900001f07983 */ /* 0x000ea80000300800 */
[----:B------:R-:W2:Y:S04]  /*b3900*/  LDL.LU R237, [R1+0x578c] ;  /* 0x00578c0001ed7983 */ /* 0x000ea80000300800 */
[----:B------:R-:W3:Y:S01]  /*b3910*/  LDL.LU R239, [R1+0x5788] ;  /* 0x0057880001ef7983 */ /* 0x000ee20000300800 */
[----:B-1----:R-:W-:Y:S02]  /*b3920*/  IMAD.MOV.U32 R20, RZ, RZ, R238 ;  /* 0x000000ffff147224 */ /* 0x002fe400078e00ee */
[----:B------:R-:W-:Y:S01]  /*b3930*/  IMAD.MOV.U32 R21, RZ, RZ, R236 ;  /* 0x000000ffff157224 */ /* 0x000fe200078e00ec */
[----:B------:R-:W4:Y:S04]  /*b3940*/  LDL.LU R238, [R1+0x5784] ;  /* 0x0057840001ee7983 */ /* 0x000f280000300800 */
[----:B------:R-:W4:Y:S01]  /*b3950*/  LDL.LU R236, [R1+0x5780] ;  /* 0x0057800001ec7983 */ /* 0x000f220000300800 */
[----:B------:R-:W-:-:S02]  /*b3960*/  IMAD.MOV.U32 R22, RZ, RZ, R242 ;  /* 0x000000ffff167224 */ /* 0x000fc400078e00f2 */
[----:B------:R-:W-:Y:S01]  /*b3970*/  IMAD.MOV.U32 R23, RZ, RZ, R243 ;  /* 0x000000ffff177224 */ /* 0x000fe200078e00f3 */
[----:B------:R-:W4:Y:S04]  /*b3980*/  LDL.LU R242, [R1+0x577c] ;  /* 0x00577c0001f27983 */ /* 0x000f280000300800 */
[----:B------:R-:W4:Y:S01]  /*b3990*/  LDL.LU R243, [R1+0x5778] ;  /* 0x0057780001f37983 */ /* 0x000f220000300800 */
[----:B--2---:R-:W-:Y:S02]  /*b39a0*/  IMAD.MOV.U32 R28, RZ, RZ, R237 ;  /* 0x000000ffff1c7224 */ /* 0x004fe400078e00ed */
[----:B---3--:R-:W-:Y:S01]  /*b39b0*/  IMAD.MOV.U32 R29, RZ, RZ, R239 ;  /* 0x000000ffff1d7224 */ /* 0x008fe200078e00ef */
[----:B------:R-:W2:Y:S04]  /*b39c0*/  LDL.LU R237, [R1+0x5774] ;  /* 0x0057740001ed7983 */ /* 0x000ea80000300800 */
[----:B------:R-:W3:Y:S01]  /*b39d0*/  LDL.LU R239, [R1+0x5770] ;  /* 0x0057700001ef7983 */ /* 0x000ee20000300800 */
[----:B------:R-:W-:-:S02]  /*b39e0*/  IMAD.MOV.U32 R30, RZ, RZ, R240 ;  /* 0x000000ffff1e7224 */ /* 0x000fc400078e00f0 */
[----:B------:R-:W-:Y:S01]  /*b39f0*/  IMAD.MOV.U32 R31, RZ, RZ, R241 ;  /* 0x000000ffff1f7224 */ /* 0x000fe200078e00f1 */
[----:B------:R-:W3:Y:S04]  /*b3a00*/  LDL.LU R240, [R1+0x576c] ;  /* 0x00576c0001f07983 */ /* 0x000ee80000300800 */
[----:B------:R-:W3:Y:S01]  /*b3a10*/  LDL.LU R241, [R1+0x5768] ;  /* 0x0057680001f17983 */ /* 0x000ee20000300800 */
[----:B----4-:R-:W-:Y:S02]  /*b3a20*/  IMAD.MOV.U32 R152, RZ, RZ, R242 ;  /* 0x000000ffff987224 */ /* 0x010fe400078e00f2 */
        /* <DEDUP_REMOVED lines=8> */
[----:B---3--:R-:W-:Y:S02]  /*b3ab0*/  IMAD.MOV.U32 R156, RZ, RZ, R239 ;  /* 0x000000ffff9c7224 */ /* 0x008fe400078e00ef */
[----:B------:R-:W2:Y:S04]  /*b3ac0*/  LDL.LU R239, [R1+0x5754] ;  /* 0x0057540001ef7983 */ /* 0x000ea80000300800 */
        /* <DEDUP_REMOVED lines=35> */
[----:B------:R-:W4:Y:S04]  /*b3d00*/  LDL.LU R211, [R1+0x8cc] ;  /* 0x0008cc0001d37983 */ /* 0x000f280000300800 */
[----:B------:R-:W4:Y:S01]  /*b3d10*/  LDL.LU R236, [R1+0x8e0] ;  /* 0x0008e00001ec7983 */ /* 0x000f220000300800 */
[----:B------:R-:W-:Y:S02]  /*b3d20*/  IMAD.MOV.U32 R169, RZ, RZ, R238 ;  /* 0x000000ffffa97224 */ /* 0x000fe400078e00ee */
[----:B------:R-:W-:Y:S02]  /*b3d30*/  IMAD.MOV.U32 R163, RZ, RZ, R240 ;  /* 0x000000ffffa37224 */ /* 0x000fe400078e00f0 */
[----:B------:R-:W-:Y:S02]  /*b3d40*/  IMAD.MOV.U32 R162, RZ, RZ, R241 ;  /* 0x000000ffffa27224 */ /* 0x000fe400078e00f1 */
[----:B------:R-:W-:-:S02]  /*b3d50*/  IMAD.MOV.U32 R161, RZ, RZ, R242 ;  /* 0x000000ffffa17224 */ /* 0x000fc400078e00f2 */
[----:B------:R-:W-:Y:S02]  /*b3d60*/  IMAD.MOV.U32 R160, RZ, RZ, R243 ;  /* 0x000000ffffa07224 */ /* 0x000fe400078e00f3 */
[----:B---3--:R-:W-:Y:S02]  /*b3d70*/  IMAD.MOV.U32 R170, RZ, RZ, R237 ;  /* 0x000000ffffaa7224 */ /* 0x008fe400078e00ed */
[----:B--2---:R-:W-:Y:S01]  /*b3d80*/  IMAD.MOV.U32 R168, RZ, RZ, R239 ;  /* 0x000000ffffa87224 */ /* 0x004fe200078e00ef */
        /* <DEDUP_REMOVED lines=41> */
[C---:B---3--:R-:W-:Y:S11]  /*b4020*/  HMMA.1688.F32.TF32 R240, R232.reuse, R90, R240 ;  /* 0x0000005ae8f0723c */ /* 0x048ff600000810f0 */
        /* <DEDUP_REMOVED lines=10> */
[----:B-1----:R-:W2:Y:S04]  /*b40d0*/  LDL.LU.64 R242, [R1+0x5728] ;  /* 0x0057280001f27983 */ /* 0x002ea80000300a00 */
[----:B------:R-:W2:Y:S01]  /*b40e0*/  LDL.LU.64 R240, [R1+0x5720] ;  /* 0x0057200001f07983 */ /* 0x000ea20000300a00 */
[----:B------:R-:W-:-:S15]  /*b40f0*/  HMMA.1688.F32.TF32 R208, R232, R86, R208 ;  /* 0x00000056e8d0723c */ /* 0x000fde00000810d0 */
[----:B------:R-:W-:-:S04]  /*b4100*/  NOP ;  /* 0x0000000000007918 */ /* 0x000fc80000000000 */
        /* <DEDUP_REMOVED lines=8> */
[----:B------:R-:W-:Y:S04]  /*b4190*/  STL.64 [R1+0x1920], R208 ;  /* 0x001920d001007387 */ /* 0x000fe80000100a00 */
[----:B------:R1:W-:Y:S03]  /*b41a0*/  STL.64 [R1+0x1928], R210 ;  /* 0x001928d201007387 */ /* 0x0003e60000100a00 */
        /* <DEDUP_REMOVED lines=22> */
[----:B----4-:R-:W-:Y:S08]  /*b4310*/  HMMA.1688.F32.TF32 R180, R228, R46, R236 ;  /* 0x0000002ee4b4723c */ /* 0x010ff000000810ec */
        /* <DEDUP_REMOVED lines=38> */
[----:B--2---:R-:W2:Y:S04]  /*b4580*/  LDL.LU R24, [R1+0x10] ;  /* 0x0000100001187983 */ /* 0x004ea80000300800 */
[----:B------:R1:W-:Y:S04]  /*b4590*/  STL.64 [R1+0x1290], R16 ;  /* 0x0012901001007387 */ /* 0x0003e80000100a00 */
[----:B------:R3:W-:Y:S04]  /*b45a0*/  STL.64 [R1+0x1298], R18 ;  /* 0x0012981201007387 */ /* 0x0007e80000100a00 */
[----:B------:R1:W-:Y:S04]  /*b45b0*/  STL.64 [R1+0x1280], R12 ;  /* 0x0012800c01007387 */ /* 0x0003e80000100a00 */
[----:B------:R1:W-:Y:S04]  /*b45c0*/  STL.64 [R1+0x1288], R14 ;  /* 0x0012880e01007387 */ /* 0x0003e80000100a00 */
        /* <DEDUP_REMOVED lines=80> */
[----:B------:R-:W4:Y:S01]  /*b4ad0*/  LDL.LU R17, [R1+0x674] ;  /* 0x0006740001117983 */ /* 0x000f220000300800 */
[----:B---3--:R-:W-:-:S02]  /*b4ae0*/  IMAD.MOV.U32 R18, RZ, RZ, R248 ;  /* 0x000000ffff127224 */ /* 0x008fc400078e00f8 */
[----:B------:R-:W-:Y:S01]  /*b4af0*/  IMAD.MOV.U32 R19, RZ, RZ, R249 ;  /* 0x000000ffff137224 */ /* 0x000fe200078e00f9 */
[----:B------:R-:W3:Y:S04]  /*b4b00*/  LDL.LU R248, [R1+0x571c] ;  /* 0x00571c0001f87983 */ /* 0x000ee80000300800 */
[----:B------:R-:W3:Y:S01]  /*b4b10*/  LDL.LU R249, [R1+0x5718] ;  /* 0x0057180001f97983 */ /* 0x000ee20000300800 */
[----:B------:R-:W-:Y:S02]  /*b4b20*/  IMAD.MOV.U32 R12, RZ, RZ, R250 ;  /* 0x000000ffff0c7224 */ /* 0x000fe400078e00fa */
[----:B------:R-:W-:Y:S01]  /*b4b30*/  IMAD.MOV.U32 R13, RZ, RZ, R251 ;  /* 0x000000ffff0d7224 */ /* 0x000fe200078e00fb */
[----:B------:R-:W3:Y:S04]  /*b4b40*/  LDL.LU R250, [R1+0x5714] ;  /* 0x0057140001fa7983 */ /* 0x000ee80000300800 */
[----:B------:R-:W3:Y:S01]  /*b4b50*/  LDL.LU R251, [R1+0x5710] ;  /* 0x0057100001fb7983 */ /* 0x000ee20000300800 */
[----:B------:R-:W-:-:S02]  /*b4b60*/  IMAD.MOV.U32 R14, RZ, RZ, R3 ;  /* 0x000000ffff0e7224 */ /* 0x000fc400078e0003 */
[----:B------:R-:W-:-:S07]  /*b4b70*/  IMAD.MOV.U32 R15, RZ, RZ, R2 ;  /* 0x000000ffff0f7224 */ /* 0x000fce00078e0002 */
[----:B------:R-:W-:Y:S08]  /*b4b80*/  HMMA.1688.F32.TF32 R12, R232, R34, R12 ;  /* 0x00000022e80c723c */ /* 0x000ff0000008100c */
[C---:B--2---:R-:W-:Y:S08]  /*b4b90*/  HMMA.1688.F32.TF32 R208, R228.reuse, R130, R208 ;  /* 0x00000082e4d0723c */ /* 0x044ff000000810d0 */
[C---:B------:R-:W-:Y:S08]  /*b4ba0*/  HMMA.1688.F32.TF32 R224, R228.reuse, R122, R224 ;  /* 0x0000007ae4e0723c */ /* 0x040ff000000810e0 */
[C---:B----4-:R-:W-:Y:S03]  /*b4bb0*/  HMMA.1688.F32.TF32 R220, R228.reuse, R118, R220 ;  /* 0x00000076e4dc723c */ /* 0x050fe600000810dc */
        /* <DEDUP_REMOVED lines=33> */
[----:B------:R-:W-:Y:S08]  /*b4dd0*/  HMMA.1688.F32.TF32 R28, R228, R126, R28 ;  /* 0x0000007ee41c723c */ /* 0x000ff0000008101c */
[C---:B------:R-:W-:Y:S01]  /*b4de0*/  HMMA.1688.F32.TF32 R20, R232.reuse, R42, R20 ;  /* 0x0000002ae814723c */ /* 0x040fe20000081014 */
[----:B------:R-:W-:Y:S04]  /*b4df0*/  STL.64 [R1+0x11e0], R184 ;  /* 0x0011e0b801007387 */ /* 0x000fe80000100a00 */
[----:B------:R-:W-:Y:S03]  /*b4e00*/  STL.64 [R1+0x11e8], R186 ;  /* 0x0011e8ba01007387 */ /* 0x000fe60000100a00 */
[C---:B---3--:R-:W-:Y:S01]  /*b4e10*/  HMMA.1688.F32.TF32 R24, R232.reuse, R46, R248 ;  /* 0x0000002ee818723c */ /* 0x048fe200000810f8 */
[----:B------:R-:W-:Y:S04]  /*b4e20*/  STL.64 [R1+0x11d0], R180 ;  /* 0x0011d0b401007387 */ /* 0x000fe80000100a00 */
[----:B------:R-:W-:Y:S04]  /*b4e30*/  STL.64 [R1+0x11d8], R182 ;  /* 0x0011d8b601007387 */ /* 0x000fe80000100a00 */
        /* <DEDUP_REMOVED lines=16> */
[----:B------:R-:W-:-:S03]  /*b4f40*/  IMAD.MOV.U32 R3, RZ, RZ, R23 ;  /* 0x000000ffff037224 */ /* 0x000fc600078e0017 */
[----:B------:R-:W-:Y:S01]  /*b4f50*/  STL.64 [R1+0x1158], R30 ;  /* 0x0011581e01007387 */ /* 0x000fe20000100a00 */
[----:B------:R-:W-:-:S03]  /*b4f60*/  IMAD.MOV.U32 R2, RZ, RZ, R22 ;  /* 0x000000ffff027224 */ /* 0x000fc600078e0016 */
[----:B------:R2:W-:Y:S04]  /*b4f70*/  STL.64 [R1+0x1120], R24 ;  /* 0x0011201801007387 */ /* 0x0005e80000100a00 */
[----:B------:R3:W-:Y:S04]  /*b4f80*/  STL.64 [R1+0x1128], R26 ;  /* 0x0011281a01007387 */ /* 0x0007e80000100a00 */
[----:B------:R-:W-:Y:S04]  /*b4f90*/  STL.64 [R1+0x1100], R20 ;  /* 0x0011001401007387 */ /* 0x000fe80000100a00 */
[----:B------:R-:W-:Y:S04]  /*b4fa0*/  STL [R1+0x52fc], R3 ;  /* 0x0052fc0301007387 */ /* 0x000fe80000100800 */
[----:B------:R-:W-:Y:S01]  /*b4fb0*/  STL [R1+0x52f8], R2 ;  /* 0x0052f80201007387 */ /* 0x000fe20000100800 */
[----:B-1----:R-:W-:-:S03]  /*b4fc0*/  IMAD.MOV.U32 R152, RZ, RZ, R244 ;  /* 0x000000ffff987224 */ /* 0x002fc600078e00f4 */
[----:B------:R-:W-:Y:S04]  /*b4fd0*/  LDS R228, [R0+UR7+0x4a300] ;  /* 0x04a3000700e47984 */ /* 0x000fe80008000800 */
[----:B------:R-:W-:Y:S04]  /*b4fe0*/  LDS R230, [R0+UR7+0x4b300] ;  /* 0x04b3000700e67984 */ /* 0x000fe80008000800 */
[----:B------:R-:W-:Y:S04]  /*b4ff0*/  LDS R229, [R45+UR7+0x4a300] ;  /* 0x04a300072de57984 */ /* 0x000fe80008000800 */
[----:B------:R-:W1:Y:S04]  /*b5000*/  LDS R231, [R45+UR7+0x4b300] ;  /* 0x04b300072de77984 */ /* 0x000e680008000800 */
        /* <DEDUP_REMOVED lines=8> */
[----:B------:R-:W3:Y:S01]  /*b5090*/  LDL.LU R244, [R1+0x570c] ;  /* 0x00570c0001f47983 */ /* 0x000ee20000300800 */
[----:B------:R-:W-:-:S03]  /*b50a0*/  IMAD.MOV.U32 R153, RZ, RZ, R246 ;  /* 0x000000ffff997224 */ /* 0x000fc600078e00f6 */
[----:B------:R-:W2:Y:S01]  /*b50b0*/  LDL.LU R246, [R1+0x5708] ;  /* 0x0057080001f67983 */ /* 0x000ea20000300800 */
        /* <DEDUP_REMOVED lines=44> */
[----:B---3--:R-:W-:-:S03]  /*b5380*/  IMAD.MOV.U32 R167, RZ, RZ, R244 ;  /* 0x000000ffffa77224 */ /* 0x008fc600078e00f4 */
[----:B------:R-:W3:Y:S01]  /*b5390*/  LDL.LU R244, [R1+0x600] ;  /* 0x0006000001f47983 */ /* 0x000ee20000300800 */
[----:B--2---:R-:W-:Y:S02]  /*b53a0*/  IMAD.MOV.U32 R165, RZ, RZ, R246 ;  /* 0x000000ffffa57224 */ /* 0x004fe400078e00f6 */
[----:B----4-:R-:W-:Y:S02]  /*b53b0*/  IMAD.MOV.U32 R166, RZ, RZ, R245 ;  /* 0x000000ffffa67224 */ /* 0x010fe400078e00f5 */
[----:B------:R-:W-:Y:S01]  /*b53c0*/  IMAD.MOV.U32 R164, RZ, RZ, R247 ;  /* 0x000000ffffa47224 */ /* 0x000fe200078e00f7 */
[----:B------:R-:W3:Y:S04]  /*b53d0*/  LDL.LU R245, [R1+0x604] ;  /* 0x0006040001f57983 */ /* 0x000ee80000300800 */
[----:B------:R-:W3:Y:S04]  /*b53e0*/  LDL.LU R246, [R1+0x608] ;  /* 0x0006080001f67983 */ /* 0x000ee80000300800 */
[----:B------:R-:W3:Y:S04]  /*b53f0*/  LDL.LU R247, [R1+0x60c] ;  /* 0x00060c0001f77983 */ /* 0x000ee80000300800 */
[----:B------:R-:W2:Y:S04]  /*b5400*/  LDL.LU R12, [R1+0x610] ;  /* 0x00061000010c7983 */ /* 0x000ea80000300800 */
[----:B------:R-:W2:Y:S04]  /*b5410*/  LDL.LU R13, [R1+0x614] ;  /* 0x00061400010d7983 */ /* 0x000ea80000300800 */
[----:B-1----:R-:W2:Y:S04]  /*b5420*/  LDL.LU R14, [R1+0x618] ;  /* 0x00061800010e7983 */ /* 0x002ea80000300800 */
        /* <DEDUP_REMOVED lines=50> */
[C---:B------:R-:W-:Y:S01]  /*b5750*/  HMMA.1688.F32.TF32 R244, R232.reuse, R146, R244 ;  /* 0x00000092e8f4723c */ /* 0x040fe200000810f4 */
        /* <DEDUP_REMOVED lines=58> */
[----:B------:R-:W-:-:S03]  /*b5b00*/  IMAD.MOV.U32 R3, RZ, RZ, R178 ;  /* 0x000000ffff037224 */ /* 0x000fc600078e00b2 */
[----:B------:R1:W-:Y:S01]  /*b5b10*/  STL.64 [R1+0xe90], R176 ;  /* 0x000e90b001007387 */ /* 0x0003e20000100a00 */
[----:B------:R-:W-:Y:S02]  /*b5b20*/  IMAD.MOV.U32 R2, RZ, RZ, R179 ;  /* 0x000000ffff027224 */ /* 0x000fe400078e00b3 */
        /* <DEDUP_REMOVED lines=30> */
[----:B------:R-:W2:Y:S01]  /*b5d10*/  LDL.LU R26, [R1+0x458] ;  /* 0x00045800011a7983 */ /* 0x000ea20000300800 */
[----:B------:R-:W-:-:S03]  /*b5d20*/  IMAD.MOV.U32 R27, RZ, RZ, R12 ;  /* 0x000000ffff1b7224 */ /* 0x000fc600078e000c */
[----:B------:R-:W2:Y:S04]  /*b5d30*/  LDL.LU R12, [R1+0x569c] ;  /* 0x00569c00010c7983 */ /* 0x000ea80000300800 */
[----:B-1----:R-:W3:Y:S01]  /*b5d40*/  LDL.LU R152, [R1+0x460] ;  /* 0x0004600001987983 */ /* 0x002ee20000300800 */
[----:B------:R-:W-:-:S03]  /*b5d50*/  IMAD.MOV.U32 R153, RZ, RZ, R15 ;  /* 0x000000ffff997224 */ /* 0x000fc600078e000f */
[----:B------:R-:W3:Y:S01]  /*b5d60*/  LDL.LU R15, [R1+0x5698] ;  /* 0x00569800010f7983 */ /* 0x000ee20000300800 */
[----:B------:R-:W-:Y:S02]  /*b5d70*/  IMAD.MOV.U32 R154, RZ, RZ, R14 ;  /* 0x000000ffff9a7224 */ /* 0x000fe400078e000e */
[----:B------:R-:W-:Y:S01]  /*b5d80*/  IMAD.MOV.U32 R155, RZ, RZ, R13 ;  /* 0x000000ffff9b7224 */ /* 0x000fe200078e000d */
[----:B------:R-:W3:Y:S04]  /*b5d90*/  LDL.LU R14, [R1+0x5694] ;  /* 0x00569400010e7983 */ /* 0x000ee80000300800 */
[----:B------:R-:W3:Y:S04]  /*b5da0*/  LDL.LU R13, [R1+0x5690] ;  /* 0x00569000010d7983 */ /* 0x000ee80000300800 */
[----:B------:R-:W3:Y:S04]  /*b5db0*/  LDL.LU R156, [R1+0x470] ;  /* 0x00047000019c7983 */ /* 0x000ee80000300800 */
[----:B------:R-:W3:Y:S04]  /*b5dc0*/  LDL.LU R157, [R1+0x474] ;  /* 0x00047400019d7983 */ /* 0x000ee80000300800 */
[----:B------:R-:W3:Y:S01]  /*b5dd0*/  LDL.LU R158, [R1+0x478] ;  /* 0x00047800019e7983 */ /* 0x000ee20000300800 */
        /* <DEDUP_REMOVED lines=66> */
[----:B---3--:R-:W-:-:S02]  /*b6200*/  IMAD.MOV.U32 R160, RZ, RZ, R13 ;  /* 0x000000ffffa07224 */ /* 0x008fc400078e000d */
[----:B------:R-:W-:Y:S02]  /*b6210*/  IMAD.MOV.U32 R161, RZ, RZ, R14 ;  /* 0x000000ffffa17224 */ /* 0x000fe400078e000e */
[----:B------:R-:W-:Y:S02]  /*b6220*/  IMAD.MOV.U32 R162, RZ, RZ, R15 ;  /* 0x000000ffffa27224 */ /* 0x000fe400078e000f */
[----:B------:R-:W-:Y:S02]  /*b6230*/  IMAD.MOV.U32 R28, RZ, RZ, R16 ;  /* 0x000000ffff1c7224 */ /* 0x000fe400078e0010 */
[----:B------:R-:W-:Y:S02]  /*b6240*/  IMAD.MOV.U32 R29, RZ, RZ, R17 ;  /* 0x000000ffff1d7224 */ /* 0x000fe400078e0011 */
[----:B------:R-:W-:Y:S02]  /*b6250*/  IMAD.MOV.U32 R30, RZ, RZ, R18 ;  /* 0x000000ffff1e7224 */ /* 0x000fe400078e0012 */
[----:B------:R-:W-:-:S02]  /*b6260*/  IMAD.MOV.U32 R31, RZ, RZ, R19 ;  /* 0x000000ffff1f7224 */ /* 0x000fc400078e0013 */
[----:B--2---:R-:W-:Y:S02]  /*b6270*/  IMAD.MOV.U32 R179, RZ, RZ, R12 ;  /* 0x000000ffffb37224 */ /* 0x004fe400078e000c */
        /* <DEDUP_REMOVED lines=8> */
[----:B------:R-:W3:Y:S01]  /*b6300*/  LDL.LU R19, [R1+0x5668] ;  /* 0x0056680001137983 */ /* 0x000ee20000300800 */
[----:B--2---:R-:W-:Y:S03]  /*b6310*/  HMMA.1688.F32.TF32 R12, R232, R126, R12 ;  /* 0x0000007ee80c723c */ /* 0x004fe6000008100c */
[----:B------:R-:W2:-:S15]  /*b6320*/  LDL.LU R232, [R1+0x590] ;  /* 0x0005900001e87983 */ /* 0x000e9e0000300800 */
[----:B------:R-:W-:Y:S01]  /*b6330*/  NOP ;  /* 0x0000000000007918 */ /* 0x000fe20000000000 */
        /* <DEDUP_REMOVED lines=8> */
[----:B------:R-:W3:Y:S04]  /*b63c0*/  LDL.LU R16, [R1+0x5a0] ;  /* 0x0005a00001107983 */ /* 0x000ee80000300800 */
[----:B------:R-:W3:Y:S04]  /*b63d0*/  LDL.LU R17, [R1+0x5a4] ;  /* 0x0005a40001117983 */ /* 0x000ee80000300800 */
[----:B------:R-:W3:Y:S04]  /*b63e0*/  LDL.LU R18, [R1+0x5a8] ;  /* 0x0005a80001127983 */ /* 0x000ee80000300800 */
[----:B------:R-:W3:Y:S01]  /*b63f0*/  LDL.LU R19, [R1+0x5ac] ;  /* 0x0005ac0001137983 */ /* 0x000ee20000300800 */
        /* <DEDUP_REMOVED lines=11> */
[----:B------:R-:W-:-:S02]  /*b64b0*/  IMAD.MOV.U32 R120, RZ, RZ, R12 ;  /* 0x000000ffff787224 */ /* 0x000fc400078e000c */
[----:B------:R-:W-:Y:S01]  /*b64c0*/  IMAD.MOV.U32 R121, RZ, RZ, R13 ;  /* 0x000000ffff797224 */ /* 0x000fe200078e000d */
[----:B------:R-:W-:Y:S04]  /*b64d0*/  LDS R12, [R133+UR7+0x4a300] ;  /* 0x04a30007850c7984 */ /* 0x000fe80008000800 */
[----:B------:R-:W-:Y:S04]  /*b64e0*/  LDS R14, [R133+UR7+0x4b300] ;  /* 0x04b30007850e7984 */ /* 0x000fe80008000800 */
[----:B------:R-:W-:Y:S04]  /*b64f0*/  LDS R13, [R252+UR7+0x4a300] ;  /* 0x04a30007fc0d7984 */ /* 0x000fe80008000800 */
[----:B------:R-:W1:Y:S01]  /*b6500*/  LDS R15, [R252+UR7+0x4b300] ;  /* 0x04b30007fc0f7984 */ /* 0x000e620008000800 */
[----:B---3--:R-:W-:-:S15]  /*b6510*/  HMMA.1688.F32.TF32 R16, R228, R42, R16 ;  /* 0x0000002ae410723c */ /* 0x008fde0000081010 */
[----:B------:R-:W-:-:S04]  /*b6520*/  NOP ;  /* 0x0000000000007918 */ /* 0x000fc80000000000 */
        /* <DEDUP_REMOVED lines=11> */
[----:B------:R-:W-:Y:S01]  /*b65e0*/  STL.64 [R1+0xd18], R246 ;  /* 0x000d18f601007387 */ /* 0x000fe20000100a00 */
[C---:B--2---:R-:W-:Y:S04]  /*b65f0*/  HMMA.1688.F32.TF32 R232, R228.reuse, R110, R240 ;  /* 0x0000006ee4e8723c */ /* 0x044fe800000810f0 */
[----:B------:R-:W-:Y:S04]  /*b6600*/  STL.64 [R1+0xd00], R16 ;  /* 0x000d001001007387 */ /* 0x000fe80000100a00 */
[----:B------:R2:W-:Y:S02]  /*b6610*/  STL.64 [R1+0xd08], R18 ;  /* 0x000d081201007387 */ /* 0x0005e40000100a00 */
[C---:B--2---:R-:W-:Y:S09]  /*b6620*/  HMMA.1688.F32.TF32 R16, R228.reuse, R150, R204 ;  /* 0x00000096e410723c */ /* 0x044ff200000810cc */
        /* <DEDUP_REMOVED lines=35> */
[----:B------:R2:W-:Y:S04]  /*b6860*/  STL.64 [R1+0xc00], R152 ;  /* 0x000c009801007387 */ /* 0x0005e80000100a00 */
[----:B------:R3:W-:Y:S04]  /*b6870*/  STL.64 [R1+0xc08], R154 ;  /* 0x000c089a01007387 */ /* 0x0007e80000100a00 */
[----:B--2---:R-:W2:Y:S04]  /*b6880*/  LDL.LU R152, [R1+0x2c0] ;  /* 0x0002c00001987983 */ /* 0x004ea80000300800 */
[----:B------:R-:W-:Y:S04]  /*b6890*/  STL.64 [R1+0xbf0], R24 ;  /* 0x000bf01801007387 */ /* 0x000fe80000100a00 */
[----:B------:R-:W-:Y:S01]  /*b68a0*/  STL.64 [R1+0xbf8], R26 ;  /* 0x000bf81a01007387 */ /* 0x000fe20000100a00 */
[----:B---3--:R-:W-:-:S03]  /*b68b0*/  IMAD.MOV.U32 R154, RZ, RZ, R21 ;  /* 0x000000ffff9a7224 */ /* 0x008fc600078e0015 */
[----:B------:R3:W-:Y:S04]  /*b68c0*/  STL.64 [R1+0xbe0], R16 ;  /* 0x000be01001007387 */ /* 0x0007e80000100a00 */
[----:B------:R4:W-:Y:S04]  /*b68d0*/  STL.64 [R1+0xbe8], R18 ;  /* 0x000be81201007387 */ /* 0x0009e80000100a00 */
[----:B------:R-:W2:Y:S04]  /*b68e0*/  LDL.LU R153, [R1+0x2c4] ;  /* 0x0002c40001997983 */ /* 0x000ea80000300800 */
[----:B------:R-:W2:Y:S01]  /*b68f0*/  LDL.LU R21, [R1+0x5664] ;  /* 0x0056640001157983 */ /* 0x000ea20000300800 */
[----:B------:R-:W-:-:S03]  /*b6900*/  IMAD.MOV.U32 R155, RZ, RZ, R23 ;  /* 0x000000ffff9b7224 */ /* 0x000fc600078e0017 */
[----:B------:R-:W3:Y:S04]  /*b6910*/  LDL.LU R23, [R1+0x5660] ;  /* 0x0056600001177983 */ /* 0x000ee80000300800 */
[----:B------:R-:W4:Y:S04]  /*b6920*/  LDL.LU R156, [R1+0x2d0] ;  /* 0x0002d000019c7983 */ /* 0x000f280000300800 */
[----:B------:R-:W4:Y:S01]  /*b6930*/  LDL.LU R157, [R1+0x2d4] ;  /* 0x0002d400019d7983 */ /* 0x000f220000300800 */
[----:B------:R-:W-:Y:S02]  /*b6940*/  IMAD.MOV.U32 R158, RZ, RZ, R22 ;  /* 0x000000ffff9e7224 */ /* 0x000fe400078e0016 */
[----:B------:R-:W-:Y:S01]  /*b6950*/  IMAD.MOV.U32 R159, RZ, RZ, R20 ;  /* 0x000000ffff9f7224 */ /* 0x000fe200078e0014 */
[----:B------:R-:W4:Y:S04]  /*b6960*/  LDL.LU R22, [R1+0x565c] ;  /* 0x00565c0001167983 */ /* 0x000f280000300800 */
[----:B------:R-:W4:Y:S01]  /*b6970*/  LDL.LU R20, [R1+0x5658] ;  /* 0x0056580001147983 */ /* 0x000f220000300800 */
[----:B--2---:R-:W-:-:S03]  /*b6980*/  IMAD.MOV.U32 R160, RZ, RZ, R21 ;  /* 0x000000ffffa07224 */ /* 0x004fc600078e0015 */
[----:B------:R-:W2:Y:S01]  /*b6990*/  LDL.LU R21, [R1+0x5654] ;  /* 0x0056540001157983 */ /* 0x000ea20000300800 */
[----:B---3--:R-:W-:-:S03]  /*b69a0*/  IMAD.MOV.U32 R161, RZ, RZ, R23 ;  /* 0x000000ffffa17224 */ /* 0x008fc600078e0017 */
[----:B------:R-:W3:Y:S04]  /*b69b0*/  LDL.LU R23, [R1+0x5650] ;  /* 0x0056500001177983 */ /* 0x000ee80000300800 */
[----:B------:R-:W3:Y:S04]  /*b69c0*/  LDL.LU R162, [R1+0x2e8] ;  /* 0x0002e80001a27983 */ /* 0x000ee80000300800 */
[----:B------:R-:W3:Y:S01]  /*b69d0*/  LDL.LU R163, [R1+0x2ec] ;  /* 0x0002ec0001a37983 */ /* 0x000ee20000300800 */
[----:B----4-:R-:W-:-:S03]  /*b69e0*/  IMAD.MOV.U32 R168, RZ, RZ, R22 ;  /* 0x000000ffffa87224 */ /* 0x010fc600078e0016 */
[----:B------:R-:W4:Y:S01]  /*b69f0*/  LDL.LU R22, [R1+0x564c] ;  /* 0x00564c0001167983 */ /* 0x000f220000300800 */
[----:B------:R-:W-:-:S03]  /*b6a00*/  IMAD.MOV.U32 R169, RZ, RZ, R20 ;  /* 0x000000ffffa97224 */ /* 0x000fc600078e0014 */
[----:B------:R-:W4:Y:S01]  /*b6a10*/  LDL.LU R20, [R1+0x5648] ;  /* 0x0056480001147983 */ /* 0x000f220000300800 */
[----:B--2---:R-:W-:-:S03]  /*b6a20*/  IMAD.MOV.U32 R170, RZ, RZ, R21 ;  /* 0x000000ffffaa7224 */ /* 0x004fc600078e0015 */
[----:B------:R-:W2:Y:S01]  /*b6a30*/  LDL.LU R21, [R1+0x5644] ;  /* 0x0056440001157983 */ /* 0x000ea20000300800 */
[----:B---3--:R-:W-:-:S03]  /*b6a40*/  IMAD.MOV.U32 R171, RZ, RZ, R23 ;  /* 0x000000ffffab7224 */ /* 0x008fc600078e0017 */
[----:B------:R-:W3:Y:S04]  /*b6a50*/  LDL.LU R23, [R1+0x5640] ;  /* 0x0056400001177983 */ /* 0x000ee80000300800 */
[----:B------:R-:W3:Y:S04]  /*b6a60*/  LDL.LU R172, [R1+0x310] ;  /* 0x0003100001ac7983 */ /* 0x000ee80000300800 */
[----:B------:R-:W3:Y:S04]  /*b6a70*/  LDL.LU R173, [R1+0x314] ;  /* 0x0003140001ad7983 */ /* 0x000ee80000300800 */
[----:B------:R-:W3:Y:S04]  /*b6a80*/  LDL.LU R174, [R1+0x318] ;  /* 0x0003180001ae7983 */ /* 0x000ee80000300800 */
[----:B------:R-:W3:Y:S01]  /*b6a90*/  LDL.LU R175, [R1+0x31c] ;  /* 0x00031c0001af7983 */ /* 0x000ee20000300800 */
[----:B----4-:R-:W-:-:S02]  /*b6aa0*/  IMAD.MOV.U32 R178, RZ, RZ, R20 ;  /* 0x000000ffffb27224 */ /* 0x010fc400078e0014 */
[----:B------:R-:W-:Y:S02]  /*b6ab0*/  IMAD.MOV.U32 R179, RZ, RZ, R22 ;  /* 0x000000ffffb37224 */ /* 0x000fe400078e0016 */
[----:B--2---:R-:W-:Y:S02]  /*b6ac0*/  IMAD.MOV.U32 R176, RZ, RZ, R21 ;  /* 0x000000ffffb07224 */ /* 0x004fe400078e0015 */
[----:B------:R-:W2:Y:S01]  /*b6ad0*/  LDL.LU R21, [R1+0x563c] ;  /* 0x00563c0001157983 */ /* 0x000ea20000300800 */
[----:B---3--:R-:W-:-:S03]  /*b6ae0*/  IMAD.MOV.U32 R177, RZ, RZ, R23 ;  /* 0x000000ffffb17224 */ /* 0x008fc600078e0017 */
[----:B------:R-:W3:Y:S04]  /*b6af0*/  LDL.LU R23, [R1+0x5638] ;  /* 0x0056380001177983 */ /* 0x000ee80000300800 */
[----:B------:R-:W4:Y:S04]  /*b6b00*/  LDL.LU R20, [R1+0x5634] ;  /* 0x0056340001147983 */ /* 0x000f280000300800 */
[----:B------:R-:W3:Y:S04]  /*b6b10*/  LDL.LU R22, [R1+0x5630] ;  /* 0x0056300001167983 */ /* 0x000ee80000300800 */
[----:B------:R-:W3:Y:S04]  /*b6b20*/  LDL.LU R184, [R1+0x340] ;  /* 0x0003400001b87983 */ /* 0x000ee80000300800 */
[----:B------:R-:W3:Y:S04]  /*b6b30*/  LDL.LU R185, [R1+0x344] ;  /* 0x0003440001b97983 */ /* 0x000ee80000300800 */
[----:B------:R-:W3:Y:S04]  /*b6b40*/  LDL.LU R186, [R1+0x348] ;  /* 0x0003480001ba7983 */ /* 0x000ee80000300800 */
[----:B------:R-:W3:Y:S01]  /*b6b50*/  LDL.LU R187, [R1+0x34c] ;  /* 0x00034c0001bb7983 */ /* 0x000ee20000300800 */
[----:B--2---:R-:W-:-:S02]  /*b6b60*/  IMAD.MOV.U32 R243, RZ, RZ, R21 ;  /* 0x000000fffff37224 */ /* 0x004fc400078e0015 */
[----:B----4-:R-:W-:Y:S02]  /*b6b70*/  IMAD.MOV.U32 R240, RZ, RZ, R20 ;  /* 0x000000fffff07224 */ /* 0x010fe400078e0014 */
[----:B---3--:R-:W-:Y:S01]  /*b6b80*/  IMAD.MOV.U32 R241, RZ, RZ, R22 ;  /* 0x000000fffff17224 */ /* 0x008fe200078e0016 */
[----:B------:R-:W2:Y:S04]  /*b6b90*/  LDL.LU R20, [R1+0x562c] ;  /* 0x00562c0001147983 */ /* 0x000ea80000300800 */
[----:B------:R-:W3:Y:S01]  /*b6ba0*/  LDL.LU R22, [R1+0x5628] ;  /* 0x0056280001167983 */ /* 0x000ee20000300800 */
        /* <DEDUP_REMOVED lines=36> */
[----:B---3--:R-:W-:Y:S01]  /*b6df0*/  IMAD.MOV.U32 R245, RZ, RZ, R22 ;  /* 0x000000fffff57224 */ /* 0x008fe200078e0016 */
[----:B------:R-:W2:Y:S01]  /*b6e00*/  LDL.LU R20, [R1+0x3d0] ;  /* 0x0003d00001147983 */ /* 0x000ea20000300800 */
[----:B----4-:R-:W-:Y:S02]  /*b6e10*/  IMAD.MOV.U32 R246, RZ, RZ, R21 ;  /* 0x000000fffff67224 */ /* 0x010fe400078e0015 */
[----:B------:R-:W-:Y:S01]  /*b6e20*/  IMAD.MOV.U32 R244, RZ, RZ, R23 ;  /* 0x000000fffff47224 */ /* 0x000fe200078e0017 */
        /* <DEDUP_REMOVED lines=20> */
[----:B------:R-:W3:Y:S01]  /*b6f70*/  LDL.LU R165, [R1+0x2f4] ;  /* 0x0002f40001a57983 */ /* 0x000ee20000300800 */
[C---:B------:R-:W-:Y:S08]  /*b6f80*/  HMMA.1688.F32.TF32 R196, R228.reuse, R62, R196 ;  /* 0x0000003ee4c4723c */ /* 0x040ff000000810c4 */
[C---:B------:R-:W-:Y:S08]  /*b6f90*/  HMMA.1688.F32.TF32 R220, R228.reuse, R74, R220 ;  /* 0x0000004ae4dc723c */ /* 0x040ff000000810dc */
[C---:B------:R-:W-:Y:S08]  /*b6fa0*/  HMMA.1688.F32.TF32 R204, R228.reuse, R70, R204 ;  /* 0x00000046e4cc723c */ /* 0x040ff000000810cc */
[C---:B------:R-:W-:Y:S01]  /*b6fb0*/  HMMA.1688.F32.TF32 R200, R228.reuse, R66, R200 ;  /* 0x00000042e4c8723c */ /* 0x040fe200000810c8 */
[----:B------:R-:W3:Y:S04]  /*b6fc0*/  LDL.LU R166, [R1+0x2f8] ;  /* 0x0002f80001a67983 */ /* 0x000ee80000300800 */
[----:B------:R-:W3:Y:S04]  /*b6fd0*/  LDL.LU R167, [R1+0x2fc] ;  /* 0x0002fc0001a77983 */ /* 0x000ee80000300800 */
[----:B------:R-:W3:Y:S04]  /*b6fe0*/  LDL.LU R28, [R1+0x2b0] ;  /* 0x0002b000011c7983 */ /* 0x000ee80000300800 */
[----:B------:R-:W3:Y:S01]  /*b6ff0*/  LDL.LU R29, [R1+0x2b4] ;  /* 0x0002b400011d7983 */ /* 0x000ee20000300800 */
[C---:B------:R-:W-:Y:S03]  /*b7000*/  HMMA.1688.F32.TF32 R192, R228.reuse, R58, R192 ;  /* 0x0000003ae4c0723c */ /* 0x040fe600000810c0 */
[----:B------:R-:W3:Y:S04]  /*b7010*/  LDL.LU R30, [R1+0x2b8] ;  /* 0x0002b800011e7983 */ /* 0x000ee80000300800 */
[----:B------:R-:W3:Y:S01]  /*b7020*/  LDL.LU R31, [R1+0x2bc] ;  /* 0x0002bc00011f7983 */ /* 0x000ee20000300800 */
[C---:B------:R-:W-:Y:S03]  /*b7030*/  HMMA.1688.F32.TF32 R188, R228.reuse, R54, R188 ;  /* 0x00000036e4bc723c */ /* 0x040fe600000810bc */
[----:B------:R-:W-:Y:S04]  /*b7040*/  STL.64 [R1+0xbd0], R220 ;  /* 0x000bd0dc01007387 */ /* 0x000fe80000100a00 */
[----:B------:R2:W-:Y:S04]  /*b7050*/  STL.64 [R1+0xbd8], R222 ;  /* 0x000bd8de01007387 */ /* 0x0005e80000100a00 */
[----:B--2---:R-:W2:Y:S04]  /*b7060*/  LDL.LU.64 R222, [R1+0x5618] ;  /* 0x0056180001de7983 */ /* 0x004ea80000300a00 */
[----:B------:R-:W2:Y:S04]  /*b7070*/  LDL.LU.64 R220, [R1+0x5610] ;  /* 0x0056100001dc7983 */ /* 0x000ea80000300a00 */
[----:B------:R-:W-:Y:S04]  /*b7080*/  STL.64 [R1+0xbc0], R204 ;  /* 0x000bc0cc01007387 */ /* 0x000fe80000100a00 */
[----:B------:R4:W-:Y:S04]  /*b7090*/  STL.64 [R1+0xbc8], R206 ;  /* 0x000bc8ce01007387 */ /* 0x0009e80000100a00 */
[----:B----4-:R-:W4:Y:S04]  /*b70a0*/  LDL.LU.64 R206, [R1+0x5608] ;  /* 0x0056080001ce7983 */ /* 0x010f280000300a00 */
[----:B------:R-:W4:Y:S04]  /*b70b0*/  LDL.LU.64 R204, [R1+0x5600] ;  /* 0x0056000001cc7983 */ /* 0x000f280000300a00 */
        /* <DEDUP_REMOVED lines=16> */
[----:B------:R-:W-:-:S15]  /*b71c0*/  HMMA.1688.F32.TF32 R20, R228, R50, R20 ;  /* 0x00000032e414723c */ /* 0x000fde0000081014 */
[----:B------:R-:W-:-:S04]  /*b71d0*/  NOP ;  /* 0x0000000000007918 */ /* 0x000fc80000000000 */
[----:B------:R-:W-:Y:S04]  /*b71e0*/  STL.64 [R1+0xb70], R20 ;  /* 0x000b701401007387 */ /* 0x000fe80000100a00 */
[----:B------:R1:W-:Y:S04]  /*b71f0*/  STL.64 [R1+0xb78], R22 ;  /* 0x000b781601007387 */ /* 0x0003e80000100a00 */
[----:B-1----:R-:W2:Y:S04]  /*b7200*/  LDL.LU.64 R22, [R1+0x55b8] ;  /* 0x0055b80001167983 */ /* 0x002ea80000300a00 */
[----:B------:R-:W2:Y:S01]  /*b7210*/  LDL.LU.64 R20, [R1+0x55b0] ;  /* 0x0055b00001147983 */ /* 0x000ea20000300a00 */
[----:B------:R-:W-:Y:S03]  /*b7220*/  HMMA.1688.F32.TF32 R16, R228, R126, R16 ;  /* 0x0000007ee410723c */ /* 0x000fe60000081010 */
[----:B------:R-:W3:-:S15]  /*b7230*/  LDL.LU R228, [R1+0x3a0] ;  /* 0x0003a00001e47983 */ /* 0x000ede0000300800 */
[----:B------:R-:W-:Y:S01]  /*b7240*/  NOP ;  /* 0x0000000000007918 */ /* 0x000fe20000000000 */
[----:B------:R-:W-:Y:S04]  /*b7250*/  STL.64 [R1+0xb50], R16 ;  /* 0x000b501001007387 */ /* 0x000fe80000100a00 */
[----:B------:R2:W-:Y:S04]  /*b7260*/  STL.64 [R1+0xb58], R18 ;  /* 0x000b581201007387 */ /* 0x0005e80000100a00 */
[----:B------:R-:W3:Y:S04]  /*b7270*/  LDL.LU R229, [R1+0x3a4] ;  /* 0x0003a40001e57983 */ /* 0x000ee80000300800 */
[----:B------:R-:W3:Y:S04]  /*b7280*/  LDL.LU R230, [R1+0x3a8] ;  /* 0x0003a80001e67983 */ /* 0x000ee80000300800 */
[----:B------:R-:W3:Y:S01]  /*b7290*/  LDL.LU R231, [R1+0x3ac] ;  /* 0x0003ac0001e77983 */ /* 0x000ee20000300800 */
[C---:B------:R-:W-:Y:S08]  /*b72a0*/  HMMA.1688.F32.TF32 R24, R12.reuse, R42, R24 ;  /* 0x0000002a0c18723c */ /* 0x040ff00000081018 */
[----:B--2---:R-:W-:Y:S01]  /*b72b0*/  HMMA.1688.F32.TF32 R16, R12, R46, R20 ;  /* 0x0000002e0c10723c */ /* 0x004fe20000081014 */
[----:B------:R-:W2:-:S15]  /*b72c0*/  LDL.LU R20, [R1+0x3b0] ;  /* 0x0003b00001147983 */ /* 0x000e9e0000300800 */
[----:B------:R-:W-:-:S03]  /*b72d0*/  NOP ;  /* 0x0000000000007918 */ /* 0x000fc60000000000 */
[----:B------:R-:W-:Y:S04]  /*b72e0*/  STL.64 [R1+0x1140], R16 ;  /* 0x0011401001007387 */ /* 0x000fe80000100a00 */
[----:B------:R-:W-:Y:S04]  /*b72f0*/  STL.64 [R1+0x1148], R18 ;  /* 0x0011481201007387 */ /* 0x000fe80000100a00 */
[----:B------:R-:W2:Y:S04]  /*b7300*/  LDL.LU R21, [R1+0x3b4] ;  /* 0x0003b40001157983 */ /* 0x000ea80000300800 */
[----:B------:R-:W2:Y:S04]  /*b7310*/  LDL.LU R22, [R1+0x3b8] ;  /* 0x0003b80001167983 */ /* 0x000ea80000300800 */
[----:B------:R-:W2:Y:S04]  /*b7320*/  LDL.LU R23, [R1+0x3bc] ;  /* 0x0003bc0001177983 */ /* 0x000ea80000300800 */
[----:B------:R-:W-:Y:S04]  /*b7330*/  STL.64 [R1+0x1130], R24 ;  /* 0x0011301801007387 */ /* 0x000fe80000100a00 */
[----:B------:R1:W-:Y:S01]  /*b7340*/  STL.64 [R1+0x1138], R26 ;  /* 0x0011381a01007387 */ /* 0x0003e20000100a00 */
[C---:B---3--:R-:W-:Y:S08]  /*b7350*/  HMMA.1688.F32.TF32 R232, R12.reuse, R10, R232 ;  /* 0x0000000a0ce8723c */ /* 0x048ff000000810e8 */
[C---:B------:R-:W-:Y:S08]  /*b7360*/  HMMA.1688.F32.TF32 R180, R12.reuse, R142, R180 ;  /* 0x0000008e0cb4723c */ /* 0x040ff000000810b4 */
[C---:B------:R-:W-:Y:S08]  /*b7370*/  HMMA.1688.F32.TF32 R176, R12.reuse, R138, R176 ;  /* 0x0000008a0cb0723c */ /* 0x040ff000000810b0 */
[C---:B------:R-:W-:Y:S08]  /*b7380*/  HMMA.1688.F32.TF32 R168, R12.reuse, R130, R168 ;  /* 0x000000820ca8723c */ /* 0x040ff000000810a8 */
[C---:B------:R-:W-:Y:S08]  /*b7390*/  HMMA.1688.F32.TF32 R164, R12.reuse, R122, R164 ;  /* 0x0000007a0ca4723c */ /* 0x040ff000000810a4 */
[C---:B------:R-:W-:Y:S08]  /*b73a0*/  HMMA.1688.F32.TF32 R156, R12.reuse, R114, R156 ;  /* 0x000000720c9c723c */ /* 0x040ff0000008109c */
[C---:B------:R-:W-:Y:S01]  /*b73b0*/  HMMA.1688.F32.TF32 R152, R12.reuse, R102, R152 ;  /* 0x000000660c98723c */ /* 0x040fe20000081098 */
[----:B------:R-:W-:Y:S04]  /*b73c0*/  LDS R16, [R0+UR7+0x4a380] ;  /* 0x04a3800700107984 */ /* 0x000fe80008000800 */
[----:B------:R-:W-:Y:S04]  /*b73d0*/  LDS R18, [R0+UR7+0x4b380] ;  /* 0x04b3800700127984 */ /* 0x000fe80008000800 */
[----:B-1----:R-:W3:Y:S04]  /*b73e0*/  LDL.LU.64 R26, [R1+0x55a8] ;  /* 0x0055a800011a7983 */ /* 0x002ee80000300a00 */
[----:B------:R-:W3:Y:S04]  /*b73f0*/  LDL.LU.64 R24, [R1+0x55a0] ;  /* 0x0055a00001187983 */ /* 0x000ee80000300a00 */
[----:B------:R-:W-:Y:S04]  /*b7400*/  LDS R17, [R45+UR7+0x4a380] ;  /* 0x04a380072d117984 */ /* 0x000fe80008000800 */
[----:B------:R-:W1:Y:S01]  /*b7410*/  LDS R19, [R45+UR7+0x4b380] ;  /* 0x04b380072d137984 */ /* 0x000e620008000800 */
[----:B--2---:R-:W-:-:S15]  /*b7420*/  HMMA.1688.F32.TF32 R20, R12, R38, R20 ;  /* 0x000000260c14723c */ /* 0x004fde0000081014 */
[----:B------:R-:W-:-:S04]  /*b7430*/  NOP ;  /* 0x0000000000007918 */ /* 0x000fc80000000000 */
[----:B------:R-:W-:Y:S04]  /*b7440*/  STL.64 [R1+0x1110], R20 ;  /* 0x0011101401007387 */ /* 0x000fe80000100a00 */
[----:B------:R2:W-:Y:S02]  /*b7450*/  STL.64 [R1+0x1118], R22 ;  /* 0x0011181601007387 */ /* 0x0005e40000100a00 */
[C---:B--2---:R-:W-:Y:S08]  /*b7460*/  HMMA.1688.F32.TF32 R20, R12.reuse, R34, R228 ;  /* 0x000000220c14723c */ /* 0x044ff000000810e4 */
[C---:B------:R-:W-:Y:S11]  /*b7470*/  HMMA.1688.F32.TF32 R228, R12.reuse, R6, R244 ;  /* 0x000000060ce4723c */ /* 0x040ff600000810f4 */
        /* <DEDUP_REMOVED lines=8> */
[C---:B-1----:R-:W-:Y:S01]  /*b7500*/  HMMA.1688.F32.TF32 R228, R12.reuse, R150, R240 ;  /* 0x000000960ce4723c */ /* 0x042fe200000810f0 */
[----:B------:R-:W-:Y:S04]  /*b7510*/  STL.64 [R1+0x1080], R20 ;  /* 0x0010801401007387 */ /* 0x000fe80000100a00 */
[----:B------:R1:W-:Y:S03]  /*b7520*/  STL.64 [R1+0x1088], R22 ;  /* 0x0010881601007387 */ /* 0x0003e60000100a00 */
        /* <DEDUP_REMOVED lines=21> */
[----:B-1----:R-:W-:Y:S02]  /*b7680*/  HMMA.1688.F32.TF32 R20, R12, R98, R28 ;  /* 0x000000620c14723c */ /* 0x002fe4000008101c */
[----:B------:R-:W-:Y:S04]  /*b7690*/  STL.64 [R1+0xf40], R156 ;  /* 0x000f409c01007387 */ /* 0x000fe80000100a00 */
[----:B------:R-:W-:Y:S04]  /*b76a0*/  STL.64 [R1+0xf48], R158 ;  /* 0x000f489e01007387 */ /* 0x000fe80000100a00 */
[----:B------:R1:W-:Y:S04]  /*b76b0*/  STL.64 [R1+0xf20], R152 ;  /* 0x000f209801007387 */ /* 0x0003e80000100a00 */
[----:B------:R2:W-:Y:S05]  /*b76c0*/  STL.64 [R1+0xf28], R154 ;  /* 0x000f289a01007387 */ /* 0x0005ea0000100a00 */
        /* <DEDUP_REMOVED lines=12> */
[----:B--2---:R-:W4:Y:S04]  /*b7790*/  LDL.LU R154, [R1+0x228] ;  /* 0x00022800019a7983 */ /* 0x004f280000300800 */
        /* <DEDUP_REMOVED lines=34> */
[----:B------:R-:W-:Y:S01]  /*b79c0*/  IMAD.MOV.U32 R250, RZ, RZ, R25 ;  /* 0x000000fffffa7224 */ /* 0x000fe200078e0019 */
[----:B------:R-:W3:Y:S01]  /*b79d0*/  LDL.LU R24, [R1+0x200] ;  /* 0x0002000001187983 */ /* 0x000ee20000300800 */
[----:B------:R-:W-:-:S03]  /*b79e0*/  IMAD.MOV.U32 R249, RZ, RZ, R26 ;  /* 0x000000fffff97224 */ /* 0x000fc600078e001a */
[----:B------:R-:W3:Y:S01]  /*b79f0*/  LDL.LU R25, [R1+0x204] ;  /* 0x0002040001197983 */ /* 0x000ee20000300800 */
[----:B------:R-:W-:-:S03]  /*b7a00*/  IMAD.MOV.U32 R248, RZ, RZ, R27 ;  /* 0x000000fffff87224 */ /* 0x000fc600078e001b */
        /* <DEDUP_REMOVED lines=22> */
[C---:B--2---:R-:W-:Y:S08]  /*b7b70*/  HMMA.1688.F32.TF32 R180, R12.reuse, R90, R180 ;  /* 0x0000005a0cb4723c */ /* 0x044ff000000810b4 */
[C---:B----4-:R-:W-:Y:S08]  /*b7b80*/  HMMA.1688.F32.TF32 R184, R12.reuse, R94, R184 ;  /* 0x0000005e0cb8723c */ /* 0x050ff000000810b8 */
        /* <DEDUP_REMOVED lines=8> */
[C---:B------:R-:W-:Y:S01]  /*b7c10*/  HMMA.1688.F32.TF32 R152, R12.reuse, R62, R152 ;  /* 0x0000003e0c98723c */ /* 0x040fe20000081098 */
[----:B-1----:R-:W2:Y:S04]  /*b7c20*/  LDL.LU.64 R186, [R1+0x5598] ;  /* 0x0055980001ba7983 */ /* 0x002ea80000300a00 */
[----:B------:R-:W2:Y:S04]  /*b7c30*/  LDL.LU.64 R184, [R1+0x5590] ;  /* 0x0055900001b87983 */ /* 0x000ea80000300a00 */
[----:B------:R-:W-:Y:S04]  /*b7c40*/  STL.64 [R1+0xec0], R180 ;  /* 0x000ec0b401007387 */ /* 0x000fe80000100a00 */
[----:B------:R1:W-:Y:S01]  /*b7c50*/  STL.64 [R1+0xec8], R182 ;  /* 0x000ec8b601007387 */ /* 0x0003e20000100a00 */
[C---:B------:R-:W-:Y:S03]  /*b7c60*/  HMMA.1688.F32.TF32 R28, R12.reuse, R58, R28 ;  /* 0x0000003a0c1c723c */ /* 0x040fe6000008101c */
[----:B-1----:R-:W4:Y:S04]  /*b7c70*/  LDL.LU.64 R182, [R1+0x5588] ;  /* 0x0055880001b67983 */ /* 0x002f280000300a00 */
[----:B------:R-:W4:Y:S04]  /*b7c80*/  LDL.LU.64 R180, [R1+0x5580] ;  /* 0x0055800001b47983 */ /* 0x000f280000300a00 */
[----:B------:R-:W-:Y:S04]  /*b7c90*/  STL.64 [R1+0xea0], R176 ;  /* 0x000ea0b001007387 */ /* 0x000fe80000100a00 */
[----:B------:R1:W-:Y:S01]  /*b7ca0*/  STL.64 [R1+0xea8], R178 ;  /* 0x000ea8b201007387 */ /* 0x0003e20000100a00 */
[C---:B---3--:R-:W-:Y:S03]  /*b7cb0*/  HMMA.1688.F32.TF32 R24, R12.reuse, R54, R24 ;  /* 0x000000360c18723c */ /* 0x048fe60000081018 */
        /* <DEDUP_REMOVED lines=37> */
[----:B------:R-:W-:Y:S01]  /*b7f10*/  STL.64 [R1+0xd88], R242 ;  /* 0x000d88f201007387 */ /* 0x000fe20000100a00 */
[----:B--2---:R-:W-:Y:S01]  /*b7f20*/  HMMA.1688.F32.TF32 R24, R12, R126, R24 ;  /* 0x0000007e0c18723c */ /* 0x004fe20000081018 */
[----:B------:R-:W-:Y:S02]  /*b7f30*/  IMAD.MOV.U32 R12, RZ, RZ, R29 ;  /* 0x000000ffff0c7224 */ /* 0x000fe400078e001d */
[----:B------:R-:W2:Y:S01]  /*b7f40*/  LDL.LU R29, [R1+0x54e8] ;  /* 0x0054e800011d7983 */ /* 0x000ea20000300800 */
[----:B------:R-:W-:Y:S02]  /*b7f50*/  IMAD.MOV.U32 R13, RZ, RZ, R30 ;  /* 0x000000ffff0d7224 */ /* 0x000fe400078e001e */
[----:B------:R-:W-:-:S13]  /*b7f60*/  IMAD.MOV.U32 R14, RZ, RZ, R31 ;  /* 0x000000ffff0e7224 */ /* 0x000fda00078e001f */
[----:B------:R1:W-:Y:S04]  /*b7f70*/  STL.64 [R1+0xd60], R24 ;  /* 0x000d601801007387 */ /* 0x0003e80000100a00 */
[----:B------:R1:W-:Y:S04]  /*b7f80*/  STL.64 [R1+0xd68], R26 ;  /* 0x000d681a01007387 */ /* 0x0003e80000100a00 */
[----:B------:R-:W2:Y:S04]  /*b7f90*/  LDL.LU R30, [R1+0x54e4] ;  /* 0x0054e400011e7983 */ /* 0x000ea80000300800 */
[----:B------:R-:W2:Y:S04]  /*b7fa0*/  LDL.LU R31, [R1+0x54e0] ;  /* 0x0054e000011f7983 */ /* 0x000ea80000300800 */
[----:B------:R-:W3:Y:S04]  /*b7fb0*/  LDL.LU R15, [R1+0x1dc] ;  /* 0x0001dc00010f7983 */ /* 0x000ee80000300800 */
[----:B-1----:R-:W3:Y:S04]  /*b7fc0*/  LDL.LU R24, [R1+0x1c0] ;  /* 0x0001c00001187983 */ /* 0x002ee80000300800 */
[----:B------:R-:W3:Y:S04]  /*b7fd0*/  LDL.LU R25, [R1+0x1c4] ;  /* 0x0001c40001197983 */ /* 0x000ee80000300800 */
[----:B------:R-:W3:Y:S04]  /*b7fe0*/  LDL.LU R26, [R1+0x1c8] ;  /* 0x0001c800011a7983 */ /* 0x000ee80000300800 */
[----:B------:R-:W3:Y:S01]  /*b7ff0*/  LDL.LU R27, [R1+0x1cc] ;  /* 0x0001cc00011b7983 */ /* 0x000ee20000300800 */
[C---:B--2---:R-:W-:Y:S03]  /*b8000*/  HMMA.1688.F32.TF32 R240, R16.reuse, R46, R28 ;  /* 0x0000002e10f0723c */ /* 0x044fe6000008101c */
[----:B------:R-:W-:Y:S04]  /*b8010*/  LDS R28, [R133+UR7+0x4a380] ;  /* 0x04a38007851c7984 */ /* 0x000fe80008000800 */
[----:B------:R-:W-:Y:S04]  /*b8020*/  LDS R30, [R133+UR7+0x4b380] ;  /* 0x04b38007851e7984 */ /* 0x000fe80008000800 */
[----:B------:R-:W-:Y:S04]  /*b8030*/  LDS R29, [R252+UR7+0x4a380] ;  /* 0x04a38007fc1d7984 */ /* 0x000fe80008000800 */
[----:B------:R-:W1:Y:S04]  /*b8040*/  LDS R31, [R252+UR7+0x4b380] ;  /* 0x04b38007fc1f7984 */ /* 0x000e680008000800 */
[----:B------:R-:W-:Y:S04]  /*b8050*/  STL.64 [R1+0x5218], R242 ;  /* 0x005218f201007387 */ /* 0x000fe80000100a00 */
[----:B------:R2:W-:Y:S04]  /*b8060*/  STL.64 [R1+0x5210], R240 ;  /* 0x005210f001007387 */ /* 0x0005e80000100a00 */
[----:B--2---:R-:W2:Y:S04]  /*b8070*/  LDL.LU R240, [R1+0x1e0] ;  /* 0x0001e00001f07983 */ /* 0x004ea80000300800 */
[----:B------:R-:W2:Y:S04]  /*b8080*/  LDL.LU R241, [R1+0x1e4] ;  /* 0x0001e40001f17983 */ /* 0x000ea80000300800 */
[----:B------:R-:W2:Y:S04]  /*b8090*/  LDL.LU R242, [R1+0x1e8] ;  /* 0x0001e80001f27983 */ /* 0x000ea80000300800 */
[----:B------:R-:W2:Y:S02]  /*b80a0*/  LDL.LU R243, [R1+0x1ec] ;  /* 0x0001ec0001f37983 */ /* 0x000ea40000300800 */
[----:B--2---:R-:W-:-:S15]  /*b80b0*/  HMMA.1688.F32.TF32 R240, R16, R42, R240 ;  /* 0x0000002a10f0723c */ /* 0x004fde00000810f0 */
[----:B------:R-:W-:-:S04]  /*b80c0*/  NOP ;  /* 0x0000000000007918 */ /* 0x000fc80000000000 */
[----:B------:R-:W-:Y:S04]  /*b80d0*/  STL.64 [R1+0x1e0], R240 ;  /* 0x0001e0f001007387 */ /* 0x000fe80000100a00 */
[----:B------:R3:W-:Y:S02]  /*b80e0*/  STL.64 [R1+0x1e8], R242 ;  /* 0x0001e8f201007387 */ /* 0x0007e40000100a00 */
[C---:B---3--:R-:W-:Y:S08]  /*b80f0*/  HMMA.1688.F32.TF32 R240, R16.reuse, R38, R12 ;  /* 0x0000002610f0723c */ /* 0x048ff0000008100c */
[C---:B------:R-:W-:Y:S08]  /*b8100*/  HMMA.1688.F32.TF32 R12, R16.reuse, R34, R24 ;  /* 0x00000022100c723c */ /* 0x040ff00000081018 */
[C---:B------:R-:W-:Y:S08]  /*b8110*/  HMMA.1688.F32.TF32 R24, R16.reuse, R10, R20 ;  /* 0x0000000a1018723c */ /* 0x040ff00000081014 */
[C---:B------:R-:W-:Y:S01]  /*b8120*/  HMMA.1688.F32.TF32 R20, R16.reuse, R6, R228 ;  /* 0x000000061014723c */ /* 0x040fe200000810e4 */
        /* <DEDUP_REMOVED lines=8> */
[----:B------:R2:W-:Y:S02]  /*b81b0*/  STL.64 [R1+0x1a8], R22 ;  /* 0x0001a81601007387 */ /* 0x0005e40000100a00 */
[----:B--2---:R-:W-:Y:S03]  /*b81c0*/  HMMA.1688.F32.TF32 R20, R16, R106, R244 ;  /* 0x0000006a1014723c */ /* 0x004fe600000810f4 */
[----:B------:R-:W-:Y:S01]  /*b81d0*/  IMAD.MOV.U32 R37, RZ, RZ, R14 ;  /* 0x000000ffff257224 */ /* 0x000fe200078e000e */
[----:B------:R2:W-:Y:S01]  /*b81e0*/  STL.64 [R1+0x190], R12 ;  /* 0x0001900c01007387 */ /* 0x0005e20000100a00 */
[----:B------:R-:W-:-:S03]  /*b81f0*/  IMAD.MOV.U32 R36, RZ, RZ, R15 ;  /* 0x000000ffff247224 */ /* 0x000fc600078e000f */
[C---:B--2---:R-:W-:Y:S08]  /*b8200*/  HMMA.1688.F32.TF32 R12, R16.reuse, R150, R248 ;  /* 0x00000096100c723c */ /* 0x044ff000000810f8 */
[C---:B------:R-:W-:Y:S03]  /*b8210*/  HMMA.1688.F32.TF32 R24, R16.reuse, R146, R236 ;  /* 0x000000921018723c */ /* 0x040fe600000810ec */
[----:B------:R-:W-:Y:S04]  /*b8220*/  STL.64 [R1+0x180], R20 ;  /* 0x0001801401007387 */ /* 0x000fe80000100a00 */
[----:B------:R2:W-:Y:S02]  /*b8230*/  STL.64 [R1+0x188], R22 ;  /* 0x0001881601007387 */ /* 0x0005e40000100a00 */
[C---:B--2---:R-:W-:Y:S02]  /*b8240*/  HMMA.1688.F32.TF32 R20, R16.reuse, R142, R152 ;  /* 0x0000008e1014723c */ /* 0x044fe40000081098 */
[----:B------:R-:W-:Y:S04]  /*b8250*/  STL.64 [R1+0x170], R12 ;  /* 0x0001700c01007387 */ /* 0x000fe80000100a00 */
[----:B------:R2:W-:Y:S02]  /*b8260*/  STL.64 [R1+0x178], R14 ;  /* 0x0001780e01007387 */ /* 0x0005e40000100a00 */
[----:B--2---:R-:W-:Y:S02]  /*b8270*/  HMMA.1688.F32.TF32 R12, R16, R138, R156 ;  /* 0x0000008a100c723c */ /* 0x004fe4000008109c */
[----:B------:R-:W-:Y:S04]  /*b8280*/  STL.64 [R1+0x160], R24 ;  /* 0x0001601801007387 */ /* 0x000fe80000100a00 */
[----:B------:R-:W-:Y:S05]  /*b8290*/  STL.64 [R1+0x168], R26 ;  /* 0x0001681a01007387 */ /* 0x000fea0000100a00 */
[----:B------:R-:W-:Y:S04]  /*b82a0*/  STL.64 [R1+0x150], R20 ;  /* 0x0001501401007387 */ /* 0x000fe80000100a00 */
[----:B------:R-:W-:Y:S04]  /*b82b0*/  STL.64 [R1+0x158], R22 ;  /* 0x0001581601007387 */ /* 0x000fe80000100a00 */
[----:B------:R-:W-:Y:S01]  /*b82c0*/  IMAD.MOV.U32 R40, RZ, RZ, R12 ;  /* 0x000000ffff287224 */ /* 0x000fe200078e000c */
[----:B------:R2:W-:Y:S01]  /*b82d0*/  STL.64 [R1+0xae8], R14 ;  /* 0x000ae80e01007387 */ /* 0x0005e20000100a00 */
[----:B------:R-:W-:-:S02]  /*b82e0*/  IMAD.MOV.U32 R41, RZ, RZ, R13 ;  /* 0x000000ffff297224 */ /* 0x000fc400078e000d */
[----:B--2---:R-:W-:-:S15]  /*b82f0*/  HMMA.1688.F32.TF32 R12, R16, R134, R160 ;  /* 0x00000086100c723c */ /* 0x004fde00000810a0 */
        /* <DEDUP_REMOVED lines=54> */
[----:B--2---:R-:W-:Y:S01]  /*b8660*/  HMMA.1688.F32.TF32 R12, R16, R78, R204 ;  /* 0x0000004e100c723c */ /* 0x004fe200000810cc */
        /* <DEDUP_REMOVED lines=9> */
[----:B------:R2:W-:Y:S04]  /*b8700*/  STL.64 [R1+0xa28], R14 ;  /* 0x000a280e01007387 */ /* 0x0005e80000100a00 */
[----:B------:R-:W3:Y:S04]  /*b8710*/  LDL.LU R208, [R1+0x54dc] ;  /* 0x0054dc0001d07983 */ /* 0x000ee80000300800 */
[----:B------:R-:W4:Y:S04]  /*b8720*/  LDL.LU R213, [R1+0x54d8] ;  /* 0x0054d80001d57983 */ /* 0x000f280000300800 */
[----:B------:R-:W2:Y:S04]  /*b8730*/  LDL.LU R212, [R1+0x54d4] ;  /* 0x0054d40001d47983 */ /* 0x000ea80000300800 */
[----:B------:R-:W2:Y:S04]  /*b8740*/  LDL.LU R216, [R1+0x54d0] ;  /* 0x0054d00001d87983 */ /* 0x000ea80000300800 */
[----:B------:R-:W2:Y:S04]  /*b8750*/  LDL.LU R227, [R1+0x54cc] ;  /* 0x0054cc0001e37983 */ /* 0x000ea80000300800 */
[----:B------:R-:W2:Y:S04]  /*b8760*/  LDL.LU R226, [R1+0x54c8] ;  /* 0x0054c80001e27983 */ /* 0x000ea80000300800 */
[----:B------:R-:W2:Y:S04]  /*b8770*/  LDL.LU R224, [R1+0x54c4] ;  /* 0x0054c40001e07983 */ /* 0x000ea80000300800 */
[----:B------:R-:W3:Y:S04]  /*b8780*/  LDL.LU R225, [R1+0x54c0] ;  /* 0x0054c00001e17983 */ /* 0x000ee80000300800 */
[----:B------:R-:W4:Y:S01]  /*b8790*/  LDL.LU R223, [R1+0x54bc] ;  /* 0x0054bc0001df7983 */ /* 0x000f220000300800 */
[----:B------:R-:W-:-:S02]  /*b87a0*/  IMAD.MOV.U32 R233, RZ, RZ, R222 ;  /* 0x000000ffffe97224 */ /* 0x000fc400078e00de */
[----:B------:R-:W-:Y:S01]  /*b87b0*/  IMAD.MOV.U32 R234, RZ, RZ, R221 ;  /* 0x000000ffffea7224 */ /* 0x000fe200078e00dd */
[----:B------:R-:W4:Y:S04]  /*b87c0*/  LDL.LU R222, [R1+0x54b8] ;  /* 0x0054b80001de7983 */ /* 0x000f280000300800 */
        /* <DEDUP_REMOVED lines=14> */
[----:B---3--:R-:W-:Y:S01]  /*b88b0*/  IMAD.MOV.U32 R25, RZ, RZ, R225 ;  /* 0x000000ffff197224 */ /* 0x008fe200078e00e1 */
[----:B------:R-:W2:Y:S04]  /*b88c0*/  LDL.LU R224, [R1+0x54ac] ;  /* 0x0054ac0001e07983 */ /* 0x000ea80000300800 */
[----:B------:R-:W2:Y:S01]  /*b88d0*/  LDL.LU R225, [R1+0x54a8] ;  /* 0x0054a80001e17983 */ /* 0x000ea20000300800 */
[----:B------:R-:W-:-:S02]  /*b88e0*/  IMAD.MOV.U32 R26, RZ, RZ, R226 ;  /* 0x000000ffff1a7224 */ /* 0x000fc400078e00e2 */
[----:B------:R-:W-:Y:S01]  /*b88f0*/  IMAD.MOV.U32 R27, RZ, RZ, R227 ;  /* 0x000000ffff1b7224 */ /* 0x000fe200078e00e3 */
[----:B------:R-:W2:Y:S04]  /*b8900*/  LDL.LU R226, [R1+0x54a4] ;  /* 0x0054a40001e27983 */ /* 0x000ea80000300800 */
[----:B------:R-:W2:Y:S04]  /*b8910*/  LDL.LU R227, [R1+0x54a0] ;  /* 0x0054a00001e37983 */ /* 0x000ea80000300800 */
[----:B------:R-:W3:Y:S04]  /*b8920*/  LDL R240, [R1+0xb00] ;  /* 0x000b000001f07983 */ /* 0x000ee80000100800 */
[----:B------:R-:W3:Y:S04]  /*b8930*/  LDL R241, [R1+0xb04] ;  /* 0x000b040001f17983 */ /* 0x000ee80000100800 */
[----:B------:R-:W3:Y:S04]  /*b8940*/  LDL.LU R242, [R1+0xb08] ;  /* 0x000b080001f27983 */ /* 0x000ee80000300800 */
[----:B------:R-:W3:Y:S01]  /*b8950*/  LDL.LU R243, [R1+0xb0c] ;  /* 0x000b0c0001f37983 */ /* 0x000ee20000300800 */
[----:B----4-:R-:W-:-:S02]  /*b8960*/  IMAD.MOV.U32 R12, RZ, RZ, R220 ;  /* 0x000000ffff0c7224 */ /* 0x010fc400078e00dc */
        /* <DEDUP_REMOVED lines=9> */
[----:B------:R-:W2:Y:S04]  /*b8a00*/  LDL.LU R216, [R1+0x548c] ;  /* 0x00548c0001d87983 */ /* 0x000ea80000300800 */
        /* <DEDUP_REMOVED lines=13> */
[----:B------:R-:W-:-:S15]  /*b8ae0*/  HMMA.1688.F32.TF32 R12, R16, R50, R12 ;  /* 0x00000032100c723c */ /* 0x000fde000008100c */
[----:B------:R-:W-:-:S04]  /*b8af0*/  NOP ;  /* 0x0000000000007918 */ /* 0x000fc80000000000 */
[----:B------:R-:W-:Y:S02]  /*b8b00*/  IMAD.MOV.U32 R116, RZ, RZ, R12 ;  /* 0x000000ffff747224 */ /* 0x000fe400078e000c */
[----:B------:R-:W-:Y:S01]  /*b8b10*/  IMAD.MOV.U32 R117, RZ, RZ, R13 ;  /* 0x000000ffff757224 */ /* 0x000fe200078e000d */
[----:B--2---:R-:W-:-:S15]  /*b8b20*/  HMMA.1688.F32.TF32 R152, R16, R74, R208 ;  /* 0x0000004a1098723c */ /* 0x004fde00000810d0 */
        /* <DEDUP_REMOVED lines=26> */
[----:B------:R-:W-:Y:S04]  /*b8cd0*/  STL.64 [R1+0xb08], R154 ;  /* 0x000b089a01007387 */ /* 0x000fe80000100a00 */
[----:B------:R2:W-:Y:S02]  /*b8ce0*/  STL.64 [R1+0xb38], R14 ;  /* 0x000b380e01007387 */ /* 0x0005e40000100a00 */
[----:B--2---:R-:W-:-:S15]  /*b8cf0*/  HMMA.1688.F32.TF32 R12, R16, R126, R24 ;  /* 0x0000007e100c723c */ /* 0x004fde0000081018 */
[----:B------:R-:W-:-:S04]  /*b8d00*/  NOP ;  /* 0x0000000000007918 */ /* 0x000fc80000000000 */
[----:B------:R-:W-:Y:S04]  /*b8d10*/  STL.64 [R1+0xb20], R12 ;  /* 0x000b200c01007387 */ /* 0x000fe80000100a00 */
[----:B------:R1:W-:Y:S01]  /*b8d20*/  STL.64 [R1+0xb28], R14 ;  /* 0x000b280e01007387 */ /* 0x0003e20000100a00 */
[----:B------:R-:W-:-:S03]  /*b8d30*/  IMAD.MOV.U32 R132, RZ, RZ, R15 ;  /* 0x000000ffff847224 */ /* 0x000fc600078e000f */
[----:B------:R-:W2:Y:S01]  /*b8d40*/  LDL R137, [R1+0x49d0] ;  /* 0x0049d00001897983 */ /* 0x000ea20000100800 */
[C---:B-1----:R-:W-:Y:S03]  /*b8d50*/  HMMA.1688.F32.TF32 R12, R28.reuse, R46, R20 ;  /* 0x0000002e1c0c723c */ /* 0x042fe60000081014 */
[----:B------:R-:W-:Y:S05]  /*b8d60*/  STL.64 [R1+0x5220], R44 ;  /* 0x0052202c01007387 */ /* 0x000fea0000100a00 */
[C---:B------:R-:W-:Y:S11]  /*b8d70*/  HMMA.1688.F32.TF32 R16, R28.reuse, R42, R228 ;  /* 0x0000002a1c10723c */ /* 0x040ff600000810e4 */
[----:B------:R-:W-:Y:S04]  /*b8d80*/  STL.64 [R1+0xb40], R12 ;  /* 0x000b400c01007387 */ /* 0x000fe80000100a00 */
[----:B------:R1:W-:Y:S02]  /*b8d90*/  STL.64 [R1+0xb48], R14 ;  /* 0x000b480e01007387 */ /* 0x0003e40000100a00 */
[C---:B-1----:R-:W-:Y:S02]  /*b8da0*/  HMMA.1688.F32.TF32 R12, R28.reuse, R38, R232 ;  /* 0x000000261c0c723c */ /* 0x042fe400000810e8 */
[----:B------:R-:W-:Y:S04]  /*b8db0*/  STL.64 [R1+0x5228], R40 ;  /* 0x0052282801007387 */ /* 0x000fe80000100a00 */
[----:B------:R-:W-:Y:S02]  /*b8dc0*/  STL.64 [R1+0xb10], R16 ;  /* 0x000b101001007387 */ /* 0x000fe40000100a00 */
[----:B------:R-:W-:Y:S02]  /*b8dd0*/  HMMA.1688.F32.TF32 R20, R28, R34, R244 ;  /* 0x000000221c14723c */ /* 0x000fe400000810f4 */
[----:B------:R1:W-:Y:S04]  /*b8de0*/  STL.64 [R1+0xb18], R18 ;  /* 0x000b181201007387 */ /* 0x0003e80000100a00 */
[----:B------:R-:W-:Y:S01]  /*b8df0*/  STL.64 [R1+0x5230], R36 ;  /* 0x0052302401007387 */ /* 0x000fe20000100a00 */
[----:B------:R-:W-:-:S02]  /*b8e00*/  IMAD.MOV.U32 R112, RZ, RZ, R152 ;  /* 0x000000ffff707224 */ /* 0x000fc400078e0098 */
[----:B------:R-:W-:Y:S01]  /*b8e10*/  IMAD.MOV.U32 R113, RZ, RZ, R153 ;  /* 0x000000ffff717224 */ /* 0x000fe200078e0099 */
[----:B------:R-:W-:Y:S01]  /*b8e20*/  LDS R34, [R0+UR7+0x4d000] ;  /* 0x04d0000700227984 */ /* 0x000fe20008000800 */
[C---:B-1----:R-:W-:Y:S03]  /*b8e30*/  HMMA.1688.F32.TF32 R16, R28.reuse, R10, R248 ;  /* 0x0000000a1c10723c */ /* 0x042fe600000810f8 */
[----:B------:R-:W-:Y:S04]  /*b8e40*/  STL.64 [R1+0xaf0], R12 ;  /* 0x000af00c01007387 */ /* 0x000fe80000100a00 */
[----:B------:R1:W-:Y:S02]  /*b8e50*/  STL.64 [R1+0xaf8], R14 ;  /* 0x000af80e01007387 */ /* 0x0003e40000100a00 */
[C---:B-1----:R-:W-:Y:S02]  /*b8e60*/  HMMA.1688.F32.TF32 R12, R28.reuse, R6, R236 ;  /* 0x000000061c0c723c */ /* 0x042fe400000810ec */
[----:B------:R1:W-:Y:S04]  /*b8e70*/  STL.64 [R1+0x9c0], R20 ;  /* 0x0009c01401007387 */ /* 0x0003e80000100a00 */
[----:B------:R3:W-:Y:S04]  /*b8e80*/  STL.64 [R1+0x9c8], R22 ;  /* 0x0009c81601007387 */ /* 0x0007e80000100a00 */
        /* <DEDUP_REMOVED lines=49> */
[----:B--2---:R-:W-:Y:S04]  /*b91a0*/  LDSM.16.M88.4 R224, [R137+UR8+0x9080] ;  /* 0x0090800889e0783b */ /* 0x004fe80008000200 */
[----:B------:R-:W-:Y:S04]  /*b91b0*/  LDSM.16.M88.4 R220, [R137+UR8+0xa080] ;  /* 0x00a0800889dc783b */ /* 0x000fe80008000200 */
[----:B------:R-:W-:Y:S04]  /*b91c0*/  LDSM.16.M88.4 R216, [R137+UR8+0xb080] ;  /* 0x00b0800889d8783b */ /* 0x000fe80008000200 */
[----:B------:R-:W-:Y:S04]  /*b91d0*/  LDSM.16.M88.4 R212, [R137+UR8+0xc080] ;  /* 0x00c0800889d4783b */ /* 0x000fe80008000200 */
[----:B------:R-:W-:Y:S04]  /*b91e0*/  LDSM.16.M88.4 R208, [R137+UR8+0xd080] ;  /* 0x00d0800889d0783b */ /* 0x000fe80008000200 */
[----:B------:R-:W-:Y:S04]  /*b91f0*/  LDSM.16.M88.4 R204, [R137+UR8+0xe080] ;  /* 0x00e0800889cc783b */ /* 0x000fe80008000200 */
[----:B------:R-:W-:Y:S04]  /*b9200*/  LDSM.16.M88.4 R200, [R137+UR8+0xf080] ;  /* 0x00f0800889c8783b */ /* 0x000fe80008000200 */
[----:B------:R-:W-:Y:S01]  /*b9210*/  LDSM.16.M88.4 R196, [R137+UR8+0x10080] ;  /* 0x0100800889c4783b */ /* 0x000fe20008000200 */
[C---:B---3--:R-:W-:Y:S08]  /*b9220*/  HMMA.1688.F32.TF32 R36, R28.reuse, R110, R248 ;  /* 0x0000006e1c24723c */ /* 0x048ff000000810f8 */
[----:B----4-:R-:W-:Y:S11]  /*b9230*/  HMMA.1688.F32.TF32 R16, R28, R106, R236 ;  /* 0x0000006a1c10723c */ /* 0x010ff600000810ec */
[----:B------:R-:W-:Y:S04]  /*b9240*/  STL.64 [R1+0x990], R36 ;  /* 0x0009902401007387 */ /* 0x000fe80000100a00 */
[----:B------:R-:W-:Y:S04]  /*b9250*/  STL.64 [R1+0x998], R38 ;  /* 0x0009982601007387 */ /* 0x000fe80000100a00 */
[----:B------:R-:W2:Y:S04]  /*b9260*/  LDL.LU R248, [R1+0x2a60] ;  /* 0x002a600001f87983 */ /* 0x000ea80000300800 */
        /* <DEDUP_REMOVED lines=10> */
[----:B------:R-:W4:Y:S01]  /*b9310*/  LDL.LU R245, [R1+0x2a74] ;  /* 0x002a740001f57983 */ /* 0x000f220000300800 */
[----:B------:R-:W-:-:S02]  /*b9320*/  IMAD.MOV.U32 R238, RZ, RZ, R5 ;  /* 0x000000ffffee7224 */ /* 0x000fc400078e0005 */
[----:B------:R-:W-:Y:S02]  /*b9330*/  IMAD.MOV.U32 R239, RZ, RZ, R4 ;  /* 0x000000ffffef7224 */ /* 0x000fe400078e0004 */
[C---:B------:R-:W-:Y:S08]  /*b9340*/  HMMA.1688.F32.TF32 R4, R28.reuse, R150, R164 ;  /* 0x000000961c04723c */ /* 0x040ff000000810a4 */
[----:B-1----:R-:W-:Y:S01]  /*b9350*/  HMMA.1688.F32.TF32 R16, R28, R146, R160 ;  /* 0x000000921c10723c */ /* 0x002fe200000810a0 */
[----:B------:R-:W-:-:S02]  /*b9360*/  IMAD.MOV.U32 R236, RZ, RZ, R9 ;  /* 0x000000ffffec7224 */ /* 0x000fc400078e0009 */
[----:B------:R-:W-:Y:S01]  /*b9370*/  IMAD.MOV.U32 R237, RZ, RZ, R8 ;  /* 0x000000ffffed7224 */ /* 0x000fe200078e0008 */
[----:B------:R-:W-:Y:S04]  /*b9380*/  STL.64 [R1+0x5240], R104 ;  /* 0x0052406801007387 */ /* 0x000fe80000100a00 */
[C---:B------:R-:W-:Y:S03]  /*b9390*/  HMMA.1688.F32.TF32 R8, R28.reuse, R142, R156 ;  /* 0x0000008e1c08723c */ /* 0x040fe6000008109c */
[----:B------:R-:W-:Y:S04]  /*b93a0*/  STL.64 [R1+0x970], R4 ;  /* 0x0009700401007387 */ /* 0x000fe80000100a00 */
[----:B------:R1:W-:Y:S02]  /*b93b0*/  STL.64 [R1+0x978], R6 ;  /* 0x0009780601007387 */ /* 0x0003e40000100a00 */
[C---:B-1----:R-:W-:Y:S02]  /*b93c0*/  HMMA.1688.F32.TF32 R4, R28.reuse, R138, R152 ;  /* 0x0000008a1c04723c */ /* 0x042fe40000081098 */
[----:B------:R-:W-:Y:S04]  /*b93d0*/  STL.64 [R1+0x960], R16 ;  /* 0x0009601001007387 */ /* 0x000fe80000100a00 */
[----:B------:R1:W-:Y:S04]  /*b93e0*/  STL.64 [R1+0x968], R18 ;  /* 0x0009681201007387 */ /* 0x0003e80000100a00 */
[----:B------:R-:W-:Y:S04]  /*b93f0*/  STL.64 [R1+0x950], R8 ;  /* 0x0009500801007387 */ /* 0x000fe80000100a00 */
[----:B------:R1:W-:Y:S02]  /*b9400*/  STL.64 [R1+0x958], R10 ;  /* 0x0009580a01007387 */ /* 0x0003e40000100a00 */
[C---:B-1----:R-:W-:Y:S08]  /*b9410*/  HMMA.1688.F32.TF32 R16, R28.reuse, R134, R240 ;  /* 0x000000861c10723c */ /* 0x042ff000000810f0 */
[----:B------:R-:W-:Y:S01]  /*b9420*/  HMMA.1688.F32.TF32 R8, R28, R130, R12 ;  /* 0x000000821c08723c */ /* 0x000fe2000008100c */
[----:B------:R-:W-:Y:S04]  /*b9430*/  STL.64 [R1+0x940], R4 ;  /* 0x0009400401007387 */ /* 0x000fe80000100a00 */
[----:B------:R1:W-:Y:S01]  /*b9440*/  STL.64 [R1+0x948], R6 ;  /* 0x0009480601007387 */ /* 0x0003e20000100a00 */
[----:B------:R-:W-:-:S02]  /*b9450*/  IMAD.MOV.U32 R246, RZ, RZ, R33 ;  /* 0x000000fffff67224 */ /* 0x000fc400078e0021 */
[----:B------:R-:W-:Y:S01]  /*b9460*/  IMAD.MOV.U32 R247, RZ, RZ, R32 ;  /* 0x000000fffff77224 */ /* 0x000fe200078e0020 */
[C---:B---3--:R-:W-:Y:S08]  /*b9470*/  HMMA.1688.F32.TF32 R40, R28.reuse, R102, R232 ;  /* 0x000000661c28723c */ /* 0x048ff000000810e8 */
[C---:B-1----:R-:W-:Y:S01]  /*b9480*/  HMMA.1688.F32.TF32 R4, R28.reuse, R122, R24 ;  /* 0x0000007a1c04723c */ /* 0x042fe20000081018 */
[----:B------:R-:W-:Y:S04]  /*b9490*/  STL.64 [R1+0x930], R16 ;  /* 0x0009301001007387 */ /* 0x000fe80000100a00 */
[----:B------:R-:W-:Y:S04]  /*b94a0*/  STL.64 [R1+0x938], R18 ;  /* 0x0009381201007387 */ /* 0x000fe80000100a00 */
[----:B------:R-:W-:Y:S04]  /*b94b0*/  STL.64 [R1+0x5248], R120 ;  /* 0x0052487801007387 */ /* 0x000fe80000100a00 */
[----:B------:R-:W-:Y:S04]  /*b94c0*/  STL.64 [R1+0x920], R8 ;  /* 0x0009200801007387 */ /* 0x000fe80000100a00 */
[----:B------:R1:W-:Y:S01]  /*b94d0*/  STL.64 [R1+0x928], R10 ;  /* 0x0009280a01007387 */ /* 0x0003e20000100a00 */
[----:B----4-:R-:W-:Y:S01]  /*b94e0*/  HMMA.1688.F32.TF32 R36, R28, R98, R244 ;  /* 0x000000621c24723c */ /* 0x010fe200000810f4 */
[----:B------:R-:W-:-:S02]  /*b94f0*/  LOP3.LUT R135, R0, 0x20, RZ, 0x3c, !PT ;  /* 0x0000002000877812 */ /* 0x000fc400078e3cff */
[----:B------:R-:W-:Y:S04]  /*b9500*/  LDS R32, [R0+UR7+0x4c000] ;  /* 0x04c0000700207984 */ /* 0x000fe80008000800 */
[----:B------:R-:W-:Y:S04]  /*b9510*/  LDSM.16.M88.4 R24, [R137+UR8+0x80] ;  /* 0x000080088918783b */ /* 0x000fe80008000200 */
[----:B------:R-:W-:Y:S04]  /*b9520*/  LDS R33, [R135+UR7+0x4c000] ;  /* 0x04c0000787217984 */ /* 0x000fe80008000800 */
[----:B------:R-:W3:Y:S04]  /*b9530*/  LDS R35, [R135+UR7+0x4d000] ;  /* 0x04d0000787237984 */ /* 0x000ee80008000800 */
[----:B------:R-:W4:Y:S04]  /*b9540*/  LDSM.16.M88.4 R16, [R137+UR8+0x2080] ;  /* 0x002080088910783b */ /* 0x000f280008000200 */
[----:B------:R-:W-:Y:S01]  /*b9550*/  LDSM.16.M88.4 R12, [R137+UR8+0x3080] ;  /* 0x00308008890c783b */ /* 0x000fe20008000200 */
[C---:B-1----:R-:W-:Y:S03]  /*b9560*/  HMMA.1688.F32.TF32 R8, R28.reuse, R118, R20 ;  /* 0x000000761c08723c */ /* 0x042fe60000081014 */
[----:B------:R-:W1:Y:S04]  /*b9570*/  LDSM.16.M88.4 R20, [R137+UR8+0x1080] ;  /* 0x001080088914783b */ /* 0x000e680008000200 */
[----:B------:R-:W-:Y:S04]  /*b9580*/  STL.64 [R1+0x910], R4 ;  /* 0x0009100401007387 */ /* 0x000fe80000100a00 */
[----:B------:R2:W-:Y:S02]  /*b9590*/  STL.64 [R1+0x918], R6 ;  /* 0x0009180601007387 */ /* 0x0005e40000100a00 */
[C---:B--2---:R-:W-:Y:S02]  /*b95a0*/  HMMA.1688.F32.TF32 R4, R28.reuse, R114, R228 ;  /* 0x000000721c04723c */ /* 0x044fe400000810e4 */
[----:B------:R-:W-:Y:S04]  /*b95b0*/  STL.64 [R1+0x5250], R116 ;  /* 0x0052507401007387 */ /* 0x000fe80000100a00 */
[----:B------:R-:W-:Y:S04]  /*b95c0*/  STL.64 [R1+0x900], R8 ;  /* 0x0009000801007387 */ /* 0x000fe80000100a00 */
[----:B------:R-:W-:Y:S04]  /*b95d0*/  STL.64 [R1+0x908], R10 ;  /* 0x0009080a01007387 */ /* 0x000fe80000100a00 */
[----:B------:R-:W-:Y:S04]  /*b95e0*/  STL.64 [R1+0x5258], R112 ;  /* 0x0052587001007387 */ /* 0x000fe80000100a00 */
[----:B------:R-:W2:Y:S04]  /*b95f0*/  LDSM.16.M88.4 R8, [R137+UR8+0x4080] ;  /* 0x004080088908783b */ /* 0x000ea80008000200 */
[----:B------:R-:W-:Y:S04]  /*b9600*/  STL.64 [R1+0x8f0], R4 ;  /* 0x0008f00401007387 */ /* 0x000fe80000100a00 */
[----:B------:R-:W-:Y:S04]  /*b9610*/  STL.64 [R1+0x8f8], R6 ;  /* 0x0008f80601007387 */ /* 0x000fe80000100a00 */
[----:B------:R-:W-:Y:S04]  /*b9620*/  STL.64 [R1+0x5260], R100 ;  /* 0x0052606401007387 */ /* 0x000fe80000100a00 */
[----:B------:R-:W-:Y:S04]  /*b9630*/  STL.64 [R1+0x8e0], R40 ;  /* 0x0008e02801007387 */ /* 0x000fe80000100a00 */
[----:B------:R1:W-:Y:S04]  /*b9640*/  STL.64 [R1+0x8e8], R42 ;  /* 0x0008e82a01007387 */ /* 0x0003e80000100a00 */
[----:B------:R-:W-:Y:S04]  /*b9650*/  STL.64 [R1+0x5268], R96 ;  /* 0x0052686001007387 */ /* 0x000fe80000100a00 */
[----:B------:R-:W-:Y:S04]  /*b9660*/  STL.64 [R1+0x8d0], R36 ;  /* 0x0008d02401007387 */ /* 0x000fe80000100a00 */
[----:B------:R2:W-:Y:S04]  /*b9670*/  STL.64 [R1+0x8d8], R38 ;  /* 0x0008d82601007387 */ /* 0x0005e80000100a00 */
[----:B------:R-:W3:Y:S01]  /*b9680*/  LDSM.16.M88.4 R4, [R137+UR8+0x5080] ;  /* 0x005080088904783b */ /* 0x000ee20008000200 */
[C---:B-1----:R-:W-:Y:S08]  /*b9690*/  HMMA.1688.F32.TF32 R40, R28.reuse, R94, R248 ;  /* 0x0000005e1c28723c */ /* 0x042ff000000810f8 */
[----:B--2---:R-:W-:Y:S01]  /*b96a0*/  HMMA.1688.F32.TF32 R36, R28, R90, R236 ;  /* 0x0000005a1c24723c */ /* 0x004fe200000810ec */
[----:B------:R-:W-:Y:S10]  /*b96b0*/  STL.64 [R1+0x5270], R92 ;  /* 0x0052705c01007387 */ /* 0x000ff40000100a00 */
[----:B------:R-:W-:Y:S04]  /*b96c0*/  STL.64 [R1+0x8c0], R40 ;  /* 0x0008c02801007387 */ /* 0x000fe80000100a00 */
[----:B------:R1:W-:Y:S04]  /*b96d0*/  STL.64 [R1+0x8c8], R42 ;  /* 0x0008c82a01007387 */ /* 0x0003e80000100a00 */
[----:B------:R-:W2:Y:S04]  /*b96e0*/  LDL.LU R236, [R1+0x2930] ;  /* 0x0029300001ec7983 */ /* 0x000ea80000300800 */
        /* <DEDUP_REMOVED lines=67> */
[----:B------:R-:W-:-:S02]  /*b9b20*/  IMAD.MOV.U32 R250, RZ, RZ, R125 ;  /* 0x000000fffffa7224 */ /* 0x000fc400078e007d */
[----:B------:R-:W-:Y:S02]  /*b9b30*/  IMAD.MOV.U32 R251, RZ, RZ, R124 ;  /* 0x000000fffffb7224 */ /* 0x000fe400078e007c */
[----:B------:R-:W-:Y:S02]  /*b9b40*/  IMAD.MOV.U32 R248, RZ, RZ, R129 ;  /* 0x000000fffff87224 */ /* 0x000fe400078e0081 */
[----:B------:R-:W-:Y:S01]  /*b9b50*/  IMAD.MOV.U32 R249, RZ, RZ, R128 ;  /* 0x000000fffff97224 */ /* 0x000fe200078e0080 */
[C---:B-1----:R-:W-:Y:S08]  /*b9b60*/  HMMA.1688.F32.TF32 R40, R28.reuse, R86, R192 ;  /* 0x000000561c28723c */ /* 0x042ff000000810c0 */
[C---:B--2---:R-:W-:Y:S08]  /*b9b70*/  HMMA.1688.F32.TF32 R36, R28.reuse, R82, R188 ;  /* 0x000000521c24723c */ /* 0x044ff000000810bc */
[C---:B------:R-:W-:Y:S01]  /*b9b80*/  HMMA.1688.F32.TF32 R124, R28.reuse, R126, R152 ;  /* 0x0000007e1c7c723c */ /* 0x040fe20000081098 */
[----:B------:R-:W-:Y:S04]  /*b9b90*/  LDSM.16.M88.4 R192, [R137+UR8+0x11080] ;  /* 0x0110800889c0783b */ /* 0x000fe80008000200 */
[----:B------:R-:W-:Y:S04]  /*b9ba0*/  LDSM.16.M88.4 R188, [R137+UR8+0x12080] ;  /* 0x0120800889bc783b */ /* 0x000fe80008000200 */
[----:B------:R-:W-:Y:S04]  /*b9bb0*/  LDSM.16.M88.4 R152, [R137+UR8+0x1b080] ;  /* 0x01b080088998783b */ /* 0x000fe80008000200 */
[----:B------:R-:W-:Y:S04]  /*b9bc0*/  STL.64 [R1+0x8a0], R40 ;  /* 0x0008a02801007387 */ /* 0x000fe80000100a00 */
[----:B------:R1:W-:Y:S04]  /*b9bd0*/  STL.64 [R1+0x8a8], R42 ;  /* 0x0008a82a01007387 */ /* 0x0003e80000100a00 */
[----:B------:R-:W-:Y:S04]  /*b9be0*/  STL.64 [R1+0x5288], R80 ;  /* 0x0052885001007387 */ /* 0x000fe80000100a00 */
[----:B------:R-:W-:Y:S04]  /*b9bf0*/  STL.64 [R1+0x890], R36 ;  /* 0x0008902401007387 */ /* 0x000fe80000100a00 */
[----:B------:R3:W-:Y:S01]  /*b9c00*/  STL.64 [R1+0x898], R38 ;  /* 0x0008982601007387 */ /* 0x0007e20000100a00 */
[C---:B-1----:R-:W-:Y:S08]  /*b9c10*/  HMMA.1688.F32.TF32 R40, R28.reuse, R78, R184 ;  /* 0x0000004e1c28723c */ /* 0x042ff000000810b8 */
[----:B---3--:R-:W-:Y:S01]  /*b9c20*/  HMMA.1688.F32.TF32 R36, R28, R74, R180 ;  /* 0x0000004a1c24723c */ /* 0x008fe200000810b4 */
[----:B------:R-:W-:Y:S07]  /*b9c30*/  STL.64 [R1+0x5290], R76 ;  /* 0x0052904c01007387 */ /* 0x000fee0000100a00 */
[----:B----4-:R-:W-:Y:S01]  /*b9c40*/  HMMA.1688.F32.TF32 R128, R32, R24, R240 ;  /* 0x000000182080723c */ /* 0x010fe200000810f0 */
[----:B------:R-:W1:Y:S04]  /*b9c50*/  LDSM.16.M88.4 R184, [R137+UR8+0x13080] ;  /* 0x0130800889b8783b */ /* 0x000e680008000200 */
[----:B------:R-:W-:Y:S04]  /*b9c60*/  LDSM.16.M88.4 R180, [R137+UR8+0x14080] ;  /* 0x0140800889b4783b */ /* 0x000fe80008000200 */
[----:B------:R-:W-:Y:S04]  /*b9c70*/  STL.64 [R1+0x880], R40 ;  /* 0x0008802801007387 */ /* 0x000fe80000100a00 */
[----:B------:R2:W-:Y:S04]  /*b9c80*/  STL.64 [R1+0x888], R42 ;  /* 0x0008882a01007387 */ /* 0x0005e80000100a00 */
[----:B------:R-:W-:Y:S04]  /*b9c90*/  STL.64 [R1+0x5298], R72 ;  /* 0x0052984801007387 */ /* 0x000fe80000100a00 */
[----:B------:R-:W-:Y:S04]  /*b9ca0*/  STL.64 [R1+0x870], R36 ;  /* 0x0008702401007387 */ /* 0x000fe80000100a00 */
[----:B------:R3:W-:Y:S01]  /*b9cb0*/  STL.64 [R1+0x878], R38 ;  /* 0x0008782601007387 */ /* 0x0007e20000100a00 */
[C---:B--2---:R-:W-:Y:S08]  /*b9cc0*/  HMMA.1688.F32.TF32 R40, R28.reuse, R70, R176 ;  /* 0x000000461c28723c */ /* 0x044ff000000810b0 */
[C---:B---3--:R-:W-:Y:S01]  /*b9cd0*/  HMMA.1688.F32.TF32 R36, R28.reuse, R66, R172 ;  /* 0x000000421c24723c */ /* 0x048fe200000810ac */
[----:B------:R-:W-:Y:S04]  /*b9ce0*/  STL.64 [R1+0x52a0], R68 ;  /* 0x0052a04401007387 */ /* 0x000fe80000100a00 */
[----:B------:R-:W-:Y:S04]  /*b9cf0*/  LDSM.16.M88.4 R176, [R137+UR8+0x15080] ;  /* 0x0150800889b0783b */ /* 0x000fe80008000200 */
        /* <DEDUP_REMOVED lines=17> */
[----:B---3--:R-:W-:Y:S01]  /*b9e10*/  HMMA.1688.F32.TF32 R36, R28, R50, R156 ;  /* 0x000000321c24723c */ /* 0x008fe2000008109c */
[----:B------:R-:W-:Y:S07]  /*b9e20*/  STL.64 [R1+0x52c8], R52 ;  /* 0x0052c83401007387 */ /* 0x000fee0000100a00 */
[C---:B------:R-:W-:Y:S01]  /*b9e30*/  HMMA.1688.F32.TF32 R28, R32.reuse, R16, R232 ;  /* 0x00000010201c723c */ /* 0x040fe200000810e8 */
[----:B------:R-:W-:Y:S04]  /*b9e40*/  LDSM.16.M88.4 R232, [R137+UR8+0x7080] ;  /* 0x0070800889e8783b */ /* 0x000fe80008000200 */
[----:B------:R-:W-:Y:S04]  /*b9e50*/  LDSM.16.M88.4 R160, [R137+UR8+0x19080] ;  /* 0x0190800889a0783b */ /* 0x000fe80008000200 */
[----:B------:R-:W-:Y:S04]  /*b9e60*/  LDSM.16.M88.4 R156, [R137+UR8+0x1a080] ;  /* 0x01a08008899c783b */ /* 0x000fe80008000200 */
        /* <DEDUP_REMOVED lines=9> */
[----:B------:R-:W-:Y:S01]  /*b9f00*/  STL.64 [R1+0x52e8], R128 ;  /* 0x0052e88001007387 */ /* 0x000fe20000100a00 */
[C---:B------:R-:W-:Y:S03]  /*b9f10*/  HMMA.1688.F32.TF32 R40, R32.reuse, R12, R244 ;  /* 0x0000000c2028723c */ /* 0x040fe600000810f4 */
[----:B------:R-:W2:Y:S04]  /*b9f20*/  LDSM.16.M88.4 R228, [R137+UR8+0x8080] ;  /* 0x0080800889e4783b */ /* 0x000ea80008000200 */
[----:B------:R-:W-:Y:S04]  /*b9f30*/  STL.64 [R1+0x800], R36 ;  /* 0x0008002401007387 */ /* 0x000fe80000100a00 */
[----:B------:R3:W-:Y:S04]  /*b9f40*/  STL.64 [R1+0x808], R38 ;  /* 0x0008082601007387 */ /* 0x0007e80000100a00 */
[----:B------:R-:W-:Y:S04]  /*b9f50*/  STL.64 [R1+0x7f0], R28 ;  /* 0x0007f01c01007387 */ /* 0x000fe80000100a00 */
[----:B------:R4:W-:Y:S01]  /*b9f60*/  STL.64 [R1+0x7f8], R30 ;  /* 0x0007f81e01007387 */ /* 0x0009e20000100a00 */
[C---:B---3--:R-:W-:Y:S08]  /*b9f70*/  HMMA.1688.F32.TF32 R36, R32.reuse, R8, R248 ;  /* 0x000000082024723c */ /* 0x048ff000000810f8 */
[----:B----4-:R-:W-:Y:S01]  /*b9f80*/  HMMA.1688.F32.TF32 R28, R32, R4, R236 ;  /* 0x00000004201c723c */ /* 0x010fe200000810ec */
        /* <DEDUP_REMOVED lines=8> */
[----:B------:R-:W-:Y:S01]  /*ba010*/  IMAD.MOV.U32 R247, RZ, RZ, R141 ;  /* 0x000000fffff77224 */ /* 0x000fe200078e008d */
[----:B------:R-:W4:Y:S04]  /*ba020*/  LDSM.16.M88.4 R236, [R137+UR8+0x6080] ;  /* 0x0060800889ec783b */ /* 0x000f280008000200 */
[----:B------:R1:W-:Y:S04]  /*ba030*/  STL.64 [R1+0x7d0], R36 ;  /* 0x0007d02401007387 */ /* 0x0003e80000100a00 */
[----:B------:R1:W-:Y:S04]  /*ba040*/  STL.64 [R1+0x7d8], R38 ;  /* 0x0007d82601007387 */ /* 0x0003e80000100a00 */
[----:B------:R-:W2:Y:S04]  /*ba050*/  LDL.LU R149, [R1+0x545c] ;  /* 0x00545c0001957983 */ /* 0x000ea80000300800 */
[----:B------:R-:W-:Y:S04]  /*ba060*/  STL.64 [R1+0x7c0], R28 ;  /* 0x0007c01c01007387 */ /* 0x000fe80000100a00 */
[----:B------:R-:W-:Y:S04]  /*ba070*/  STL.64 [R1+0x7c8], R30 ;  /* 0x0007c81e01007387 */ /* 0x000fe80000100a00 */
[----:B------:R-:W3:Y:S04]  /*ba080*/  LDL.LU R140, [R1+0x5458] ;  /* 0x00545800018c7983 */ /* 0x000ee80000300800 */
[----:B------:R-:W3:Y:S04]  /*ba090*/  LDL.LU R148, [R1+0x5454] ;  /* 0x0054540001947983 */ /* 0x000ee80000300800 */
        /* <DEDUP_REMOVED lines=8> */
[----:B------:R-:W-:Y:S01]  /*ba120*/  LDS R31, [R252+UR7+0x4d000] ;  /* 0x04d00007fc1f7984 */ /* 0x000fe20008000800 */
[----:B--2---:R-:W-:-:S02]  /*ba130*/  IMAD.MOV.U32 R243, RZ, RZ, R149 ;  /* 0x000000fffff37224 */ /* 0x004fc400078e0095 */
[----:B---3--:R-:W-:Y:S02]  /*ba140*/  IMAD.MOV.U32 R240, RZ, RZ, R148 ;  /* 0x000000fffff07224 */ /* 0x008fe400078e0094 */
[----:B----4-:R-:W-:Y:S01]  /*ba150*/  IMAD.MOV.U32 R241, RZ, RZ, R145 ;  /* 0x000000fffff17224 */ /* 0x010fe200078e0091 */
[----:B------:R-:W2:Y:S04]  /*ba160*/  LDL.LU R148, [R1+0x5440] ;  /* 0x0054400001947983 */ /* 0x000ea80000300800 */
[----:B------:R-:W3:Y:S01]  /*ba170*/  LDL.LU R145, [R1+0x543c] ;  /* 0x00543c0001917983 */ /* 0x000ee20000300800 */
[----:B------:R-:W-:-:S03]  /*ba180*/  IMAD.MOV.U32 R242, RZ, RZ, R140 ;  /* 0x000000fffff27224 */ /* 0x000fc600078e008c */
[----:B------:R-:W4:Y:S04]  /*ba190*/  LDL.LU R140, [R1+0x5438] ;  /* 0x00543800018c7983 */ /* 0x000f280000300800 */
[----:B------:R-:W4:Y:S04]  /*ba1a0*/  LDL.LU R149, [R1+0x5434] ;  /* 0x0054340001957983 */ /* 0x000f280000300800 */
[----:B------:R-:W4:Y:S01]  /*ba1b0*/  LDL.LU R44, [R1+0x2ce0] ;  /* 0x002ce000012c7983 */ /* 0x000f220000300800 */
[----:B------:R-:W-:Y:S02]  /*ba1c0*/  IMAD.MOV.U32 R45, RZ, RZ, R141 ;  /* 0x000000ffff2d7224 */ /* 0x000fe400078e008d */
[----:B------:R-:W-:Y:S01]  /*ba1d0*/  IMAD.MOV.U32 R46, RZ, RZ, R144 ;  /* 0x000000ffff2e7224 */ /* 0x000fe200078e0090 */
[----:B------:R-:W4:Y:S04]  /*ba1e0*/  LDL.LU R141, [R1+0x5430] ;  /* 0x00543000018d7983 */ /* 0x000f280000300800 */
[----:B------:R-:W4:Y:S01]  /*ba1f0*/  LDL.LU R144, [R1+0x542c] ;  /* 0x00542c0001907983 */ /* 0x000f220000300800 */
[----:B------:R-:W-:-:S03]  /*ba200*/  IMAD.MOV.U32 R47, RZ, RZ, R136 ;  /* 0x000000ffff2f7224 */ /* 0x000fc600078e0088 */
[----:B------:R-:W4:Y:S01]  /*ba210*/  LDL.LU R136, [R1+0x5428] ;  /* 0x0054280001887983 */ /* 0x000f220000300800 */
[----:B--2---:R-:W-:Y:S02]  /*ba220*/  IMAD.MOV.U32 R43, RZ, RZ, R148 ;  /* 0x000000ffff2b7224 */ /* 0x004fe400078e0094 */
[----:B---3--:R-:W-:Y:S02]  /*ba230*/  IMAD.MOV.U32 R42, RZ, RZ, R145 ;  /* 0x000000ffff2a7224 */ /* 0x008fe400078e0091 */
[----:B----4-:R-:W-:Y:S02]  /*ba240*/  IMAD.MOV.U32 R40, RZ, RZ, R140 ;  /* 0x000000ffff287224 */ /* 0x010fe400078e008c */
[----:B------:R-:W-:Y:S01]  /*ba250*/  IMAD.MOV.U32 R41, RZ, RZ, R149 ;  /* 0x000000ffff297224 */ /* 0x000fe200078e0095 */
[----:B------:R-:W2:Y:S04]  /*ba260*/  LDL.LU R140, [R1+0x5424] ;  /* 0x00542400018c7983 */ /* 0x000ea80000300800 */
[----:B------:R-:W3:Y:S04]  /*ba270*/  LDL.LU R149, [R1+0x5420] ;  /* 0x0054200001957983 */ /* 0x000ee80000300800 */
[----:B------:R-:W4:Y:S04]  /*ba280*/  LDL.LU R145, [R1+0x541c] ;  /* 0x00541c0001917983 */ /* 0x000f280000300800 */
[----:B------:R-:W2:Y:S04]  /*ba290*/  LDL.LU R148, [R1+0x5418] ;  /* 0x0054180001947983 */ /* 0x000ea80000300800 */
[----:B-1----:R-:W3:Y:S01]  /*ba2a0*/  LDL.LU R36, [R1+0x2d00] ;  /* 0x002d000001247983 */ /* 0x002ee20000300800 */
[----:B------:R-:W-:-:S02]  /*ba2b0*/  IMAD.MOV.U32 R38, RZ, RZ, R144 ;  /* 0x000000ffff267224 */ /* 0x000fc400078e0090 */
[----:B------:R-:W-:Y:S02]  /*ba2c0*/  IMAD.MOV.U32 R37, RZ, RZ, R136 ;  /* 0x000000ffff257224 */ /* 0x000fe400078e0088 */
[----:B------:R-:W-:Y:S01]  /*ba2d0*/  IMAD.MOV.U32 R39, RZ, RZ, R141 ;  /* 0x000000ffff277224 */ /* 0x000fe200078e008d */
[----:B------:R-:W3:Y:S04]  /*ba2e0*/  LDL.LU R136, [R1+0x5414] ;  /* 0x0054140001887983 */ /* 0x000ee80000300800 */
[----:B------:R-:W3:Y:S04]  /*ba2f0*/  LDL.LU R144, [R1+0x5410] ;  /* 0x0054100001907983 */ /* 0x000ee80000300800 */
[----:B------:R-:W3:Y:S01]  /*ba300*/  LDL.LU R141, [R1+0x540c] ;  /* 0x00540c00018d7983 */ /* 0x000ee20000300800 */
[----:B----4-:R-:W-:-:S02]  /*ba310*/  IMAD.MOV.U32 R108, RZ, RZ, R145 ;  /* 0x000000ffff6c7224 */ /* 0x010fc400078e0091 */
[----:B--2---:R-:W-:Y:S01]  /*ba320*/  IMAD.MOV.U32 R109, RZ, RZ, R148 ;  /* 0x000000ffff6d7224 */ /* 0x004fe200078e0094 */
[----:B------:R-:W2:Y:S04]  /*ba330*/  LDL.LU R145, [R1+0x5408] ;  /* 0x0054080001917983 */ /* 0x000ea80000300800 */
[----:B------:R-:W4:Y:S01]  /*ba340*/  LDL.LU R148, [R1+0x5404] ;  /* 0x0054040001947983 */ /* 0x000f220000300800 */
[----:B---3--:R-:W-:Y:S02]  /*ba350*/  IMAD.MOV.U32 R110, RZ, RZ, R149 ;  /* 0x000000ffff6e7224 */ /* 0x008fe400078e0095 */
[----:B------:R-:W-:Y:S01]  /*ba360*/  IMAD.MOV.U32 R111, RZ, RZ, R140 ;  /* 0x000000ffff6f7224 */ /* 0x000fe200078e008c */
[----:B------:R-:W3:Y:S04]  /*ba370*/  LDL.LU R149, [R1+0x5400] ;  /* 0x0054000001957983 */ /* 0x000ee80000300800 */
        /* <DEDUP_REMOVED lines=8> */
[----:B--2---:R-:W-:Y:S02]  /*ba400*/  IMAD.MOV.U32 R123, RZ, RZ, R145 ;  /* 0x000000ffff7b7224 */ /* 0x004fe400078e0091 */
[----:B----4-:R-:W-:Y:S02]  /*ba410*/  IMAD.MOV.U32 R122, RZ, RZ, R148 ;  /* 0x000000ffff7a7224 */ /* 0x010fe400078e0094 */
[----:B---3--:R-:W-:Y:S02]  /*ba420*/  IMAD.MOV.U32 R120, RZ, RZ, R149 ;  /* 0x000000ffff787224 */ /* 0x008fe400078e0095 */
[----:B------:R-:W-:Y:S01]  /*ba430*/  IMAD.MOV.U32 R121, RZ, RZ, R140 ;  /* 0x000000ffff797224 */ /* 0x000fe200078e008c */
[----:B------:R-:W2:Y:S04]  /*ba440*/  LDL.LU R149, [R1+0x53ec] ;  /* 0x0053ec0001957983 */ /* 0x000ea80000300800 */
[----:B------:R-:W3:Y:S04]  /*ba450*/  LDL.LU R140, [R1+0x53e8] ;  /* 0x0053e800018c7983 */ /* 0x000ee80000300800 */
[----:B------:R-:W4:Y:S04]  /*ba460*/  LDL.LU R148, [R1+0x53e4] ;  /* 0x0053e40001947983 */ /* 0x000f280000300800 */
[----:B------:R-:W2:Y:S04]  /*ba470*/  LDL.LU R145, [R1+0x53e0] ;  /* 0x0053e00001917983 */ /* 0x000ea80000300800 */
[----:B------:R-:W3:Y:S01]  /*ba480*/  LDL.LU R116, [R1+0x2d40] ;  /* 0x002d400001747983 */ /* 0x000ee20000300800 */
        /* <DEDUP_REMOVED lines=43> */
[----:B------:R-:W2:Y:S01]  /*ba740*/  LDL.LU R140, [R1+0x538c] ;  /* 0x00538c00018c7983 */ /* 0x000ea20000300800 */
[----:B------:R-:W-:-:S02]  /*ba750*/  IMAD.MOV.U32 R84, RZ, RZ, R144 ;  /* 0x000000ffff547224 */ /* 0x000fc400078e0090 */
[----:B------:R-:W-:Y:S01]  /*ba760*/  IMAD.MOV.U32 R85, RZ, RZ, R141 ;  /* 0x000000ffff557224 */ /* 0x000fe200078e008d */
[----:B------:R-:W3:Y:S04]  /*ba770*/  LDL.LU R144, [R1+0x5388] ;  /* 0x0053880001907983 */ /* 0x000ee80000300800 */
[----:B------:R-:W4:Y:S01]  /*ba780*/  LDL.LU R141, [R1+0x5384] ;  /* 0x00538400018d7983 */ /* 0x000f220000300800 */
[----:B------:R-:W-:-:S03]  /*ba790*/  IMAD.MOV.U32 R86, RZ, RZ, R136 ;  /* 0x000000ffff567224 */ /* 0x000fc600078e0088 */
[----:B------:R-:W4:Y:S04]  /*ba7a0*/  LDL.LU R136, [R1+0x5380] ;  /* 0x0053800001887983 */ /* 0x000f280000300800 */
[----:B------:R-:W4:Y:S04]  /*ba7b0*/  LDL.LU R87, [R1+0x2dac] ;  /* 0x002dac0001577983 */ /* 0x000f280000300800 */
[----:B------:R-:W4:Y:S01]  /*ba7c0*/  LDL.LU R80, [R1+0x2db0] ;  /* 0x002db00001507983 */ /* 0x000f220000300800 */
[----:B------:R-:W-:Y:S01]  /*ba7d0*/  HMMA.1688.F32.TF32 R40, R32, R184, R40 ;  /* 0x000000b82028723c */ /* 0x000fe20000081028 */
[----:B--2---:R-:W-:-:S02]  /*ba7e0*/  IMAD.MOV.U32 R78, RZ, RZ, R140 ;  /* 0x000000ffff4e7224 */ /* 0x004fc400078e008c */
[----:B---3--:R-:W-:Y:S02]  /*ba7f0*/  IMAD.MOV.U32 R76, RZ, RZ, R144 ;  /* 0x000000ffff4c7224 */ /* 0x008fe400078e0090 */
[----:B----4-:R-:W-:Y:S02]  /*ba800*/  IMAD.MOV.U32 R77, RZ, RZ, R141 ;  /* 0x000000ffff4d7224 */ /* 0x010fe400078e008d */
[----:B------:R-:W-:Y:S02]  /*ba810*/  IMAD.MOV.U32 R81, RZ, RZ, R149 ;  /* 0x000000ffff517224 */ /* 0x000fe400078e0095 */
[----:B------:R-:W-:Y:S02]  /*ba820*/  IMAD.MOV.U32 R82, RZ, RZ, R148 ;  /* 0x000000ffff527224 */ /* 0x000fe400078e0094 */
[----:B------:R-:W-:Y:S02]  /*ba830*/  IMAD.MOV.U32 R79, RZ, RZ, R136 ;  /* 0x000000ffff4f7224 */ /* 0x000fe400078e0088 */
[----:B------:R-:W-:Y:S01]  /*ba840*/  IMAD.MOV.U32 R83, RZ, RZ, R145 ;  /* 0x000000ffff537224 */ /* 0x000fe200078e0091 */
[C---:B------:R-:W-:Y:S08]  /*ba850*/  HMMA.1688.F32.TF32 R52, R32.reuse, R228, R84 ;  /* 0x000000e42034723c */ /* 0x040ff00000081054 */
[C---:B------:R-:W-:Y:S08]  /*ba860*/  HMMA.1688.F32.TF32 R48, R32.reuse, R236, R76 ;  /* 0x000000ec2030723c */ /* 0x040ff0000008104c */
[C---:B------:R-:W-:Y:S01]  /*ba870*/  HMMA.1688.F32.TF32 R56, R32.reuse, R232, R80 ;  /* 0x000000e82038723c */ /* 0x040fe20000081050 */
[----:B------:R-:W1:Y:S04]  /*ba880*/  LDSM.16.M88.4 R148, [R137+UR8+0x1c080] ;  /* 0x01c080088994783b */ /* 0x000e680008000200 */
[----:B------:R-:W2:Y:S04]  /*ba890*/  LDSM.16.M88.4 R144, [R137+UR8+0x1d080] ;  /* 0x01d080088990783b */ /* 0x000ea80008000200 */
[----:B------:R-:W3:Y:S04]  /*ba8a0*/  LDSM.16.M88.4 R140, [R137+UR8+0x1e080] ;  /* 0x01e08008898c783b */ /* 0x000ee80008000200 */
[----:B------:R-:W4:Y:S04]  /*ba8b0*/  LDSM.16.M88.4 R136, [R137+UR8+0x1f080] ;  /* 0x01f080088988783b */ /* 0x000f280008000200 */
[----:B------:R-:W-:Y:S04]  /*ba8c0*/  STL.64 [R1+0x7b0], R48 ;  /* 0x0007b03001007387 */ /* 0x000fe80000100a00 */
[----:B------:R1:W-:Y:S02]  /*ba8d0*/  STL.64 [R1+0x7b8], R50 ;  /* 0x0007b83201007387 */ /* 0x0003e40000100a00 */
[C---:B-1----:R-:W-:Y:S02]  /*ba8e0*/  HMMA.1688.F32.TF32 R48, R32.reuse, R224, R88 ;  /* 0x000000e02030723c */ /* 0x042fe40000081058 */
        /* <DEDUP_REMOVED lines=26> */
[C---:B-1----:R-:W-:Y:S08]  /*baa90*/  HMMA.1688.F32.TF32 R48, R32.reuse, R188, R36 ;  /* 0x000000bc2030723c */ /* 0x042ff00000081024 */
        /* <DEDUP_REMOVED lines=12> */
[C---:B-1----:R-:W-:Y:S08]  /*bab60*/  HMMA.1688.F32.TF32 R40, R32.reuse, R172, R244 ;  /* 0x000000ac2028723c */ /* 0x042ff000000810f4 */
[C---:B--2---:R-:W-:Y:S01]  /*bab70*/  HMMA.1688.F32.TF32 R36, R32.reuse, R168, R248 ;  /* 0x000000a82024723c */ /* 0x044fe200000810f8 */
[----:B------:R1:W-:Y:S04]  /*bab80*/  STL.64 [R1+0x6c0], R44 ;  /* 0x0006c02c01007387 */ /* 0x0003e80000100a00 */
[----:B------:R2:W-:Y:S04]  /*bab90*/  STL.64 [R1+0x6c8], R46 ;  /* 0x0006c82e01007387 */ /* 0x0005e80000100a00 */
[----:B------:R-:W3:Y:S04]  /*baba0*/  LDL.LU R244, [R1+0x2b10] ;  /* 0x002b100001f47983 */ /* 0x000ee80000300800 */
[----:B------:R-:W-:Y:S04]  /*babb0*/  STL.64 [R1+0x6b0], R40 ;  /* 0x0006b02801007387 */ /* 0x000fe80000100a00 */
[----:B------:R-:W-:Y:S04]  /*babc0*/  STL.64 [R1+0x6b8], R42 ;  /* 0x0006b82a01007387 */ /* 0x000fe80000100a00 */
        /* <DEDUP_REMOVED lines=119> */
[----:B------:R1:W-:Y:S02]  /*bb340*/  STL.64 [R1+0x58], R50 ;  /* 0x0000583201007387 */ /* 0x0003e40000100a00 */
[C---:B-1----:R-:W-:Y:S02]  /*bb350*/  HMMA.1688.F32.TF32 R48, R32.reuse, R144, R60 ;  /* 0x000000902030723c */ /* 0x042fe4000008103c */
[----:B------:R-:W-:Y:S04]  /*bb360*/  STL.64 [R1+0x40], R124 ;  /* 0x0000407c01007387 */ /* 0x000fe80000100a00 */
[----:B------:R-:W-:Y:S02]  /*bb370*/  STL.64 [R1+0x48], R126 ;  /* 0x0000487e01007387 */ /* 0x000fe40000100a00 */
[C---:B----4-:R-:W-:Y:S02]  /*bb380*/  HMMA.1688.F32.TF32 R56, R32.reuse, R140, R64 ;  /* 0x0000008c2038723c */ /* 0x050fe40000081040 */
[----:B------:R-:W-:Y:S04]  /*bb390*/  STL.64 [R1+0x30], R52 ;  /* 0x0000303401007387 */ /* 0x000fe80000100a00 */
[----:B------:R1:W-:Y:S02]  /*bb3a0*/  STL.64 [R1+0x38], R54 ;  /* 0x0000383601007387 */ /* 0x0003e40000100a00 */
[----:B-1----:R-:W-:Y:S08]  /*bb3b0*/  HMMA.1688.F32.TF32 R52, R32, R136, R68 ;  /* 0x000000882034723c */ /* 0x002ff00000081044 */
[C---:B------:R-:W-:Y:S01]  /*bb3c0*/  HMMA.1688.F32.TF32 R40, R28.reuse, R204, R40 ;  /* 0x000000cc1c28723c */ /* 0x040fe20000081028 */
[----:B------:R-:W-:Y:S04]  /*bb3d0*/  STL.64 [R1+0x20], R48 ;  /* 0x0000203001007387 */ /* 0x000fe80000100a00 */
[----:B------:R1:W-:Y:S04]  /*bb3e0*/  STL.64 [R1+0x28], R50 ;  /* 0x0000283201007387 */ /* 0x0003e80000100a00 */
[----:B------:R-:W-:Y:S04]  /*bb3f0*/  LDS R32, [R0+UR7+0x4c080] ;  /* 0x04c0800700207984 */ /* 0x000fe80008000800 */
[----:B------:R-:W-:Y:S04]  /*bb400*/  LDS R34, [R0+UR7+0x4d080] ;  /* 0x04d0800700227984 */ /* 0x000fe80008000800 */
[----:B------:R-:W-:Y:S04]  /*bb410*/  LDS R33, [R135+UR7+0x4c080] ;  /* 0x04c0800787217984 */ /* 0x000fe80008000800 */
[----:B------:R-:W2:Y:S01]  /*bb420*/  LDS R35, [R135+UR7+0x4d080] ;  /* 0x04d0800787237984 */ /* 0x000ea20008000800 */
[C---:B-1----:R-:W-:Y:S03]  /*bb430*/  HMMA.1688.F32.TF32 R48, R28.reuse, R24, R72 ;  /* 0x000000181c30723c */ /* 0x042fe60000081048 */
[----:B------:R-:W-:Y:S04]  /*bb440*/  STL.64 [R1+0x10], R56 ;  /* 0x0000103801007387 */ /* 0x000fe80000100a00 */
[----:B------:R-:W-:Y:S04]  /*bb450*/  STL.64 [R1+0x18], R58 ;  /* 0x0000183a01007387 */ /* 0x000fe80000100a00 */
[----:B------:R-:W-:Y:S04]  /*bb460*/  STL.64 [R1], R52 ;  /* 0x0000003401007387 */ /* 0x000fe80000100a00 */
        /* <DEDUP_REMOVED lines=14> */
[C---:B---3--:R-:W-:Y:S01]  /*bb550*/  HMMA.1688.F32.TF32 R52, R28.reuse, R236, R96 ;  /* 0x000000ec1c34723c */ /* 0x048fe20000081060 */
        /* <DEDUP_REMOVED lines=45> */
[----:B-1----:R-:W2:Y:S04]  /*bb830*/  LDL.LU R40, [R1+0x1610] ;  /* 0x0016100001287983 */ /* 0x002ea80000300800 */
[----:B------:R-:W2:Y:S04]  /*bb840*/  LDL.LU R41, [R1+0x1614] ;  /* 0x0016140001297983 */ /* 0x000ea80000300800 */
[----:B----4-:R-:W4:Y:S04]  /*bb850*/  LDL.LU R42, [R1+0x1618] ;  /* 0x00161800012a7983 */ /* 0x010f280000300800 */
        /* <DEDUP_REMOVED lines=106> */
[----:B---3--:R-:W-:Y:S08]  /*bbf00*/  HMMA.1688.F32.TF32 R48, R28, R140, R116 ;  /* 0x0000008c1c30723c */ /* 0x008ff00000081074 */
[----:B------:R-:W-:Y:S08]  /*bbf10*/  HMMA.1688.F32.TF32 R248, R32, R24, R248 ;  /* 0x0000001820f8723c */ /* 0x000ff000000810f8 */
[----:B------:R-:W-:Y:S01]  /*bbf20*/  HMMA.1688.F32.TF32 R28, R28, R136, R120 ;  /* 0x000000881c1c723c */ /* 0x000fe20000081078 */
        /* <DEDUP_REMOVED lines=8> */
[C---:B---3--:R-:W-:Y:S01]  /*bbfb0*/  HMMA.1688.F32.TF32 R48, R32.reuse, R12, R36 ;  /* 0x0000000c2030723c */ /* 0x048fe20000081024 */
        /* <DEDUP_REMOVED lines=21> */
[----:B------:R2:W-:Y:S05]  /*bc110*/  STL.64 [R1+0x5360], R4 ;  /* 0x0053600401007387 */ /* 0x0005ea0000100a00 */
[----:B------:R-:W-:Y:S04]  /*bc120*/  STL.64 [R1+0x650], R8 ;  /* 0x0006500801007387 */ /* 0x000fe80000100a00 */
[----:B------:R3:W-:Y:S01]  /*bc130*/  STL.64 [R1+0x658], R10 ;  /* 0x0006580a01007387 */ /* 0x0007e20000100a00 */
[C---:B--2---:R-:W-:Y:S03]  /*bc140*/  HMMA.1688.F32.TF32 R4, R32.reuse, R232, R244 ;  /* 0x000000e82004723c */ /* 0x044fe600000810f4 */
[----:B------:R-:W1:Y:S05]  /*bc150*/  LDL.LU R44, [R1+0x1410] ;  /* 0x00141000012c7983 */ /* 0x000e6a0000300800 */
[----:B---3--:R-:W-:-:S15]  /*bc160*/  HMMA.1688.F32.TF32 R8, R32, R236, R240 ;  /* 0x000000ec2008723c */ /* 0x008fde00000810f0 */
[----:B------:R-:W-:-:S04]  /*bc170*/  NOP ;  /* 0x0000000000007918 */ /* 0x000fc80000000000 */
[----:B------:R-:W-:Y:S04]  /*bc180*/  STL.64 [R1+0x640], R8 ;  /* 0x0006400801007387 */ /* 0x000fe80000100a00 */
[----:B------:R-:W-:Y:S04]  /*bc190*/  STL.64 [R1+0x648], R10 ;  /* 0x0006480a01007387 */ /* 0x000fe80000100a00 */
        /* <DEDUP_REMOVED lines=111> */
[C---:B---3--:R-:W-:Y:S03]  /*bc890*/  HMMA.1688.F32.TF32 R8, R32.reuse, R220, R124 ;  /* 0x000000dc2008723c */ /* 0x048fe6000008107c */
[----:B------:R-:W-:Y:S04]  /*bc8a0*/  STL.64 [R1+0x620], R4 ;  /* 0x0006200401007387 */ /* 0x000fe80000100a00 */
[----:B------:R2:W-:Y:S02]  /*bc8b0*/  STL.64 [R1+0x628], R6 ;  /* 0x0006280601007387 */ /* 0x0005e40000100a00 */
[C---:B--2---:R-:W-:Y:S02]  /*bc8c0*/  HMMA.1688.F32.TF32 R4, R32.reuse, R216, R48 ;  /* 0x000000d82004723c */ /* 0x044fe40000081030 */
[----:B------:R-:W-:Y:S04]  /*bc8d0*/  STL.64 [R1+0x610], R128 ;  /* 0x0006108001007387 */ /* 0x000fe80000100a00 */
[----:B------:R-:W-:Y:S02]  /*bc8e0*/  STL.64 [R1+0x618], R130 ;  /* 0x0006188201007387 */ /* 0x000fe40000100a00 */
[C---:B------:R-:W-:Y:S02]  /*bc8f0*/  HMMA.1688.F32.TF32 R48, R32.reuse, R212, R52 ;  /* 0x000000d42030723c */ /* 0x040fe40000081034 */
[----:B------:R-:W-:Y:S04]  /*bc900*/  STL.64 [R1+0x600], R8 ;  /* 0x0006000801007387 */ /* 0x000fe80000100a00 */
[----:B------:R2:W-:Y:S02]  /*bc910*/  STL.64 [R1+0x608], R10 ;  /* 0x0006080a01007387 */ /* 0x0005e40000100a00 */
[C---:B--2---:R-:W-:Y:S03]  /*bc920*/  HMMA.1688.F32.TF32 R8, R32.reuse, R208, R56 ;  /* 0x000000d02008723c */ /* 0x044fe60000081038 */
[----:B------:R-:W-:Y:S04]  /*bc930*/  STL.64 [R1+0x5f0], R4 ;  /* 0x0005f00401007387 */ /* 0x000fe80000100a00 */
[----:B------:R4:W-:Y:S02]  /*bc940*/  STL.64 [R1+0x5f8], R6 ;  /* 0x0005f80601007387 */ /* 0x0009e40000100a00 */
[C---:B----4-:R-:W-:Y:S02]  /*bc950*/  HMMA.1688.F32.TF32 R4, R32.reuse, R204, R60 ;  /* 0x000000cc2004723c */ /* 0x050fe4000008103c */
        /* <DEDUP_REMOVED lines=46> */
[----:B------:R-:W-:Y:S01]  /*bcc40*/  STL.64 [R1+0xd8], R50 ;  /* 0x0000d83201007387 */ /* 0x000fe20000100a00 */
[C---:B------:R-:W-:Y:S03]  /*bcc50*/  HMMA.1688.F32.TF32 R36, R32.reuse, R140, R36 ;  /* 0x0000008c2024723c */ /* 0x040fe60000081024 */
[----:B------:R-:W-:Y:S04]  /*bcc60*/  STL.64 [R1+0xc0], R8 ;  /* 0x0000c00801007387 */ /* 0x000fe80000100a00 */
[----:B------:R2:W-:Y:S02]  /*bcc70*/  STL.64 [R1+0xc8], R10 ;  /* 0x0000c80a01007387 */ /* 0x0005e40000100a00 */
[----:B--2---:R-:W-:Y:S02]  /*bcc80*/  HMMA.1688.F32.TF32 R8, R32, R136, R40 ;  /* 0x000000882008723c */ /* 0x004fe40000081028 */
        /* <DEDUP_REMOVED lines=14> */
[C---:B-1----:R-:W-:Y:S02]  /*bcd70*/  HMMA.1688.F32.TF32 R4, R28.reuse, R16, R244 ;  /* 0x000000101c04723c */ /* 0x042fe400000810f4 */
[----:B------:R-:W2:Y:S09]  /*bcd80*/  LDL.LU R244, [R1+0x13f0] ;  /* 0x0013f00001f47983 */ /* 0x000eb20000300800 */
        /* <DEDUP_REMOVED lines=125> */
[----:B---3--:R-:W-:-:S15]  /*bd560*/  HMMA.1688.F32.TF32 R8, R28, R12, R8 ;  /* 0x0000000c1c08723c */ /* 0x008fde0000081008 */
[----:B------:R-:W-:-:S04]  /*bd570*/  NOP ;  /* 0x0000000000007918 */ /* 0x000fc80000000000 */
[----:B------:R-:W-:Y:S04]  /*bd580*/  STL.64 [R1+0x2e50], R8 ;  /* 0x002e500801007387 */ /* 0x000fe80000100a00 */
[----:B------:R1:W-:Y:S04]  /*bd590*/  STL.64 [R1+0x2e58], R10 ;  /* 0x002e580a01007387 */ /* 0x0003e80000100a00 */
[----:B-1----:R-:W3:Y:S04]  /*bd5a0*/  LDL.LU.64 R10, [R1+0x5378] ;  /* 0x00537800010a7983 */ /* 0x002ee80000300a00 */
[----:B------:R-:W2:Y:S02]  /*bd5b0*/  LDL.LU.64 R8, [R1+0x5370] ;  /* 0x0053700001087983 */ /* 0x000ea40000300a00 */
[----:B--2---:R-:W-:-:S15]  /*bd5c0*/  HMMA.1688.F32.TF32 R4, R28, R8, R4 ;  /* 0x000000081c04723c */ /* 0x004fde0000081004 */
[----:B------:R-:W-:-:S04]  /*bd5d0*/  NOP ;  /* 0x0000000000007918 */ /* 0x000fc80000000000 */
[----:B------:R-:W-:Y:S04]  /*bd5e0*/  STL.64 [R1+0x2e40], R4 ;  /* 0x002e400401007387 */ /* 0x000fe80000100a00 */
[----:B------:R1:W-:Y:S04]  /*bd5f0*/  STL.64 [R1+0x2e48], R6 ;  /* 0x002e480601007387 */ /* 0x0003e80000100a00 */
[----:B-1----:R-:W2:Y:S04]  /*bd600*/  LDL.LU.64 R6, [R1+0x5368] ;  /* 0x0053680001067983 */ /* 0x002ea80000300a00 */
[----:B------:R-:W2:Y:S01]  /*bd610*/  LDL.LU.64 R4, [R1+0x5360] ;  /* 0x0053600001047983 */ /* 0x000ea20000300a00 */
[C---:B------:R-:W-:Y:S08]  /*bd620*/  HMMA.1688.F32.TF32 R248, R28.reuse, R236, R248 ;  /* 0x000000ec1cf8723c */ /* 0x040ff000000810f8 */
[C---:B------:R-:W-:Y:S08]  /*bd630*/  HMMA.1688.F32.TF32 R128, R28.reuse, R232, R128 ;  /* 0x000000e81c80723c */ /* 0x040ff00000081080 */
[----:B--2---:R-:W-:-:S15]  /*bd640*/  HMMA.1688.F32.TF32 R16, R28, R4, R16 ;  /* 0x000000041c10723c */ /* 0x004fde0000081010 */
[----:B------:R-:W-:-:S04]  /*bd650*/  NOP ;  /* 0x0000000000007918 */ /* 0x000fc80000000000 */
        /* <DEDUP_REMOVED lines=16> */
[----:B------:R1:W-:Y:S02]  /*bd760*/  STL.64 [R1+0x2dd8], R50 ;  /* 0x002dd83201007387 */ /* 0x0003e40000100a00 */
[C---:B-1----:R-:W-:Y:S03]  /*bd770*/  HMMA.1688.F32.TF32 R48, R28.reuse, R208, R64 ;  /* 0x000000d01c30723c */ /* 0x042fe60000081040 */
        /* <DEDUP_REMOVED lines=49> */
[----:B------:R-:W-:Y:S01]  /*bda90*/  STL.64 [R1+0x2cc8], R54 ;  /* 0x002cc83601007387 */ /* 0x000fe20000100a00 */
[C---:B----4-:R-:W-:Y:S03]  /*bdaa0*/  HMMA.1688.F32.TF32 R36, R28.reuse, R140, R44 ;  /* 0x0000008c1c24723c */ /* 0x050fe6000008102c */
[----:B------:R-:W-:Y:S04]  /*bdab0*/  STL.64 [R1+0x2cb0], R48 ;  /* 0x002cb03001007387 */ /* 0x000fe80000100a00 */
[----:B------:R-:W-:Y:S01]  /*bdac0*/  STL.64 [R1+0x2cb8], R50 ;  /* 0x002cb83201007387 */ /* 0x000fe20000100a00 */
[----:B------:R-:W-:Y:S03]  /*bdad0*/  HMMA.1688.F32.TF32 R28, R28, R136, R240 ;  /* 0x000000881c1c723c */ /* 0x000fe600000810f0 */
[----:B------:R-:W-:Y:S04]  /*bdae0*/  STL.64 [R1+0x2ca0], R16 ;  /* 0x002ca01001007387 */ /* 0x000fe80000100a00 */
[----:B------:R1:W-:Y:S02]  /*bdaf0*/  STL.64 [R1+0x2ca8], R18 ;  /* 0x002ca81201007387 */ /* 0x0003e40000100a00 */
[C---:B-1----:R-:W-:Y:S02]  /*bdb00*/  HMMA.1688.F32.TF32 R16, R32.reuse, R24, R244 ;  /* 0x000000182010723c */ /* 0x042fe400000810f4 */
[----:B------:R1:W-:Y:S04]  /*bdb10*/  STL.64 [R1+0x2bc0], R36 ;  /* 0x002bc02401007387 */ /* 0x0003e80000100a00 */
[----:B------:R2:W-:Y:S04]  /*bdb20*/  STL.64 [R1+0x2bc8], R38 ;  /* 0x002bc82601007387 */ /* 0x0005e80000100a00 */
[----:B------:R-:W4:Y:S04]  /*bdb30*/  LDL.LU R244, [R1+0x26e0] ;  /* 0x0026e00001f47983 */ /* 0x000f280000300800 */
[----:B------:R-:W-:Y:S04]  /*bdb40*/  STL.64 [R1+0x2b90], R28 ;  /* 0x002b901c01007387 */ /* 0x000fe80000100a00 */
[----:B------:R-:W-:Y:S04]  /*bdb50*/  STL.64 [R1+0x2b98], R30 ;  /* 0x002b981e01007387 */ /* 0x000fe80000100a00 */
[----:B------:R-:W-:Y:S04]  /*bdb60*/  LDS R28, [R133+UR7+0x4c100] ;  /* 0x04c10007851c7984 */ /* 0x000fe80008000800 */
[----:B------:R-:W-:Y:S04]  /*bdb70*/  LDS R30, [R133+UR7+0x4d100] ;  /* 0x04d10007851e7984 */ /* 0x000fe80008000800 */
[----:B------:R-:W-:Y:S04]  /*bdb80*/  LDS R29, [R252+UR7+0x4c100] ;  /* 0x04c10007fc1d7984 */ /* 0x000fe80008000800 */
[----:B------:R-:W1:Y:S04]  /*bdb90*/  LDS R31, [R252+UR7+0x4d100] ;  /* 0x04d10007fc1f7984 */ /* 0x000e680008000800 */
[----:B------:R1:W-:Y:S04]  /*bdba0*/  STL.64 [R1+0x80], R16 ;  /* 0x0000801001007387 */ /* 0x0003e80000100a00 */
[----:B------:R1:W-:Y:S04]  /*bdbb0*/  STL.64 [R1+0x88], R18 ;  /* 0x0000881201007387 */ /* 0x0003e80000100a00 */
        /* <DEDUP_REMOVED lines=118> */
[C---:B------:R-:W-:Y:S08]  /*be320*/  HMMA.1688.F32.TF32 R44, R32.reuse, R156, R44 ;  /* 0x0000009c202c723c */ /* 0x040ff0000008102c */
[----:B--2---:R-:W-:-:S15]  /*be330*/  HMMA.1688.F32.TF32 R248, R32, R16, R248 ;  /* 0x0000001020f8723c */ /* 0x004fde00000810f8 */
[----:B------:R-:W-:-:S04]  /*be340*/  NOP ;  /* 0x0000000000007918 */ /* 0x000fc80000000000 */
        /* <DEDUP_REMOVED lines=21> */
[C---:B----4-:R-:W-:Y:S01]  /*be4a0*/  HMMA.1688.F32.TF32 R52, R32.reuse, R216, R72 ;  /* 0x000000d82034723c */ /* 0x050fe20000081048 */
        /* <DEDUP_REMOVED lines=49> */
[----:B-1----:R-:W-:Y:S02]  /*be7c0*/  HMMA.1688.F32.TF32 R36, R32, R148, R244 ;  /* 0x000000942024723c */ /* 0x002fe400000810f4 */
[----:B------:R1:W-:Y:S04]  /*be7d0*/  STL.64 [R1+0x3e0], R44 ;  /* 0x0003e02c01007387 */ /* 0x0003e80000100a00 */
[----:B------:R2:W-:Y:S04]  /*be7e0*/  STL.64 [R1+0x3e8], R46 ;  /* 0x0003e82e01007387 */ /* 0x0005e80000100a00 */
        /* <DEDUP_REMOVED lines=8> */
[----:B-1----:R-:W3:Y:S04]  /*be870*/  LDL.LU R44, [R1+0x2480] ;  /* 0x00248000012c7983 */ /* 0x002ee80000300800 */
[----:B------:R-:W3:Y:S04]  /*be880*/  LDL.LU R45, [R1+0x2484] ;  /* 0x00248400012d7983 */ /* 0x000ee80000300800 */
[----:B--2---:R-:W3:Y:S04]  /*be890*/  LDL.LU R46, [R1+0x2488] ;  /* 0x00248800012e7983 */ /* 0x004ee80000300800 */
[----:B------:R-:W3:Y:S04]  /*be8a0*/  LDL.LU R47, [R1+0x248c] ;  /* 0x00248c00012f7983 */ /* 0x000ee80000300800 */
[----:B----4-:R-:W2:Y:S04]  /*be8b0*/  LDL.LU R40, [R1+0x24a0] ;  /* 0x0024a00001287983 */ /* 0x010ea80000300800 */
        /* <DEDUP_REMOVED lines=102> */
[----:B------:R-:W-:Y:S08]  /*bef20*/  HMMA.1688.F32.TF32 R124, R32, R136, R124 ;  /* 0x00000088207c723c */ /* 0x000ff0000008107c */
        /* <DEDUP_REMOVED lines=74> */
[C---:B--2---:R-:W-:Y:S02]  /*bf3d0*/  HMMA.1688.F32.TF32 R36, R28.reuse, R168, R244 ;  /* 0x000000a81c24723c */ /* 0x044fe400000810f4 */
[----:B------:R2:W-:Y:S04]  /*bf3e0*/  STL.64 [R1+0x22c0], R44 ;  /* 0x0022c02c01007387 */ /* 0x0005e80000100a00 */
[----:B------:R3:W-:Y:S04]  /*bf3f0*/  STL.64 [R1+0x22c8], R46 ;  /* 0x0022c82e01007387 */ /* 0x0007e80000100a00 */
        /* <DEDUP_REMOVED lines=113> */
[C---:B------:R-:W-:Y:S11]  /*bfb10*/  HMMA.1688.F32.TF32 R52, R28.reuse, R148, R52 ;  /* 0x000000941c34723c */ /* 0x040ff60000081034 */
[----:B------:R-:W-:Y:S04]  /*bfb20*/  STL.64 [R1+0x2260], R248 ;  /* 0x002260f801007387 */ /* 0x000fe80000100a00 */
[----:B------:R1:W-:Y:S02]  /*bfb30*/  STL.64 [R1+0x2268], R250 ;  /* 0x002268fa01007387 */ /* 0x0003e40000100a00 */
[C---:B-1----:R-:W-:Y:S08]  /*bfb40*/  HMMA.1688.F32.TF32 R248, R28.reuse, R160, R128 ;  /* 0x000000a01cf8723c */ /* 0x042ff00000081080 */
[C---:B---3--:R-:W-:Y:S08]  /*bfb50*/  HMMA.1688.F32.TF32 R128, R28.reuse, R156, R124 ;  /* 0x0000009c1c80723c */ /* 0x048ff0000008107c */
        /* <DEDUP_REMOVED lines=27> */
[C---:B--2---:R-:W-:Y:S08]  /*bfd10*/  HMMA.1688.F32.TF32 R48, R32.reuse, R16, R76 ;  /* 0x000000102030723c */ /* 0x044ff0000008104c */
        /* <DEDUP_REMOVED lines=186> */
[C---:B----4-:R-:W-:Y:S03]  /*c08c0*/  HMMA.1688.F32.TF32 R48, R32.reuse, R144, R76 ;  /* 0x000000902030723c */ /* 0x050fe6000008104c */
[----:B------:R-:W-:Y:S04]  /*c08d0*/  STL.64 [R1+0x1780], R56 ;  /* 0x0017803801007387 */ /* 0x000fe80000100a00 */
[----:B------:R1:W-:Y:S04]  /*c08e0*/  STL.64 [R1+0x1788], R58 ;  /* 0x0017883a01007387 */ /* 0x0003e80000100a00 */
[----:B------:R-:W-:Y:S04]  /*c08f0*/  STL.64 [R1+0x1770], R52 ;  /* 0x0017703401007387 */ /* 0x000fe80000100a00 */
[----:B------:R2:W-:Y:S01]  /*c0900*/  STL.64 [R1+0x1778], R54 ;  /* 0x0017783601007387 */ /* 0x0005e20000100a00 */
[C---:B-1----:R-:W-:Y:S08]  /*c0910*/  HMMA.1688.F32.TF32 R56, R32.reuse, R140, R80 ;  /* 0x0000008c2038723c */ /* 0x042ff00000081050 */
[----:B--2---:R-:W-:Y:S08]  /*c0920*/  HMMA.1688.F32.TF32 R52, R32, R136, R84 ;  /* 0x000000882034723c */ /* 0x004ff00000081054 */
[C---:B------:R-:W-:Y:S01]  /*c0930*/  HMMA.1688.F32.TF32 R44, R28.reuse, R216, R44 ;  /* 0x000000d81c2c723c */ /* 0x040fe2000008102c */
        /* <DEDUP_REMOVED lines=181> */
[----:B--2---:R-:W-:Y:S01]  /*c1490*/  HMMA.1688.F32.TF32 R48, R28, R148, R116 ;  /* 0x000000941c30723c */ /* 0x004fe20000081074 */
[----:B------:R-:W-:Y:S04]  /*c14a0*/  STL.64 [R1+0x1ee0], R56 ;  /* 0x001ee03801007387 */ /* 0x000fe80000100a00 */
[----:B------:R1:W-:Y:S03]  /*c14b0*/  STL.64 [R1+0x1ee8], R58 ;  /* 0x001ee83a01007387 */ /* 0x0003e60000100a00 */
[----:B------:R-:W-:Y:S08]  /*c14c0*/  HMMA.1688.F32.TF32 R36, R32, R24, R36 ;  /* 0x000000182024723c */ /* 0x000ff00000081024 */
[C---:B-1----:R-:W-:Y:S01]  /*c14d0*/  HMMA.1688.F32.TF32 R56, R28.reuse, R144, R120 ;  /* 0x000000901c38723c */ /* 0x042fe20000081078 */
[----:B------:R-:W-:Y:S04]  /*c14e0*/  STL.64 [R1+0x1ed0], R52 ;  /* 0x001ed03401007387 */ /* 0x000fe80000100a00 */
[----:B------:R1:W-:Y:S04]  /*c14f0*/  STL.64 [R1+0x1ed8], R54 ;  /* 0x001ed83601007387 */ /* 0x0003e80000100a00 */
[----:B------:R-:W-:Y:S04]  /*c1500*/  STL.64 [R1+0x1eb0], R48 ;  /* 0x001eb03001007387 */ /* 0x000fe80000100a00 */
[----:B------:R2:W-:Y:S01]  /*c1510*/  STL.64 [R1+0x1eb8], R50 ;  /* 0x001eb83201007387 */ /* 0x0005e20000100a00 */
[C---:B-1----:R-:W-:Y:S08]  /*c1520*/  HMMA.1688.F32.TF32 R52, R28.reuse, R140, R104 ;  /* 0x0000008c1c34723c */ /* 0x042ff00000081068 */
[----:B--2---:R-:W-:Y:S01]  /*c1530*/  HMMA.1688.F32.TF32 R48, R28, R136, R108 ;  /* 0x000000881c30723c */ /* 0x004fe2000008106c */
        /* <DEDUP_REMOVED lines=18> */
[C---:B--2---:R-:W-:Y:S03]  /*c1660*/  HMMA.1688.F32.TF32 R16, R32.reuse, R12, R240 ;  /* 0x0000000c2010723c */ /* 0x044fe600000810f0 */
[----:B------:R-:W-:Y:S04]  /*c1670*/  STL.64 [R1+0x1710], R36 ;  /* 0x0017102401007387 */ /* 0x000fe80000100a00 */
[----:B------:R-:W-:Y:S04]  /*c1680*/  STL.64 [R1+0x1718], R38 ;  /* 0x0017182601007387 */ /* 0x000fe80000100a00 */
[----:B------:R-:W-:Y:S04]  /*c1690*/  STL.64 [R1+0x5338], R14 ;  /* 0x0053380e01007387 */ /* 0x000fe80000100a00 */
[----:B------:R2:W-:Y:S02]  /*c16a0*/  STL.64 [R1+0x5330], R12 ;  /* 0x0053300c01007387 */ /* 0x0005e40000100a00 */
[C---:B--2---:R-:W-:Y:S02]  /*c16b0*/  HMMA.1688.F32.TF32 R12, R32.reuse, R8, R244 ;  /* 0x00000008200c723c */ /* 0x044fe400000810f4 */
[----:B------:R2:W-:Y:S04]  /*c16c0*/  STL.64 [R1+0x1700], R16 ;  /* 0x0017001001007387 */ /* 0x0005e80000100a00 */
[----:B------:R3:W-:Y:S04]  /*c16d0*/  STL.64 [R1+0x1708], R18 ;  /* 0x0017081201007387 */ /* 0x0007e80000100a00 */
[----:B------:R-:W1:Y:S09]  /*c16e0*/  LDL.LU R244, [R1+0x1bd0] ;  /* 0x001bd00001f47983 */ /* 0x000e720000300800 */
[----:B------:R-:W-:Y:S04]  /*c16f0*/  STL.64 [R1+0x16f0], R12 ;  /* 0x0016f00c01007387 */ /* 0x000fe80000100a00 */
[----:B------:R-:W-:Y:S04]  /*c1700*/  STL.64 [R1+0x16f8], R14 ;  /* 0x0016f80e01007387 */ /* 0x000fe80000100a00 */
        /* <DEDUP_REMOVED lines=119> */
[----:B------:R3:W-:Y:S02]  /*c1e80*/  STL.64 [R1+0x16e8], R10 ;  /* 0x0016e80a01007387 */ /* 0x0007e40000100a00 */
[C---:B---3--:R-:W-:Y:S02]  /*c1e90*/  HMMA.1688.F32.TF32 R8, R32.reuse, R232, R128 ;  /* 0x000000e82008723c */ /* 0x048fe40000081080 */
[----:B------:R-:W-:Y:S04]  /*c1ea0*/  STL.64 [R1+0x16d0], R12 ;  /* 0x0016d00c01007387 */ /* 0x000fe80000100a00 */
[----:B------:R1:W-:Y:S02]  /*c1eb0*/  STL.64 [R1+0x16d8], R14 ;  /* 0x0016d80e01007387 */ /* 0x0003e40000100a00 */
[C---:B-1----:R-:W-:Y:S11]  /*c1ec0*/  HMMA.1688.F32.TF32 R12, R32.reuse, R224, R48 ;  /* 0x000000e0200c723c */ /* 0x042ff60000081030 */
        /* <DEDUP_REMOVED lines=67> */
[----:B-1----:R-:W-:Y:S08]  /*c2300*/  HMMA.1688.F32.TF32 R8, R32, R136, R240 ;  /* 0x000000882008723c */ /* 0x002ff000000810f0 */
[C---:B--2---:R-:W-:Y:S01]  /*c2310*/  HMMA.1688.F32.TF32 R4, R28.reuse, R24, R244 ;  /* 0x000000181c04723c */ /* 0x044fe200000810f4 */
[----:B------:R-:W-:Y:S04]  /*c2320*/  STL.64 [R1+0x1550], R12 ;  /* 0x0015500c01007387 */ /* 0x000fe80000100a00 */
[----:B------:R-:W-:Y:S04]  /*c2330*/  STL.64 [R1+0x1558], R14 ;  /* 0x0015580e01007387 */ /* 0x000fe80000100a00 */
[----:B------:R-:W2:Y:S04]  /*c2340*/  LDL.LU R244, [R1+0x1350] ;  /* 0x0013500001f47983 */ /* 0x000ea80000300800 */
[----:B------:R-:W-:Y:S04]  /*c2350*/  LDS R32, [R0+UR7+0x4c280] ;  /* 0x04c2800700207984 */ /* 0x000fe80008000800 */
[----:B------:R-:W-:Y:S04]  /*c2360*/  LDS R34, [R0+UR7+0x4d280] ;  /* 0x04d2800700227984 */ /* 0x000fe80008000800 */
[----:B------:R-:W-:Y:S04]  /*c2370*/  LDS R33, [R135+UR7+0x4c280] ;  /* 0x04c2800787217984 */ /* 0x000fe80008000800 */
[----:B------:R-:W1:Y:S04]  /*c2380*/  LDS R35, [R135+UR7+0x4d280] ;  /* 0x04d2800787237984 */ /* 0x000e680008000800 */
        /* <DEDUP_REMOVED lines=224> */
[C---:B------:R-:W-:Y:S08]  /*c3190*/  HMMA.1688.F32.TF32 R40, R28.reuse, R144, R44 ;  /* 0x000000901c28723c */ /* 0x040ff0000008102c */
[C---:B---3--:R-:W-:Y:S08]  /*c31a0*/  HMMA.1688.F32.TF32 R36, R28.reuse, R140, R240 ;  /* 0x0000008c1c24723c */ /* 0x048ff000000810f0 */
[----:B------:R-:W-:Y:S01]  /*c31b0*/  HMMA.1688.F32.TF32 R28, R28, R136, R244 ;  /* 0x000000881c1c723c */ /* 0x000fe200000810f4 */
[----:B------:R-:W-:Y:S04]  /*c31c0*/  STL.64 [R1+0x1cc0], R48 ;  /* 0x001cc03001007387 */ /* 0x000fe80000100a00 */
[----:B------:R-:W-:Y:S04]  /*c31d0*/  STL.64 [R1+0x1cc8], R50 ;  /* 0x001cc83201007387 */ /* 0x000fe80000100a00 */
[----:B------:R1:W-:Y:S04]  /*c31e0*/  STL.64 [R1+0x1cb0], R40 ;  /* 0x001cb02801007387 */ /* 0x0003e80000100a00 */
[----:B------:R3:W-:Y:S04]  /*c31f0*/  STL.64 [R1+0x1cb8], R42 ;  /* 0x001cb82a01007387 */ /* 0x0007e80000100a00 */
        /* <DEDUP_REMOVED lines=115> */
[----:B------:R-:W-:Y:S04]  /*c3930*/  STL.64 [R1+0x1348], R30 ;  /* 0x0013481e01007387 */ /* 0x000fe80000100a00 */
[----:B------:R-:W-:Y:S04]  /*c3940*/  STL.64 [R1+0x1330], R128 ;  /* 0x0013308001007387 */ /* 0x000fe80000100a00 */
[----:B------:R4:W-:Y:S01]  /*c3950*/  STL.64 [R1+0x1338], R130 ;  /* 0x0013388201007387 */ /* 0x0009e20000100a00 */
[C---:B------:R-:W-:Y:S08]  /*c3960*/  HMMA.1688.F32.TF32 R56, R32.reuse, R4, R56 ;  /* 0x000000042038723c */ /* 0x040ff00000081038 */
[C---:B------:R-:W-:Y:S01]  /*c3970*/  HMMA.1688.F32.TF32 R44, R32.reuse, R164, R44 ;  /* 0x000000a4202c723c */ /* 0x040fe2000008102c */
[----:B------:R-:W-:Y:S04]  /*c3980*/  LDS R28, [R133+UR7+0x4c280] ;  /* 0x04c28007851c7984 */ /* 0x000fe80008000800 */
[----:B------:R-:W-:Y:S04]  /*c3990*/  LDS R30, [R133+UR7+0x4d280] ;  /* 0x04d28007851e7984 */ /* 0x000fe80008000800 */
[----:B------:R-:W-:Y:S04]  /*c39a0*/  LDS R29, [R252+UR7+0x4c280] ;  /* 0x04c28007fc1d7984 */ /* 0x000fe80008000800 */
[----:B------:R-:W1:Y:S01]  /*c39b0*/  LDS R31, [R252+UR7+0x4d280] ;  /* 0x04d28007fc1f7984 */ /* 0x000e620008000800 */
[C---:B----4-:R-:W-:Y:S08]  /*c39c0*/  HMMA.1688.F32.TF32 R128, R32.reuse, R16, R124 ;  /* 0x000000102080723c */ /* 0x050ff0000008107c */
        /* <DEDUP_REMOVED lines=65> */
[----:B--2---:R-:W-:Y:S02]  /*c3de0*/  HMMA.1688.F32.TF32 R36, R32, R156, R244 ;  /* 0x0000009c2024723c */ /* 0x004fe400000810f4 */
        /* <DEDUP_REMOVED lines=112> */
[C---:B--2---:R-:W-:Y:S08]  /*c44f0*/  HMMA.1688.F32.TF32 R124, R32.reuse, R148, R124 ;  /* 0x00000094207c723c */ /* 0x044ff0000008107c */
[C---:B---3--:R-:W-:Y:S08]  /*c4500*/  HMMA.1688.F32.TF32 R128, R32.reuse, R152, R128 ;  /* 0x000000982080723c */ /* 0x048ff00000081080 */
[C---:B----4-:R-:W-:Y:S08]  /*c4510*/  HMMA.1688.F32.TF32 R48, R32.reuse, R144, R48 ;  /* 0x000000902030723c */ /* 0x050ff00000081030 */
[C---:B------:R-:W-:Y:S08]  /*c4520*/  HMMA.1688.F32.TF32 R52, R32.reuse, R140, R52 ;  /* 0x0000008c2034723c */ /* 0x040ff00000081034 */
[----:B------:R-:W-:Y:S01]  /*c4530*/  HMMA.1688.F32.TF32 R32, R32, R136, R56 ;  /* 0x000000882020723c */ /* 0x000fe20000081038 */
        /* <DEDUP_REMOVED lines=8> */
[----:B------:R1:W-:Y:S04]  /*c45c0*/  STL.64 [R1+0x1170], R48 ;  /* 0x0011703001007387 */ /* 0x0003e80000100a00 */
[----:B------:R-:W-:Y:S04]  /*c45d0*/  STL.64 [R1+0x1178], R50 ;  /* 0x0011783201007387 */ /* 0x000fe80000100a00 */
[----:B-1----:R-:W2:Y:S04]  /*c45e0*/  LDL.LU.64 R48, [R1+0x52d0] ;  /* 0x0052d00001307983 */ /* 0x002ea80000300a00 */
[----:B------:R1:W-:Y:S04]  /*c45f0*/  STL.64 [R1+0x1160], R52 ;  /* 0x0011603401007387 */ /* 0x0003e80000100a00 */
[----:B------:R-:W-:Y:S04]  /*c4600*/  STL.64 [R1+0x1168], R54 ;  /* 0x0011683601007387 */ /* 0x000fe80000100a00 */
[----:B-1----:R-:W2:Y:S04]  /*c4610*/  LDL.LU.64 R52, [R1+0x52c8] ;  /* 0x0052c80001347983 */ /* 0x002ea80000300a00 */
[----:B------:R-:W2:Y:S04]  /*c4620*/  LDL.LU.64 R56, [R1+0x52c0] ;  /* 0x0052c00001387983 */ /* 0x000ea80000300a00 */
[----:B------:R1:W-:Y:S04]  /*c4630*/  STL.64 [R1+0x1150], R32 ;  /* 0x0011502001007387 */ /* 0x0003e80000100a00 */
[----:B------:R1:W-:Y:S04]  /*c4640*/  STL.64 [R1+0x1158], R34 ;  /* 0x0011582201007387 */ /* 0x0003e80000100a00 */
[----:B-1----:R-:W2:Y:S04]  /*c4650*/  LDL.LU R32, [R1+0x1100] ;  /* 0x0011000001207983 */ /* 0x002ea80000300800 */
[----:B------:R-:W2:Y:S01]  /*c4660*/  LDL.LU R33, [R1+0x1104] ;  /* 0x0011040001217983 */ /* 0x000ea20000300800 */
[----:B------:R-:W-:-:S02]  /*c4670*/  IMAD.MOV.U32 R34, RZ, RZ, R2 ;  /* 0x000000ffff227224 */ /* 0x000fc400078e0002 */
[----:B------:R-:W-:Y:S01]  /*c4680*/  IMAD.MOV.U32 R35, RZ, RZ, R3 ;  /* 0x000000ffff237224 */ /* 0x000fe200078e0003 */
[C---:B------:R-:W-:Y:S08]  /*c4690*/  HMMA.1688.F32.TF32 R60, R28.reuse, R24, R60 ;  /* 0x000000181c3c723c */ /* 0x040ff0000008103c */
[C---:B------:R-:W-:Y:S08]  /*c46a0*/  HMMA.1688.F32.TF32 R64, R28.reuse, R16, R64 ;  /* 0x000000101c40723c */ /* 0x040ff00000081040 */
[C---:B------:R-:W-:Y:S08]  /*c46b0*/  HMMA.1688.F32.TF32 R68, R28.reuse, R12, R68 ;  /* 0x0000000c1c44723c */ /* 0x040ff00000081044 */
[C---:B------:R-:W-:Y:S08]  /*c46c0*/  HMMA.1688.F32.TF32 R72, R28.reuse, R8, R72 ;  /* 0x000000081c48723c */ /* 0x040ff00000081048 */
[C---:B------:R-:W-:Y:S01]  /*c46d0*/  HMMA.1688.F32.TF32 R76, R28.reuse, R4, R76 ;  /* 0x000000041c4c723c */ /* 0x040fe2000008104c */
[----:B------:R-:W3:Y:S07]  /*c46e0*/  LDL.LU R2, [R1+0x52bc] ;  /* 0x0052bc0001027983 */ /* 0x000eee0000300800 */
[C---:B------:R-:W-:Y:S01]  /*c46f0*/  HMMA.1688.F32.TF32 R80, R28.reuse, R236, R80 ;  /* 0x000000ec1c50723c */ /* 0x040fe20000081050 */
[----:B------:R-:W3:Y:S07]  /*c4700*/  LDL.LU R3, [R1+0x52b8] ;  /* 0x0052b80001037983 */ /* 0x000eee0000300800 */
[C---:B------:R-:W-:Y:S08]  /*c4710*/  HMMA.1688.F32.TF32 R84, R28.reuse, R232, R84 ;  /* 0x000000e81c54723c */ /* 0x040ff00000081054 */
[C---:B------:R-:W-:Y:S08]  /*c4720*/  HMMA.1688.F32.TF32 R88, R28.reuse, R228, R88 ;  /* 0x000000e41c58723c */ /* 0x040ff00000081058 */
[C---:B------:R-:W-:Y:S01]  /*c4730*/  HMMA.1688.F32.TF32 R92, R28.reuse, R224, R92 ;  /* 0x000000e01c5c723c */ /* 0x040fe2000008105c */
[----:B------:R1:W-:Y:S04]  /*c4740*/  STL.64 [R1+0x1820], R60 ;  /* 0x0018203c01007387 */ /* 0x0003e80000100a00 */
[----:B------:R-:W-:Y:S03]  /*c4750*/  STL.64 [R1+0x1828], R62 ;  /* 0x0018283e01007387 */ /* 0x000fe60000100a00 */
[C---:B------:R-:W-:Y:S01]  /*c4760*/  HMMA.1688.F32.TF32 R96, R28.reuse, R220, R96 ;  /* 0x000000dc1c60723c */ /* 0x040fe20000081060 */
[----:B-1----:R-:W3:Y:S07]  /*c4770*/  LDL.LU.64 R60, [R1+0x52b0] ;  /* 0x0052b000013c7983 */ /* 0x002eee0000300a00 */
        /* <DEDUP_REMOVED lines=15> */
[----:B------:R1:W-:Y:S04]  /*c4870*/  STL.64 [R1+0x1c50], R64 ;  /* 0x001c504001007387 */ /* 0x0003e80000100a00 */
[----:B------:R-:W-:Y:S04]  /*c4880*/  STL.64 [R1+0x1c58], R66 ;  /* 0x001c584201007387 */ /* 0x000fe80000100a00 */
[----:B------:R-:W-:Y:S04]  /*c4890*/  LDS R32, [R0+UR7+0x4c300] ;  /* 0x04c3000700207984 */ /* 0x000fe80008000800 */
[----:B------:R-:W-:Y:S04]  /*c48a0*/  LDS R34, [R0+UR7+0x4d300] ;  /* 0x04d3000700227984 */ /* 0x000fe80008000800 */
[----:B------:R-:W-:Y:S04]  /*c48b0*/  LDS R33, [R135+UR7+0x4c300] ;  /* 0x04c3000787217984 */ /* 0x000fe80008000800 */
[----:B------:R-:W2:Y:S04]  /*c48c0*/  LDS R35, [R135+UR7+0x4d300] ;  /* 0x04d3000787237984 */ /* 0x000ea80008000800 */
        /* <DEDUP_REMOVED lines=53> */
[----:B------:R1:W-:Y:S04]  /*c4c20*/  STL.64 [R1+0x1ad8], R242 ;  /* 0x001ad8f201007387 */ /* 0x0003e80000100a00 */
[----:B-1----:R-:W2:Y:S04]  /*c4c30*/  LDL.LU.64 R242, [R1+0x5218] ;  /* 0x0052180001f27983 */ /* 0x002ea80000300a00 */
[----:B------:R-:W2:Y:S04]  /*c4c40*/  LDL.LU.64 R240, [R1+0x5210] ;  /* 0x0052100001f07983 */ /* 0x000ea80000300a00 */
[----:B------:R-:W-:Y:S04]  /*c4c50*/  STL.64 [R1+0x1ac0], R244 ;  /* 0x001ac0f401007387 */ /* 0x000fe80000100a00 */
[----:B------:R1:W-:Y:S04]  /*c4c60*/  STL.64 [R1+0x1ac8], R246 ;  /* 0x001ac8f601007387 */ /* 0x0003e80000100a00 */
[----:B-1----:R-:W2:Y:S04]  /*c4c70*/  LDL.LU.64 R246, [R1+0x5208] ;  /* 0x0052080001f67983 */ /* 0x002ea80000300a00 */
[----:B------:R-:W2:Y:S02]  /*c4c80*/  LDL.LU.64 R244, [R1+0x5200] ;  /* 0x0052000001f47983 */ /* 0x000ea40000300a00 */
[----:B--2---:R-:W-:-:S15]  /*c4c90*/  HMMA.1688.F32.TF32 R244, R28, R172, R244 ;  /* 0x000000ac1cf4723c */ /* 0x004fde00000810f4 */
[----:B------:R-:W-:-:S04]  /*c4ca0*/  NOP ;  /* 0x0000000000007918 */ /* 0x000fc80000000000 */
[----:B------:R-:W-:Y:S04]  /*c4cb0*/  STL.64 [R1+0x1ab0], R244 ;  /* 0x001ab0f401007387 */ /* 0x000fe80000100a00 */
[----:B------:R1:W-:Y:S04]  /*c4cc0*/  STL.64 [R1+0x1ab8], R246 ;  /* 0x001ab8f601007387 */ /* 0x0003e80000100a00 */
[----:B-1----:R-:W2:Y:S04]  /*c4cd0*/  LDL.LU.64 R246, [R1+0x51f8] ;  /* 0x0051f80001f67983 */ /* 0x002ea80000300a00 */
[----:B------:R-:W2:Y:S04]  /*c4ce0*/  LDL.LU.64 R244, [R1+0x51f0] ;  /* 0x0051f00001f47983 */ /* 0x000ea80000300a00 */
[----:B------:R-:W-:Y:S04]  /*c4cf0*/  STL.64 [R1+0x5680], R96 ;  /* 0x0056806001007387 */ /* 0x000fe80000100a00 */
[----:B------:R-:W-:Y:S04]  /*c4d00*/  STL.64 [R1+0x5678], R80 ;  /* 0x0056785001007387 */ /* 0x000fe80000100a00 */
[----:B------:R1:W-:Y:S04]  /*c4d10*/  STL.64 [R1+0x5670], R76 ;  /* 0x0056704c01007387 */ /* 0x0003e80000100a00 */
[----:B------:R-:W-:Y:S04]  /*c4d20*/  LDS R134, [R133+UR7+0x4d380] ;  /* 0x04d3800785867984 */ /* 0x000fe80008000800 */
[----:B------:R-:W-:Y:S04]  /*c4d30*/  LDS R135, [R252+UR7+0x4d380] ;  /* 0x04d38007fc877984 */ /* 0x000fe80008000800 */
        /* <DEDUP_REMOVED lines=14> */
[----:B------:R1:W-:Y:S04]  /*c4e20*/  STL.64 [R1+0x5668], R84 ;  /* 0x0056685401007387 */ /* 0x0003e80000100a00 */
[----:B-1----:R-:W2:Y:S04]  /*c4e30*/  LDL.LU R84, [R1+0xd50] ;  /* 0x000d500001547983 */ /* 0x002ea80000300800 */
        /* <DEDUP_REMOVED lines=33> */
[----:B----4-:R-:W-:Y:S04]  /*c5050*/  STL.64 [R1+0x5630], R126 ;  /* 0x0056307e01007387 */ /* 0x010fe80000100a00 */
[----:B------:R1:W-:Y:S04]  /*c5060*/  STL.64 [R1+0x5628], R124 ;  /* 0x0056287c01007387 */ /* 0x0003e80000100a00 */
[----:B-1----:R-:W4:Y:S04]  /*c5070*/  LDL.LU R124, [R1+0xe30] ;  /* 0x000e3000017c7983 */ /* 0x002f280000300800 */
[----:B------:R-:W4:Y:S04]  /*c5080*/  LDL.LU R125, [R1+0xe34] ;  /* 0x000e3400017d7983 */ /* 0x000f280000300800 */
[----:B------:R-:W4:Y:S04]  /*c5090*/  LDL.LU R126, [R1+0xe38] ;  /* 0x000e3800017e7983 */ /* 0x000f280000300800 */
[----:B------:R-:W4:Y:S04]  /*c50a0*/  LDL.LU R127, [R1+0xe3c] ;  /* 0x000e3c00017f7983 */ /* 0x000f280000300800 */
[----:B------:R-:W-:Y:S04]  /*c50b0*/  STL.64 [R1+0x5620], R130 ;  /* 0x0056208201007387 */ /* 0x000fe80000100a00 */
[----:B---3--:R1:W-:Y:S04]  /*c50c0*/  STL.64 [R1+0x5618], R128 ;  /* 0x0056188001007387 */ /* 0x0083e80000100a00 */
[----:B-1----:R-:W3:Y:S04]  /*c50d0*/  LDL.LU R128, [R1+0xe50] ;  /* 0x000e500001807983 */ /* 0x002ee80000300800 */
[----:B------:R-:W3:Y:S04]  /*c50e0*/  LDL.LU R129, [R1+0xe54] ;  /* 0x000e540001817983 */ /* 0x000ee80000300800 */
[----:B------:R-:W3:Y:S04]  /*c50f0*/  LDL.LU R130, [R1+0xe58] ;  /* 0x000e580001827983 */ /* 0x000ee80000300800 */
[----:B------:R-:W3:Y:S04]  /*c5100*/  LDL.LU R131, [R1+0xe5c] ;  /* 0x000e5c0001837983 */ /* 0x000ee80000300800 */
[----:B------:R-:W-:Y:S04]  /*c5110*/  STL.64 [R1+0x5610], R250 ;  /* 0x005610fa01007387 */ /* 0x000fe80000100a00 */
[----:B------:R-:W-:Y:S04]  /*c5120*/  STL.64 [R1+0x5608], R248 ;  /* 0x005608f801007387 */ /* 0x000fe80000100a00 */
[----:B------:R1:W-:Y:S04]  /*c5130*/  STL [R1+0x5234], R3 ;  /* 0x0052340301007387 */ /* 0x0003e80000100800 */
[----:B------:R-:W-:Y:S04]  /*c5140*/  STL [R1+0x5230], R2 ;  /* 0x0052300201007387 */ /* 0x000fe80000100800 */
[----:B--2---:R-:W-:Y:S01]  /*c5150*/  STL.64 [R1+0x51f8], R246 ;  /* 0x0051f8f601007387 */ /* 0x004fe20000100a00 */
[----:B------:R-:W-:Y:S01]  /*c5160*/  HMMA.1688.F32.TF32 R76, R32, R12, R76 ;  /* 0x0000000c204c723c */ /* 0x000fe2000008104c */
[----:B-1----:R-:W-:-:S02]  /*c5170*/  LOP3.LUT R3, R0, 0x20, RZ, 0x3c, !PT ;  /* 0x0000002000037812 */ /* 0x002fc400078e3cff */
[----:B------:R-:W-:Y:S05]  /*c5180*/  STL.64 [R1+0x51f0], R244 ;  /* 0x0051f0f401007387 */ /* 0x000fea0000100a00 */
[C---:B------:R-:W-:Y:S08]  /*c5190*/  HMMA.1688.F32.TF32 R84, R28.reuse, R136, R84 ;  /* 0x000000881c54723c */ /* 0x040ff00000081054 */
[C---:B------:R-:W-:Y:S08]  /*c51a0*/  HMMA.1688.F32.TF32 R88, R28.reuse, R140, R88 ;  /* 0x0000008c1c58723c */ /* 0x040ff00000081058 */
[C---:B------:R-:W-:Y:S08]  /*c51b0*/  HMMA.1688.F32.TF32 R92, R28.reuse, R144, R92 ;  /* 0x000000901c5c723c */ /* 0x040ff0000008105c */
[C---:B------:R-:W-:Y:S08]  /*c51c0*/  HMMA.1688.F32.TF32 R100, R28.reuse, R148, R100 ;  /* 0x000000941c64723c */ /* 0x040ff00000081064 */
[C---:B------:R-:W-:Y:S08]  /*c51d0*/  HMMA.1688.F32.TF32 R104, R28.reuse, R152, R104 ;  /* 0x000000981c68723c */ /* 0x040ff00000081068 */
[C---:B------:R-:W-:Y:S08]  /*c51e0*/  HMMA.1688.F32.TF32 R108, R28.reuse, R156, R108 ;  /* 0x0000009c1c6c723c */ /* 0x040ff0000008106c */
[C---:B------:R-:W-:Y:S08]  /*c51f0*/  HMMA.1688.F32.TF32 R116, R28.reuse, R160, R116 ;  /* 0x000000a01c74723c */ /* 0x040ff00000081074 */
[C---:B----4-:R-:W-:Y:S08]  /*c5200*/  HMMA.1688.F32.TF32 R124, R28.reuse, R164, R124 ;  /* 0x000000a41c7c723c */ /* 0x050ff0000008107c */
[----:B---3--:R-:W-:Y:S08]  /*c5210*/  HMMA.1688.F32.TF32 R128, R28, R168, R128 ;  /* 0x000000a81c80723c */ /* 0x008ff00000081080 */
[C---:B------:R-:W-:Y:S01]  /*c5220*/  HMMA.1688.F32.TF32 R28, R32.reuse, R24, R120 ;  /* 0x00000018201c723c */ /* 0x040fe20000081078 */
[----:B------:R-:W-:Y:S04]  /*c5230*/  LDS R120, [R0+UR7+0x4c380] ;  /* 0x04c3800700787984 */ /* 0x000fe80008000800 */
[----:B------:R-:W-:Y:S04]  /*c5240*/  LDS R122, [R0+UR7+0x4d380] ;  /* 0x04d38007007a7984 */ /* 0x000fe80008000800 */
        /* <DEDUP_REMOVED lines=21> */
[----:B------:R-:W2:Y:S01]  /*c53a0*/  LDS R123, [R3+UR7+0x4d380] ;  /* 0x04d38007037b7984 */ /* 0x000ea20008000800 */
[----:B-1----:R-:W-:Y:S03]  /*c53b0*/  HMMA.1688.F32.TF32 R28, R32, R20, R80 ;  /* 0x00000014201c723c */ /* 0x002fe60000081050 */
[----:B------:R-:W3:-:S15]  /*c53c0*/  LDL.LU R80, [R1+0xd10] ;  /* 0x000d100001507983 */ /* 0x000ede0000300800 */
[----:B------:R-:W-:Y:S01]  /*c53d0*/  NOP ;  /* 0x0000000000007918 */ /* 0x000fe20000000000 */
[----:B------:R-:W-:Y:S04]  /*c53e0*/  STL.64 [R1+0x3c0], R28 ;  /* 0x0003c01c01007387 */ /* 0x000fe80000100a00 */
[----:B------:R1:W-:Y:S04]  /*c53f0*/  STL.64 [R1+0x3c8], R30 ;  /* 0x0003c81e01007387 */ /* 0x0003e80000100a00 */
[----:B------:R-:W3:Y:S04]  /*c5400*/  LDL.LU R81, [R1+0xd14] ;  /* 0x000d140001517983 */ /* 0x000ee80000300800 */
[----:B------:R-:W3:Y:S01]  /*c5410*/  LDL.LU R82, [R1+0xd18] ;  /* 0x000d180001527983 */ /* 0x000ee20000300800 */
[----:B-1----:R-:W-:Y:S03]  /*c5420*/  HMMA.1688.F32.TF32 R28, R32, R16, R96 ;  /* 0x00000010201c723c */ /* 0x002fe60000081060 */
[----:B------:R-:W3:Y:S04]  /*c5430*/  LDL.LU R83, [R1+0xd1c] ;  /* 0x000d1c0001537983 */ /* 0x000ee80000300800 */
[----:B------:R-:W4:-:S12]  /*c5440*/  LDL.LU R96, [R1+0xd00] ;  /* 0x000d000001607983 */ /* 0x000f180000300800 */
[----:B------:R1:W-:Y:S04]  /*c5450*/  STL.64 [R1+0x3b0], R28 ;  /* 0x0003b01c01007387 */ /* 0x0003e80000100a00 */
[----:B------:R1:W-:Y:S04]  /*c5460*/  STL.64 [R1+0x3b8], R30 ;  /* 0x0003b81e01007387 */ /* 0x0003e80000100a00 */
[----:B------:R-:W4:Y:S04]  /*c5470*/  LDL.LU R97, [R1+0xd04] ;  /* 0x000d040001617983 */ /* 0x000f280000300800 */
[----:B------:R-:W4:Y:S04]  /*c5480*/  LDL.LU R98, [R1+0xd08] ;  /* 0x000d080001627983 */ /* 0x000f280000300800 */
[----:B------:R-:W4:Y:S01]  /*c5490*/  LDL.LU R99, [R1+0xd0c] ;  /* 0x000d0c0001637983 */ /* 0x000f220000300800 */
[----:B-1----:R-:W-:-:S02]  /*c54a0*/  IMAD.MOV.U32 R28, RZ, RZ, R79 ;  /* 0x000000ffff1c7224 */ /* 0x002fc400078e004f */
        /* <DEDUP_REMOVED lines=19> */
[----:B------:R-:W-:Y:S04]  /*c55e0*/  STL [R1+0x556c], R28 ;  /* 0x00556c1c01007387 */ /* 0x000fe80000100800 */
[----:B------:R-:W-:Y:S04]  /*c55f0*/  STL [R1+0x5568], R30 ;  /* 0x0055681e01007387 */ /* 0x000fe80000100800 */
[----:B------:R-:W-:Y:S04]  /*c5600*/  STL [R1+0x5564], R31 ;  /* 0x0055641f01007387 */ /* 0x000fe80000100800 */
[----:B------:R3:W-:Y:S04]  /*c5610*/  STL [R1+0x5560], R29 ;  /* 0x0055601d01007387 */ /* 0x0007e80000100800 */
[----:B------:R-:W2:Y:S01]  /*c5620*/  LDL.LU R84, [R1+0xcb0] ;  /* 0x000cb00001547983 */ /* 0x000ea20000300800 */
[----:B---3--:R-:W-:-:S15]  /*c5630*/  HMMA.1688.F32.TF32 R28, R32, R8, R80 ;  /* 0x00000008201c723c */ /* 0x008fde0000081050 */
[----:B------:R-:W-:-:S04]  /*c5640*/  NOP ;  /* 0x0000000000007918 */ /* 0x000fc80000000000 */
[----:B------:R-:W-:Y:S04]  /*c5650*/  STL.64 [R1+0x390], R28 ;  /* 0x0003901c01007387 */ /* 0x000fe80000100a00 */
[----:B------:R4:W-:Y:S04]  /*c5660*/  STL.64 [R1+0x398], R30 ;  /* 0x0003981e01007387 */ /* 0x0009e80000100a00 */
[----:B------:R-:W3:Y:S04]  /*c5670*/  LDL.LU R85, [R1+0xcb4] ;  /* 0x000cb40001557983 */ /* 0x000ee80000300800 */
[----:B------:R-:W3:Y:S01]  /*c5680*/  LDL.LU R86, [R1+0xcb8] ;  /* 0x000cb80001567983 */ /* 0x000ee20000300800 */
[C---:B----4-:R-:W-:Y:S03]  /*c5690*/  HMMA.1688.F32.TF32 R28, R32.reuse, R4, R96 ;  /* 0x00000004201c723c */ /* 0x050fe60000081060 */
[----:B------:R-:W3:Y:S04]  /*c56a0*/  LDL.LU R87, [R1+0xcbc] ;  /* 0x000cbc0001577983 */ /* 0x000ee80000300800 */
[----:B------:R-:W4:Y:S04]  /*c56b0*/  LDL.LU R76, [R1+0xca0] ;  /* 0x000ca000014c7983 */ /* 0x000f280000300800 */
[----:B------:R-:W4:Y:S04]  /*c56c0*/  LDL.LU R77, [R1+0xca4] ;  /* 0x000ca400014d7983 */ /* 0x000f280000300800 */
[----:B------:R-:W4:Y:S04]  /*c56d0*/  LDL.LU R78, [R1+0xca8] ;  /* 0x000ca800014e7983 */ /* 0x000f280000300800 */
[----:B------:R-:W4:Y:S04]  /*c56e0*/  LDL.LU R79, [R1+0xcac] ;  /* 0x000cac00014f7983 */ /* 0x000f280000300800 */
[----:B------:R-:W4:Y:S04]  /*c56f0*/  LDL.LU R96, [R1+0xc80] ;  /* 0x000c800001607983 */ /* 0x000f280000300800 */
        /* <DEDUP_REMOVED lines=10> */
[----:B------:R-:W-:Y:S11]  /*c57a0*/  HMMA.1688.F32.TF32 R88, R32, R224, R88 ;  /* 0x000000e02058723c */ /* 0x000ff60000081058 */
[----:B-1----:R-:W-:-:S02]  /*c57b0*/  IMAD.MOV.U32 R29, RZ, RZ, R107 ;  /* 0x000000ffff1d7224 */ /* 0x002fc400078e006b */
[----:B------:R-:W-:Y:S02]  /*c57c0*/  IMAD.MOV.U32 R31, RZ, RZ, R106 ;  /* 0x000000ffff1f7224 */ /* 0x000fe400078e006a */
[----:B------:R-:W-:Y:S02]  /*c57d0*/  IMAD.MOV.U32 R28, RZ, RZ, R104 ;  /* 0x000000ffff1c7224 */ /* 0x000fe400078e0068 */
[----:B------:R-:W-:Y:S01]  /*c57e0*/  IMAD.MOV.U32 R30, RZ, RZ, R105 ;  /* 0x000000ffff1e7224 */ /* 0x000fe200078e0069 */
[----:B------:R-:W-:Y:S04]  /*c57f0*/  STL [R1+0x557c], R29 ;  /* 0x00557c1d01007387 */ /* 0x000fe80000100800 */
[----:B------:R-:W-:Y:S04]  /*c5800*/  STL [R1+0x5578], R31 ;  /* 0x0055781f01007387 */ /* 0x000fe80000100800 */
[----:B------:R-:W-:Y:S04]  /*c5810*/  STL [R1+0x5574], R28 ;  /* 0x0055741c01007387 */ /* 0x000fe80000100800 */
[----:B------:R1:W-:Y:S01]  /*c5820*/  STL [R1+0x5570], R30 ;  /* 0x0055701e01007387 */ /* 0x0003e20000100800 */
[C---:B------:R-:W-:Y:S08]  /*c5830*/  HMMA.1688.F32.TF32 R92, R32.reuse, R228, R92 ;  /* 0x000000e4205c723c */ /* 0x040ff0000008105c */
[----:B-1----:R-:W-:-:S15]  /*c5840*/  HMMA.1688.F32.TF32 R28, R32, R232, R100 ;  /* 0x000000e8201c723c */ /* 0x002fde0000081064 */
[----:B------:R-:W-:-:S04]  /*c5850*/  NOP ;  /* 0x0000000000007918 */ /* 0x000fc80000000000 */
[----:B------:R1:W-:Y:S04]  /*c5860*/  STL.64 [R1+0x360], R28 ;  /* 0x0003601c01007387 */ /* 0x0003e80000100a00 */
[----:B------:R2:W-:Y:S04]  /*c5870*/  STL.64 [R1+0x368], R30 ;  /* 0x0003681e01007387 */ /* 0x0005e80000100a00 */
[----:B------:R-:W-:Y:S01]  /*c5880*/  STL.64 [R1+0x350], R92 ;  /* 0x0003505c01007387 */ /* 0x000fe20000100a00 */
[----:B-1----:R-:W-:Y:S02]  /*c5890*/  IMAD.MOV.U32 R28, RZ, RZ, R90 ;  /* 0x000000ffff1c7224 */ /* 0x002fe400078e005a */
[----:B------:R-:W-:-:S02]  /*c58a0*/  IMAD.MOV.U32 R29, RZ, RZ, R88 ;  /* 0x000000ffff1d7224 */ /* 0x000fc400078e0058 */
[----:B--2---:R-:W-:Y:S01]  /*c58b0*/  IMAD.MOV.U32 R30, RZ, RZ, R91 ;  /* 0x000000ffff1e7224 */ /* 0x004fe200078e005b */
[----:B------:R-:W-:Y:S01]  /*c58c0*/  STL.64 [R1+0x358], R94 ;  /* 0x0003585e01007387 */ /* 0x000fe20000100a00 */
[----:B------:R-:W-:-:S03]  /*c58d0*/  IMAD.MOV.U32 R31, RZ, RZ, R89 ;  /* 0x000000ffff1f7224 */ /* 0x000fc600078e0059 */
[----:B------:R1:W-:Y:S04]  /*c58e0*/  STL [R1+0x558c], R30 ;  /* 0x00558c1e01007387 */ /* 0x0003e80000100800 */
[----:B------:R2:W-:Y:S04]  /*c58f0*/  STL [R1+0x5588], R28 ;  /* 0x0055881c01007387 */ /* 0x0005e80000100800 */
[----:B------:R1:W-:Y:S04]  /*c5900*/  STL [R1+0x5584], R29 ;  /* 0x0055841d01007387 */ /* 0x0003e80000100800 */
[----:B------:R1:W-:Y:S01]  /*c5910*/  STL [R1+0x5580], R31 ;  /* 0x0055801f01007387 */ /* 0x0003e20000100800 */
[C---:B---3--:R-:W-:Y:S08]  /*c5920*/  HMMA.1688.F32.TF32 R84, R32.reuse, R220, R84 ;  /* 0x000000dc2054723c */ /* 0x048ff00000081054 */
[----:B----4-:R-:W-:Y:S11]  /*c5930*/  HMMA.1688.F32.TF32 R76, R32, R216, R76 ;  /* 0x000000d8204c723c */ /* 0x010ff6000008104c */
[----:B------:R-:W-:Y:S08]  /*c5940*/  STL.64 [R1+0x330], R84 ;  /* 0x0003305401007387 */ /* 0x000ff00000100a00 */
[----:B-1----:R-:W-:-:S02]  /*c5950*/  IMAD.MOV.U32 R30, RZ, RZ, R76 ;  /* 0x000000ffff1e7224 */ /* 0x002fc400078e004c */
[----:B--2---:R-:W-:Y:S02]  /*c5960*/  IMAD.MOV.U32 R28, RZ, RZ, R77 ;  /* 0x000000ffff1c7224 */ /* 0x004fe400078e004d */
[----:B------:R-:W-:Y:S02]  /*c5970*/  IMAD.MOV.U32 R29, RZ, RZ, R78 ;  /* 0x000000ffff1d7224 */ /* 0x000fe400078e004e */
[----:B------:R-:W-:Y:S02]  /*c5980*/  IMAD.MOV.U32 R31, RZ, RZ, R79 ;  /* 0x000000ffff1f7224 */ /* 0x000fe400078e004f */
[C---:B------:R-:W-:Y:S08]  /*c5990*/  HMMA.1688.F32.TF32 R76, R32.reuse, R208, R96 ;  /* 0x000000d0204c723c */ /* 0x040ff00000081060 */
[----:B------:R-:W-:Y:S01]  /*c59a0*/  HMMA.1688.F32.TF32 R80, R32, R212, R80 ;  /* 0x000000d42050723c */ /* 0x000fe20000081050 */
[----:B------:R-:W-:Y:S04]  /*c59b0*/  STL.64 [R1+0x338], R86 ;  /* 0x0003385601007387 */ /* 0x000fe80000100a00 */
[----:B------:R-:W-:Y:S04]  /*c59c0*/  STL [R1+0x559c], R30 ;  /* 0x00559c1e01007387 */ /* 0x000fe80000100800 */
[----:B------:R-:W-:Y:S04]  /*c59d0*/  STL [R1+0x5598], R28 ;  /* 0x0055981c01007387 */ /* 0x000fe80000100800 */
[----:B------:R-:W-:Y:S04]  /*c59e0*/  STL [R1+0x5594], R29 ;  /* 0x0055941d01007387 */ /* 0x000fe80000100800 */
[----:B------:R-:W-:Y:S04]  /*c59f0*/  STL [R1+0x5590], R31 ;  /* 0x0055901f01007387 */ /* 0x000fe80000100800 */
[----:B------:R1:W-:Y:S04]  /*c5a00*/  STL.64 [R1+0x310], R80 ;  /* 0x0003105001007387 */ /* 0x0003e80000100a00 */
        /* <DEDUP_REMOVED lines=61> */
[----:B------:R1:W-:Y:S01]  /*c5de0*/  STL [R1+0x55a0], R31 ;  /* 0x0055a01f01007387 */ /* 0x0003e20000100800 */
[C---:B----4-:R-:W-:Y:S08]  /*c5df0*/  HMMA.1688.F32.TF32 R80, R32.reuse, R200, R80 ;  /* 0x000000c82050723c */ /* 0x050ff00000081050 */
[----:B--2---:R-:W-:Y:S11]  /*c5e00*/  HMMA.1688.F32.TF32 R96, R32, R204, R96 ;  /* 0x000000cc2060723c */ /* 0x004ff60000081060 */
[----:B-1----:R-:W-:-:S02]  /*c5e10*/  IMAD.MOV.U32 R31, RZ, RZ, R83 ;  /* 0x000000ffff1f7224 */ /* 0x002fc400078e0053 */
[----:B------:R-:W-:-:S06]  /*c5e20*/  IMAD.MOV.U32 R29, RZ, RZ, R82 ;  /* 0x000000ffff1d7224 */ /* 0x000fcc00078e0052 */
[----:B------:R-:W-:Y:S01]  /*c5e30*/  IMAD.MOV.U32 R30, RZ, RZ, R98 ;  /* 0x000000ffff1e7224 */ /* 0x000fe200078e0062 */
[----:B------:R1:W-:Y:S01]  /*c5e40*/  STL.64 [R1+0x2f0], R96 ;  /* 0x0002f06001007387 */ /* 0x0003e20000100a00 */
[----:B------:R-:W-:-:S03]  /*c5e50*/  IMAD.MOV.U32 R28, RZ, RZ, R99 ;  /* 0x000000ffff1c7224 */ /* 0x000fc600078e0063 */
[----:B-1----:R-:W2:Y:S04]  /*c5e60*/  LDL.LU.64 R96, [R1+0x5680] ;  /* 0x0056800001607983 */ /* 0x002ea80000300a00 */
[----:B------:R1:W-:Y:S04]  /*c5e70*/  STL.64 [R1+0x2e0], R80 ;  /* 0x0002e05001007387 */ /* 0x0003e80000100a00 */
[----:B-1----:R-:W4:Y:S04]  /*c5e80*/  LDL.LU.64 R80, [R1+0x5678] ;  /* 0x0056780001507983 */ /* 0x002f280000300a00 */
[----:B------:R-:W-:Y:S04]  /*c5e90*/  STL.64 [R1+0x55b0], R30 ;  /* 0x0055b01e01007387 */ /* 0x000fe80000100a00 */
[----:B------:R1:W-:Y:S01]  /*c5ea0*/  STL.64 [R1+0x55a8], R28 ;  /* 0x0055a81c01007387 */ /* 0x0003e20000100a00 */
[C---:B---3--:R-:W-:Y:S03]  /*c5eb0*/  HMMA.1688.F32.TF32 R76, R32.reuse, R196, R76 ;  /* 0x000000c4204c723c */ /* 0x048fe6000008104c */
[----:B-1----:R-:W3:Y:S04]  /*c5ec0*/  LDL.LU R28, [R1+0xbd0] ;  /* 0x000bd000011c7983 */ /* 0x002ee80000300800 */
[----:B------:R-:W3:Y:S04]  /*c5ed0*/  LDL.LU R29, [R1+0xbd4] ;  /* 0x000bd400011d7983 */ /* 0x000ee80000300800 */
[----:B------:R-:W3:Y:S04]  /*c5ee0*/  LDL.LU R30, [R1+0xbd8] ;  /* 0x000bd800011e7983 */ /* 0x000ee80000300800 */
[----:B------:R-:W3:Y:S01]  /*c5ef0*/  LDL.LU R31, [R1+0xbdc] ;  /* 0x000bdc00011f7983 */ /* 0x000ee20000300800 */
        /* <DEDUP_REMOVED lines=8> */
[----:B-1----:R-:W2:Y:S04]  /*c5f80*/  LDL.LU.64 R84, [R1+0x5668] ;  /* 0x0056680001547983 */ /* 0x002ea80000300a00 */
[----:B------:R-:W-:Y:S04]  /*c5f90*/  STL.64 [R1+0x2b0], R244 ;  /* 0x0002b0f401007387 */ /* 0x000fe80000100a00 */
[----:B------:R1:W-:Y:S02]  /*c5fa0*/  STL.64 [R1+0x2b8], R246 ;  /* 0x0002b8f601007387 */ /* 0x0003e40000100a00 */
[----:B-1----:R-:W-:Y:S02]  /*c5fb0*/  HMMA.1688.F32.TF32 R244, R32, R184, R108 ;  /* 0x000000b820f4723c */ /* 0x002fe4000008106c */
[----:B------:R-:W2:-:S15]  /*c5fc0*/  LDL.LU R108, [R1+0xb70] ;  /* 0x000b7000016c7983 */ /* 0x000e9e0000300800 */
[----:B------:R-:W-:Y:S02]  /*c5fd0*/  NOP ;  /* 0x0000000000007918 */ /* 0x000fe40000000000 */
[----:B------:R-:W-:Y:S04]  /*c5fe0*/  STL.64 [R1+0x2a0], R244 ;  /* 0x0002a0f401007387 */ /* 0x000fe80000100a00 */
[----:B------:R-:W-:Y:S04]  /*c5ff0*/  STL.64 [R1+0x2a8], R246 ;  /* 0x0002a8f601007387 */ /* 0x000fe80000100a00 */
[----:B------:R1:W-:Y:S04]  /*c6000*/  STL.64 [R1+0x290], R104 ;  /* 0x0002906801007387 */ /* 0x0003e80000100a00 */
[----:B------:R1:W-:Y:S04]  /*c6010*/  STL.64 [R1+0x298], R106 ;  /* 0x0002986a01007387 */ /* 0x0003e80000100a00 */
[----:B------:R-:W2:Y:S04]  /*c6020*/  LDL.LU R109, [R1+0xb74] ;  /* 0x000b7400016d7983 */ /* 0x000ea80000300800 */
[----:B------:R-:W2:Y:S04]  /*c6030*/  LDL.LU R110, [R1+0xb78] ;  /* 0x000b7800016e7983 */ /* 0x000ea80000300800 */
[----:B------:R-:W2:Y:S04]  /*c6040*/  LDL.LU R111, [R1+0xb7c] ;  /* 0x000b7c00016f7983 */ /* 0x000ea80000300800 */
        /* <DEDUP_REMOVED lines=8> */
[C---:B------:R-:W-:Y:S08]  /*c60d0*/  HMMA.1688.F32.TF32 R88, R32.reuse, R176, R88 ;  /* 0x000000b02058723c */ /* 0x040ff00000081058 */
[C---:B------:R-:W-:Y:S08]  /*c60e0*/  HMMA.1688.F32.TF32 R92, R32.reuse, R172, R92 ;  /* 0x000000ac205c723c */ /* 0x040ff0000008105c */
[C---:B------:R-:W-:Y:S03]  /*c60f0*/  HMMA.1688.F32.TF32 R100, R32.reuse, R168, R100 ;  /* 0x000000a82064723c */ /* 0x040fe60000081064 */
[----:B------:R1:W-:Y:S04]  /*c6100*/  STL.64 [R1+0x280], R88 ;  /* 0x0002805801007387 */ /* 0x0003e80000100a00 */
[----:B------:R-:W-:Y:S04]  /*c6110*/  STL.64 [R1+0x288], R90 ;  /* 0x0002885a01007387 */ /* 0x000fe80000100a00 */
[----:B-1----:R-:W4:Y:S04]  /*c6120*/  LDL.LU.64 R88, [R1+0x5660] ;  /* 0x0056600001587983 */ /* 0x002f280000300a00 */
[----:B------:R1:W-:Y:S04]  /*c6130*/  STL.64 [R1+0x270], R92 ;  /* 0x0002705c01007387 */ /* 0x0003e80000100a00 */
[----:B------:R-:W-:Y:S04]  /*c6140*/  STL.64 [R1+0x278], R94 ;  /* 0x0002785e01007387 */ /* 0x000fe80000100a00 */
[----:B-1----:R-:W4:Y:S04]  /*c6150*/  LDL.LU.64 R92, [R1+0x5658] ;  /* 0x00565800015c7983 */ /* 0x002f280000300a00 */
[----:B------:R1:W-:Y:S04]  /*c6160*/  STL.64 [R1+0x260], R100 ;  /* 0x0002606401007387 */ /* 0x0003e80000100a00 */
[----:B------:R-:W-:Y:S04]  /*c6170*/  STL.64 [R1+0x268], R102 ;  /* 0x0002686601007387 */ /* 0x000fe80000100a00 */
[----:B-1----:R-:W4:Y:S01]  /*c6180*/  LDL.LU.64 R100, [R1+0x5650] ;  /* 0x0056500001647983 */ /* 0x002f220000300a00 */
[C---:B------:R-:W-:Y:S08]  /*c6190*/  HMMA.1688.F32.TF32 R128, R32.reuse, R156, R128 ;  /* 0x0000009c2080723c */ /* 0x040ff00000081080 */
[C---:B------:R-:W-:Y:S08]  /*c61a0*/  HMMA.1688.F32.TF32 R124, R32.reuse, R152, R124 ;  /* 0x00000098207c723c */ /* 0x040ff0000008107c */
[----:B---3--:R-:W-:-:S15]  /*c61b0*/  HMMA.1688.F32.TF32 R28, R32, R164, R28 ;  /* 0x000000a4201c723c */ /* 0x008fde000008101c */
[----:B------:R-:W-:-:S04]  /*c61c0*/  NOP ;  /* 0x0000000000007918 */ /* 0x000fc80000000000 */
[----:B------:R-:W-:Y:S04]  /*c61d0*/  STL.64 [R1+0x250], R28 ;  /* 0x0002501c01007387 */ /* 0x000fe80000100a00 */
[----:B------:R1:W-:Y:S02]  /*c61e0*/  STL.64 [R1+0x258], R30 ;  /* 0x0002581e01007387 */ /* 0x0003e40000100a00 */
[----:B-1----:R-:W-:-:S15]  /*c61f0*/  HMMA.1688.F32.TF32 R28, R32, R160, R248 ;  /* 0x000000a0201c723c */ /* 0x002fde00000810f8 */
[----:B------:R-:W-:-:S04]  /*c6200*/  NOP ;  /* 0x0000000000007918 */ /* 0x000fc80000000000 */
[----:B------:R-:W-:Y:S04]  /*c6210*/  STL.64 [R1+0x240], R28 ;  /* 0x0002401c01007387 */ /* 0x000fe80000100a00 */
[----:B------:R1:W-:Y:S02]  /*c6220*/  STL.64 [R1+0x248], R30 ;  /* 0x0002481e01007387 */ /* 0x0003e40000100a00 */
[C---:B-1----:R-:W-:Y:S02]  /*c6230*/  HMMA.1688.F32.TF32 R28, R32.reuse, R148, R116 ;  /* 0x00000094201c723c */ /* 0x042fe40000081074 */
[----:B------:R-:W-:Y:S04]  /*c6240*/  STL.64 [R1+0x230], R128 ;  /* 0x0002308001007387 */ /* 0x000fe80000100a00 */
[----:B------:R-:W-:Y:S04]  /*c6250*/  STL.64 [R1+0x238], R130 ;  /* 0x0002388201007387 */ /* 0x000fe80000100a00 */
[----:B------:R-:W3:Y:S04]  /*c6260*/  LDL.LU R248, [R1+0x1b0] ;  /* 0x0001b00001f87983 */ /* 0x000ee80000300800 */
[----:B------:R1:W-:Y:S04]  /*c6270*/  STL.64 [R1+0x220], R124 ;  /* 0x0002207c01007387 */ /* 0x0003e80000100a00 */
[----:B------:R1:W-:Y:S04]  /*c6280*/  STL.64 [R1+0x228], R126 ;  /* 0x0002287e01007387 */ /* 0x0003e80000100a00 */
[----:B------:R1:W-:Y:S04]  /*c6290*/  STL.64 [R1+0x210], R28 ;  /* 0x0002101c01007387 */ /* 0x0003e80000100a00 */
[----:B------:R1:W-:Y:S04]  /*c62a0*/  STL.64 [R1+0x218], R30 ;  /* 0x0002181e01007387 */ /* 0x0003e80000100a00 */
[----:B------:R-:W3:Y:S01]  /*c62b0*/  LDL.LU R249, [R1+0x1b4] ;  /* 0x0001b40001f97983 */ /* 0x000ee20000300800 */
[C---:B--2---:R-:W-:Y:S03]  /*c62c0*/  HMMA.1688.F32.TF32 R108, R32.reuse, R140, R108 ;  /* 0x0000008c206c723c */ /* 0x044fe6000008106c */
[----:B------:R-:W3:Y:S04]  /*c62d0*/  LDL.LU R250, [R1+0x1b8] ;  /* 0x0001b80001fa7983 */ /* 0x000ee80000300800 */
[----:B------:R-:W3:Y:S04]  /*c62e0*/  LDL.LU R251, [R1+0x1bc] ;  /* 0x0001bc0001fb7983 */ /* 0x000ee80000300800 */
[----:B-1----:R-:W2:Y:S04]  /*c62f0*/  LDL.LU R124, [R1+0x1d0] ;  /* 0x0001d000017c7983 */ /* 0x002ea80000300800 */
[----:B------:R-:W2:Y:S01]  /*c6300*/  LDL.LU R125, [R1+0x1d4] ;  /* 0x0001d400017d7983 */ /* 0x000ea20000300800 */
[C---:B----4-:R-:W-:Y:S03]  /*c6310*/  HMMA.1688.F32.TF32 R104, R32.reuse, R144, R104 ;  /* 0x000000902068723c */ /* 0x050fe60000081068 */
[----:B------:R-:W2:Y:S04]  /*c6320*/  LDL.LU R126, [R1+0x1d8] ;  /* 0x0001d800017e7983 */ /* 0x000ea80000300800 */
[----:B------:R-:W2:Y:S04]  /*c6330*/  LDL.LU R127, [R1+0x1dc] ;  /* 0x0001dc00017f7983 */ /* 0x000ea80000300800 */
        /* <DEDUP_REMOVED lines=13> */
[----:B------:R1:W-:Y:S04]  /*c6410*/  STL.64 [R1+0x200], R104 ;  /* 0x0002006801007387 */ /* 0x0003e80000100a00 */
[----:B------:R-:W-:Y:S04]  /*c6420*/  STL.64 [R1+0x208], R106 ;  /* 0x0002086a01007387 */ /* 0x000fe80000100a00 */
[----:B-1----:R-:W4:Y:S04]  /*c6430*/  LDL.LU.64 R104, [R1+0x5648] ;  /* 0x0056480001687983 */ /* 0x002f280000300a00 */
[----:B------:R1:W-:Y:S04]  /*c6440*/  STL.64 [R1+0x1f0], R108 ;  /* 0x0001f06c01007387 */ /* 0x0003e80000100a00 */
[----:B------:R-:W-:Y:S04]  /*c6450*/  STL.64 [R1+0x1f8], R110 ;  /* 0x0001f86e01007387 */ /* 0x000fe80000100a00 */
[----:B-1----:R-:W4:Y:S04]  /*c6460*/  LDL.LU.64 R108, [R1+0x5640] ;  /* 0x00564000016c7983 */ /* 0x002f280000300a00 */
[----:B------:R-:W4:Y:S04]  /*c6470*/  LDL.LU R244, [R1+0x170] ;  /* 0x0001700001f47983 */ /* 0x000f280000300800 */
[----:B------:R-:W4:Y:S04]  /*c6480*/  LDL.LU R245, [R1+0x174] ;  /* 0x0001740001f57983 */ /* 0x000f280000300800 */
[----:B------:R-:W4:Y:S04]  /*c6490*/  LDL.LU R246, [R1+0x178] ;  /* 0x0001780001f67983 */ /* 0x000f280000300800 */
[----:B------:R-:W4:Y:S04]  /*c64a0*/  LDL.LU R247, [R1+0x17c] ;  /* 0x00017c0001f77983 */ /* 0x000f280000300800 */
[----:B------:R1:W-:Y:S02]  /*c64b0*/  STL.64 [R1+0x5400], R34 ;  /* 0x0054002201007387 */ /* 0x0003e40000100a00 */
[----:B-1----:R-:W-:-:S02]  /*c64c0*/  IMAD.MOV.U32 R34, RZ, RZ, R37 ;  /* 0x000000ffff227224 */ /* 0x002fc400078e0025 */
[----:B------:R-:W-:Y:S02]  /*c64d0*/  IMAD.MOV.U32 R35, RZ, RZ, R36 ;  /* 0x000000ffff237224 */ /* 0x000fe400078e0024 */
[C---:B------:R-:W-:Y:S01]  /*c64e0*/  HMMA.1688.F32.TF32 R36, R120.reuse, R24, R240 ;  /* 0x000000187824723c */ /* 0x040fe200000810f0 */
[----:B------:R1:W-:Y:S04]  /*c64f0*/  STL.64 [R1+0x53f8], R32 ;  /* 0x0053f82001007387 */ /* 0x0003e80000100a00 */
[----:B------:R-:W-:Y:S04]  /*c6500*/  LDS R240, [R133+UR7+0x4c300] ;  /* 0x04c3000785f07984 */ /* 0x000fe80008000800 */
[----:B------:R-:W-:Y:S04]  /*c6510*/  LDS R242, [R133+UR7+0x4d300] ;  /* 0x04d3000785f27984 */ /* 0x000fe80008000800 */
[----:B-1----:R-:W4:Y:S04]  /*c6520*/  LDL.LU R32, [R1+0x190] ;  /* 0x0001900001207983 */ /* 0x002f280000300800 */
[----:B------:R-:W4:Y:S04]  /*c6530*/  LDL.LU R33, [R1+0x194] ;  /* 0x0001940001217983 */ /* 0x000f280000300800 */
[----:B------:R-:W-:Y:S04]  /*c6540*/  STL.64 [R1+0x5410], R38 ;  /* 0x0054102601007387 */ /* 0x000fe80000100a00 */
[----:B------:R1:W-:Y:S04]  /*c6550*/  STL.64 [R1+0x5408], R36 ;  /* 0x0054082401007387 */ /* 0x0003e80000100a00 */
[----:B------:R-:W-:Y:S04]  /*c6560*/  LDS R241, [R252+UR7+0x4c300] ;  /* 0x04c30007fcf17984 */ /* 0x000fe80008000800 */
[----:B------:R-:W2:Y:S04]  /*c6570*/  LDS R243, [R252+UR7+0x4d300] ;  /* 0x04d30007fcf37984 */ /* 0x000ea80008000800 */
[----:B-1----:R-:W4:Y:S04]  /*c6580*/  LDL.LU R36, [R1+0x1a0] ;  /* 0x0001a00001247983 */ /* 0x002f280000300800 */
[----:B------:R-:W4:Y:S04]  /*c6590*/  LDL.LU R37, [R1+0x1a4] ;  /* 0x0001a40001257983 */ /* 0x000f280000300800 */
[----:B------:R-:W4:Y:S04]  /*c65a0*/  LDL.LU R38, [R1+0x1a8] ;  /* 0x0001a80001267983 */ /* 0x000f280000300800 */
[----:B------:R-:W4:Y:S01]  /*c65b0*/  LDL.LU R39, [R1+0x1ac] ;  /* 0x0001ac0001277983 */ /* 0x000f220000300800 */
[C---:B---3--:R-:W-:Y:S08]  /*c65c0*/  HMMA.1688.F32.TF32 R248, R120.reuse, R8, R248 ;  /* 0x0000000878f8723c */ /* 0x048ff000000810f8 */
[C---:B--2---:R-:W-:Y:S08]  /*c65d0*/  HMMA.1688.F32.TF32 R124, R120.reuse, R16, R124 ;  /* 0x00000010787c723c */ /* 0x044ff0000008107c */
[C---:B----4-:R-:W-:Y:S08]  /*c65e0*/  HMMA.1688.F32.TF32 R116, R120.reuse, R20, R116 ;  /* 0x000000147874723c */ /* 0x050ff00000081074 */
[C---:B------:R-:W-:Y:S11]  /*c65f0*/  HMMA.1688.F32.TF32 R128, R120.reuse, R12, R128 ;  /* 0x0000000c7880723c */ /* 0x040ff60000081080 */
[----:B------:R1:W-:Y:S04]  /*c6600*/  STL.64 [R1+0x1e0], R116 ;  /* 0x0001e07401007387 */ /* 0x0003e80000100a00 */
[----:B------:R-:W-:Y:S04]  /*c6610*/  STL.64 [R1+0x1e8], R118 ;  /* 0x0001e87601007387 */ /* 0x000fe80000100a00 */
[----:B-1----:R-:W2:Y:S04]  /*c6620*/  LDL.LU.64 R116, [R1+0x5638] ;  /* 0x0056380001747983 */ /* 0x002ea80000300a00 */
[----:B------:R-:W-:Y:S04]  /*c6630*/  STL.64 [R1+0x1d0], R124 ;  /* 0x0001d07c01007387 */ /* 0x000fe80000100a00 */
[----:B------:R1:W-:Y:S04]  /*c6640*/  STL.64 [R1+0x1d8], R126 ;  /* 0x0001d87e01007387 */ /* 0x0003e80000100a00 */
[----:B-1----:R-:W3:Y:S04]  /*c6650*/  LDL.LU.64 R126, [R1+0x5630] ;  /* 0x00563000017e7983 */ /* 0x002ee80000300a00 */
[----:B------:R-:W3:Y:S04]  /*c6660*/  LDL.LU.64 R124, [R1+0x5628] ;  /* 0x00562800017c7983 */ /* 0x000ee80000300a00 */
[----:B------:R-:W-:Y:S04]  /*c6670*/  STL.64 [R1+0x1c0], R128 ;  /* 0x0001c08001007387 */ /* 0x000fe80000100a00 */
[----:B------:R1:W-:Y:S01]  /*c6680*/  STL.64 [R1+0x1c8], R130 ;  /* 0x0001c88201007387 */ /* 0x0003e20000100a00 */
[C---:B------:R-:W-:Y:S03]  /*c6690*/  HMMA.1688.F32.TF32 R28, R120.reuse, R232, R28 ;  /* 0x000000e8781c723c */ /* 0x040fe6000008101c */
        /* <DEDUP_REMOVED lines=10> */
[----:B-1----:R-:W-:-:S15]  /*c6740*/  HMMA.1688.F32.TF32 R36, R120, R236, R32 ;  /* 0x000000ec7824723c */ /* 0x002fde0000081020 */
[----:B------:R-:W-:-:S04]  /*c6750*/  NOP ;  /* 0x0000000000007918 */ /* 0x000fc80000000000 */
        /* <DEDUP_REMOVED lines=8> */
[----:B------:R-:W-:Y:S01]  /*c67e0*/  HMMA.1688.F32.TF32 R28, R120, R228, R244 ;  /* 0x000000e4781c723c */ /* 0x000fe200000810f4 */
[----:B------:R-:W-:Y:S04]  /*c67f0*/  STL [R1+0x54d4], R32 ;  /* 0x0054d42001007387 */ /* 0x000fe80000100800 */
[----:B------:R-:W-:Y:S04]  /*c6800*/  STL [R1+0x54d0], R34 ;  /* 0x0054d02201007387 */ /* 0x000fe80000100800 */
[----:B------:R1:W-:Y:S04]  /*c6810*/  STL [R1+0x54cc], R35 ;  /* 0x0054cc2301007387 */ /* 0x0003e80000100800 */
[----:B------:R1:W-:Y:S04]  /*c6820*/  STL [R1+0x54c8], R33 ;  /* 0x0054c82101007387 */ /* 0x0003e80000100800 */
[----:B------:R-:W-:Y:S04]  /*c6830*/  STL [R1+0x54dc], R38 ;  /* 0x0054dc2601007387 */ /* 0x000fe80000100800 */
[----:B------:R-:W-:Y:S04]  /*c6840*/  STL [R1+0x54d8], R39 ;  /* 0x0054d82701007387 */ /* 0x000fe80000100800 */
[----:B------:R1:W-:Y:S02]  /*c6850*/  STL.64 [R1+0x178], R30 ;  /* 0x0001781e01007387 */ /* 0x0003e40000100a00 */
[----:B-1----:R-:W-:-:S02]  /*c6860*/  IMAD.MOV.U32 R35, RZ, RZ, R28 ;  /* 0x000000ffff237224 */ /* 0x002fc400078e001c */
        /* <DEDUP_REMOVED lines=32> */
[----:B------:R-:W-:Y:S02]  /*c6a70*/  IMAD.MOV.U32 R34, RZ, RZ, R31 ;  /* 0x000000ffff227224 */ /* 0x000fe400078e001f */
[C---:B----4-:R-:W-:Y:S08]  /*c6a80*/  HMMA.1688.F32.TF32 R28, R120.reuse, R220, R244 ;  /* 0x000000dc781c723c */ /* 0x050ff000000810f4 */
[C---:B------:R-:W-:Y:S08]  /*c6a90*/  HMMA.1688.F32.TF32 R40, R120.reuse, R216, R40 ;  /* 0x000000d87828723c */ /* 0x040ff00000081028 */
[C---:B------:R-:W-:Y:S01]  /*c6aa0*/  HMMA.1688.F32.TF32 R48, R120.reuse, R208, R48 ;  /* 0x000000d07830723c */ /* 0x040fe20000081030 */
[----:B------:R-:W-:Y:S07]  /*c6ab0*/  STL.64 [R1+0x5508], R34 ;  /* 0x0055082201007387 */ /* 0x000fee0000100a00 */
[C---:B------:R-:W-:Y:S01]  /*c6ac0*/  HMMA.1688.F32.TF32 R52, R120.reuse, R204, R52 ;  /* 0x000000cc7834723c */ /* 0x040fe20000081034 */
[----:B------:R1:W-:Y:S07]  /*c6ad0*/  STL.64 [R1+0x5500], R32 ;  /* 0x0055002001007387 */ /* 0x0003ee0000100a00 */
[C---:B------:R-:W-:Y:S01]  /*c6ae0*/  HMMA.1688.F32.TF32 R56, R120.reuse, R200, R56 ;  /* 0x000000c87838723c */ /* 0x040fe20000081038 */
[----:B------:R-:W-:Y:S07]  /*c6af0*/  STL.64 [R1+0x54f8], R38 ;  /* 0x0054f82601007387 */ /* 0x000fee0000100a00 */
[C---:B------:R-:W-:Y:S01]  /*c6b00*/  HMMA.1688.F32.TF32 R60, R120.reuse, R196, R60 ;  /* 0x000000c4783c723c */ /* 0x040fe2000008103c */
[----:B------:R2:W-:Y:S07]  /*c6b10*/  STL.64 [R1+0x54f0], R36 ;  /* 0x0054f02401007387 */ /* 0x0005ee0000100a00 */
[C---:B------:R-:W-:Y:S01]  /*c6b20*/  HMMA.1688.F32.TF32 R64, R120.reuse, R192, R64 ;  /* 0x000000c07840723c */ /* 0x040fe20000081040 */
[----:B------:R-:W-:Y:S07]  /*c6b30*/  STL.64 [R1+0x53d0], R42 ;  /* 0x0053d02a01007387 */ /* 0x000fee0000100a00 */
[C---:B------:R-:W-:Y:S01]  /*c6b40*/  HMMA.1688.F32.TF32 R68, R120.reuse, R188, R68 ;  /* 0x000000bc7844723c */ /* 0x040fe20000081044 */
        /* <DEDUP_REMOVED lines=8> */
[----:B------:R1:W-:Y:S04]  /*c6bd0*/  STL.64 [R1+0x5418], R52 ;  /* 0x0054183401007387 */ /* 0x0003e80000100a00 */
        /* <DEDUP_REMOVED lines=30> */
[----:B------:R-:W-:-:S15]  /*c6dc0*/  HMMA.1688.F32.TF32 R72, R120, R184, R72 ;  /* 0x000000b87848723c */ /* 0x000fde0000081048 */
[----:B------:R-:W-:-:S04]  /*c6dd0*/  NOP ;  /* 0x0000000000007918 */ /* 0x000fc80000000000 */
[----:B------:R-:W-:Y:S04]  /*c6de0*/  STL.64 [R1+0x5470], R74 ;  /* 0x0054704a01007387 */ /* 0x000fe80000100a00 */
[----:B------:R1:W-:Y:S01]  /*c6df0*/  STL.64 [R1+0x5468], R72 ;  /* 0x0054684801007387 */ /* 0x0003e20000100a00 */
[C---:B--2---:R-:W-:Y:S08]  /*c6e00*/  HMMA.1688.F32.TF32 R112, R120.reuse, R144, R112 ;  /* 0x000000907870723c */ /* 0x044ff00000081070 */
[C---:B---3--:R-:W-:Y:S08]  /*c6e10*/  HMMA.1688.F32.TF32 R96, R120.reuse, R160, R96 ;  /* 0x000000a07860723c */ /* 0x048ff00000081060 */
[C---:B----4-:R-:W-:Y:S08]  /*c6e20*/  HMMA.1688.F32.TF32 R80, R120.reuse, R176, R80 ;  /* 0x000000b07850723c */ /* 0x050ff00000081050 */
        /* <DEDUP_REMOVED lines=25> */
[----:B------:R-:W-:Y:S04]  /*c6fc0*/  STL.64 [R1+0x5558], R114 ;  /* 0x0055587201007387 */ /* 0x000fe80000100a00 */
[----:B------:R1:W-:Y:S04]  /*c6fd0*/  STL.64 [R1+0x5550], R112 ;  /* 0x0055507001007387 */ /* 0x0003e80000100a00 */
        /* <DEDUP_REMOVED lines=42> */
[----:B------:R-:W2:Y:S04]  /*c7280*/  LDL.LU R82, [R1+0x1048] ;  /* 0x0010480001527983 */ /* 0x000ea80000300800 */
[----:B------:R-:W2:Y:S04]  /*c7290*/  LDL.LU R83, [R1+0x104c] ;  /* 0x00104c0001537983 */ /* 0x000ea80000300800 */
[----:B---3--:R-:W3:Y:S04]  /*c72a0*/  LDL.LU R84, [R1+0x1060] ;  /* 0x0010600001547983 */ /* 0x008ee80000300800 */
[----:B------:R-:W3:Y:S04]  /*c72b0*/  LDL.LU R85, [R1+0x1064] ;  /* 0x0010640001557983 */ /* 0x000ee80000300800 */
[----:B------:R-:W3:Y:S04]  /*c72c0*/  LDL.LU R86, [R1+0x1068] ;  /* 0x0010680001567983 */ /* 0x000ee80000300800 */
[----:B------:R-:W3:Y:S04]  /*c72d0*/  LDL.LU R87, [R1+0x106c] ;  /* 0x00106c0001577983 */ /* 0x000ee80000300800 */
[----:B----4-:R-:W4:Y:S04]  /*c72e0*/  LDL.LU R88, [R1+0x1080] ;  /* 0x0010800001587983 */ /* 0x010f280000300800 */
        /* <DEDUP_REMOVED lines=20> */
[----:B------:R-:W3:Y:S01]  /*c7430*/  LDL.LU R109, [R1+0x1134] ;  /* 0x00113400016d7983 */ /* 0x000ee20000300800 */
[----:B------:R-:W-:Y:S03]  /*c7440*/  HMMA.1688.F32.TF32 R116, R120, R140, R116 ;  /* 0x0000008c7874723c */ /* 0x000fe60000081074 */
        /* <DEDUP_REMOVED lines=24> */
[----:B-1----:R-:W3:Y:S04]  /*c75d0*/  LDL.LU R116, [R1+0xb20] ;  /* 0x000b200001747983 */ /* 0x002ee80000300800 */
[----:B------:R-:W3:Y:S04]  /*c75e0*/  LDL.LU R117, [R1+0xb24] ;  /* 0x000b240001757983 */ /* 0x000ee80000300800 */
[----:B------:R-:W3:Y:S01]  /*c75f0*/  LDL.LU R118, [R1+0xb28] ;  /* 0x000b280001767983 */ /* 0x000ee20000300800 */
[----:B------:R-:W-:-:S03]  /*c7600*/  IMAD.MOV.U32 R119, RZ, RZ, R132 ;  /* 0x000000ffff777224 */ /* 0x000fc600078e0084 */
[----:B------:R-:W-:Y:S04]  /*c7610*/  LDS R132, [R133+UR7+0x4c380] ;  /* 0x04c3800785847984 */ /* 0x000fe80008000800 */
[----:B------:R-:W1:Y:S01]  /*c7620*/  LDS R133, [R252+UR7+0x4c380] ;  /* 0x04c38007fc857984 */ /* 0x000e620008000800 */
[----:B--2---:R-:W-:Y:S08]  /*c7630*/  HMMA.1688.F32.TF32 R112, R240, R24, R112 ;  /* 0x00000018f070723c */ /* 0x004ff00000081070 */
[----:B---3--:R-:W-:-:S15]  /*c7640*/  HMMA.1688.F32.TF32 R120, R120, R136, R116 ;  /* 0x000000887878723c */ /* 0x008fde0000081074 */
[----:B------:R-:W-:-:S04]  /*c7650*/  NOP ;  /* 0x0000000000007918 */ /* 0x000fc80000000000 */
        /* <DEDUP_REMOVED lines=66> */
[----:B--2---:R-:W1:Y:S04]  /*c7a80*/  LDL.LU R44, [R1+0x9b0] ;  /* 0x0009b000012c7983 */ /* 0x004e680000300800 */
[----:B------:R2:W-:Y:S04]  /*c7a90*/  STL.64 [R1+0x1880], R32 ;  /* 0x0018802001007387 */ /* 0x0005e80000100a00 */
[----:B------:R4:W-:Y:S04]  /*c7aa0*/  STL.64 [R1+0x1888], R34 ;  /* 0x0018882201007387 */ /* 0x0009e80000100a00 */
[----:B------:R2:W-:Y:S04]  /*c7ab0*/  STL.64 [R1+0x1850], R28 ;  /* 0x0018501c01007387 */ /* 0x0005e80000100a00 */
[----:B------:R2:W-:Y:S04]  /*c7ac0*/  STL.64 [R1+0x1858], R30 ;  /* 0x0018581e01007387 */ /* 0x0005e80000100a00 */
[----:B------:R-:W1:Y:S04]  /*c7ad0*/  LDL.LU R45, [R1+0x9b4] ;  /* 0x0009b400012d7983 */ /* 0x000e680000300800 */
[----:B---3--:R-:W1:Y:S04]  /*c7ae0*/  LDL.LU R46, [R1+0x9b8] ;  /* 0x0009b800012e7983 */ /* 0x008e680000300800 */
[----:B------:R-:W1:Y:S04]  /*c7af0*/  LDL.LU R47, [R1+0x9bc] ;  /* 0x0009bc00012f7983 */ /* 0x000e680000300800 */
        /* <DEDUP_REMOVED lines=58> */
[----:B---3--:R-:W-:Y:S01]  /*c7ea0*/  HMMA.1688.F32.TF32 R84, R240, R168, R40 ;  /* 0x000000a8f054723c */ /* 0x008fe20000081028 */
[----:B------:R-:W2:-:S15]  /*c7eb0*/  LDL.LU R40, [R1+0x990] ;  /* 0x0009900001287983 */ /* 0x000e9e0000300800 */
[----:B------:R-:W-:-:S03]  /*c7ec0*/  NOP ;  /* 0x0000000000007918 */ /* 0x000fc60000000000 */
[----:B------:R-:W-:Y:S04]  /*c7ed0*/  STL.64 [R1+0x1840], R84 ;  /* 0x0018405401007387 */ /* 0x000fe80000100a00 */
[----:B------:R-:W-:Y:S04]  /*c7ee0*/  STL.64 [R1+0x1848], R86 ;  /* 0x0018485601007387 */ /* 0x000fe80000100a00 */
[----:B------:R1:W-:Y:S04]  /*c7ef0*/  STL.64 [R1+0x13c0], R36 ;  /* 0x0013c02401007387 */ /* 0x0003e80000100a00 */
[----:B------:R3:W-:Y:S04]  /*c7f00*/  STL.64 [R1+0x13c8], R38 ;  /* 0x0013c82601007387 */ /* 0x0007e80000100a00 */
[----:B------:R-:W2:Y:S04]  /*c7f10*/  LDL.LU R41, [R1+0x994] ;  /* 0x0009940001297983 */ /* 0x000ea80000300800 */
[----:B------:R-:W2:Y:S04]  /*c7f20*/  LDL.LU R42, [R1+0x998] ;  /* 0x00099800012a7983 */ /* 0x000ea80000300800 */
[----:B------:R-:W2:Y:S04]  /*c7f30*/  LDL.LU R43, [R1+0x99c] ;  /* 0x00099c00012b7983 */ /* 0x000ea80000300800 */
[----:B-1----:R-:W2:Y:S01]  /*c7f40*/  LDL.LU R36, [R1+0x980] ;  /* 0x0009800001247983 */ /* 0x002ea20000300800 */
[C---:B----4-:R-:W-:Y:S03]  /*c7f50*/  HMMA.1688.F32.TF32 R84, R240.reuse, R160, R80 ;  /* 0x000000a0f054723c */ /* 0x050fe60000081050 */
[----:B------:R-:W4:Y:S04]  /*c7f60*/  LDL.LU R37, [R1+0x984] ;  /* 0x0009840001257983 */ /* 0x000f280000300800 */
[----:B---3--:R-:W4:Y:S01]  /*c7f70*/  LDL.LU R38, [R1+0x988] ;  /* 0x0009880001267983 */ /* 0x008f220000300800 */
[C---:B------:R-:W-:Y:S03]  /*c7f80*/  HMMA.1688.F32.TF32 R80, R240.reuse, R156, R76 ;  /* 0x0000009cf050723c */ /* 0x040fe6000008104c */
[----:B------:R-:W4:Y:S05]  /*c7f90*/  LDL.LU R39, [R1+0x98c] ;  /* 0x00098c0001277983 */ /* 0x000f2a0000300800 */
[C---:B------:R-:W-:Y:S08]  /*c7fa0*/  HMMA.1688.F32.TF32 R76, R240.reuse, R152, R72 ;  /* 0x00000098f04c723c */ /* 0x040ff00000081048 */
[C---:B------:R-:W-:Y:S08]  /*c7fb0*/  HMMA.1688.F32.TF32 R72, R240.reuse, R148, R68 ;  /* 0x00000094f048723c */ /* 0x040ff00000081044 */
[C---:B------:R-:W-:Y:S08]  /*c7fc0*/  HMMA.1688.F32.TF32 R68, R240.reuse, R144, R64 ;  /* 0x00000090f044723c */ /* 0x040ff00000081040 */
[C---:B------:R-:W-:Y:S01]  /*c7fd0*/  HMMA.1688.F32.TF32 R64, R240.reuse, R140, R60 ;  /* 0x0000008cf040723c */ /* 0x040fe2000008103c */
[----:B------:R-:W-:Y:S07]  /*c7fe0*/  STL.64 [R1+0x13b0], R84 ;  /* 0x0013b05401007387 */ /* 0x000fee0000100a00 */
[----:B------:R-:W-:Y:S01]  /*c7ff0*/  HMMA.1688.F32.TF32 R60, R240, R136, R32 ;  /* 0x00000088f03c723c */ /* 0x000fe20000081020 */
[----:B------:R-:W-:Y:S04]  /*c8000*/  STL.64 [R1+0x13b8], R86 ;  /* 0x0013b85601007387 */ /* 0x000fe80000100a00 */
[----:B------:R-:W-:Y:S03]  /*c8010*/  LDS R241, [R3+UR7+0x4e000] ;  /* 0x04e0000703f17984 */ /* 0x000fe60008000800 */
        /* <DEDUP_REMOVED lines=23> */
[----:B-1----:R-:W3:Y:S04]  /*c8190*/  LDL.LU R32, [R1+0x960] ;  /* 0x0009600001207983 */ /* 0x002ee80000300800 */
[----:B------:R-:W3:Y:S04]  /*c81a0*/  LDL.LU R33, [R1+0x964] ;  /* 0x0009640001217983 */ /* 0x000ee80000300800 */
[----:B------:R-:W3:Y:S04]  /*c81b0*/  LDL.LU R34, [R1+0x968] ;  /* 0x0009680001227983 */ /* 0x000ee80000300800 */
[----:B------:R-:W3:Y:S04]  /*c81c0*/  LDL.LU R35, [R1+0x96c] ;  /* 0x00096c0001237983 */ /* 0x000ee80000300800 */
        /* <DEDUP_REMOVED lines=10> */
[----:B------:R1:W-:Y:S04]  /*c8270*/  LDS R243, [R3+UR7+0x4f000] ;  /* 0x04f0000703f37984 */ /* 0x0003e80008000800 */
[----:B-1----:R-:W3:Y:S04]  /*c8280*/  LDL.LU R28, [R1+0x950] ;  /* 0x00095000011c7983 */ /* 0x002ee80000300800 */
[----:B------:R-:W3:Y:S04]  /*c8290*/  LDL.LU R29, [R1+0x954] ;  /* 0x00095400011d7983 */ /* 0x000ee80000300800 */
[----:B------:R-:W3:Y:S04]  /*c82a0*/  LDL.LU R30, [R1+0x958] ;  /* 0x00095800011e7983 */ /* 0x000ee80000300800 */
[----:B------:R-:W3:Y:S04]  /*c82b0*/  LDL.LU R31, [R1+0x95c] ;  /* 0x00095c00011f7983 */ /* 0x000ee80000300800 */
[----:B------:R-:W-:Y:S04]  /*c82c0*/  LDS R240, [R0+UR7+0x4e000] ;  /* 0x04e0000700f07984 */ /* 0x000fe80008000800 */
[----:B------:R-:W1:Y:S01]  /*c82d0*/  LDS R242, [R0+UR7+0x4f000] ;  /* 0x04f0000700f27984 */ /* 0x000e620008000800 */
[C---:B--2---:R-:W-:Y:S08]  /*c82e0*/  HMMA.1688.F32.TF32 R40, R132.reuse, R236, R40 ;  /* 0x000000ec8428723c */ /* 0x044ff00000081028 */
[----:B----4-:R-:W-:Y:S11]  /*c82f0*/  HMMA.1688.F32.TF32 R36, R132, R232, R36 ;  /* 0x000000e88424723c */ /* 0x010ff60000081024 */
[----:B------:R2:W-:Y:S04]  /*c8300*/  STL.64 [R1+0x10e0], R40 ;  /* 0x0010e02801007387 */ /* 0x0005e80000100a00 */
[----:B------:R4:W-:Y:S04]  /*c8310*/  STL.64 [R1+0x10e8], R42 ;  /* 0x0010e82a01007387 */ /* 0x0009e80000100a00 */
[----:B------:R-:W-:-:S02]  /*c8320*/  IMAD.MOV.U32 R3, RZ, RZ, R36 ;  /* 0x000000ffff037224 */ /* 0x000fc400078e0024 */
        /* <DEDUP_REMOVED lines=9> */
[----:B------:R1:W-:Y:S04]  /*c83c0*/  STL [R1+0x523c], R2 ;  /* 0x00523c0201007387 */ /* 0x0003e80000100800 */
[----:B------:R1:W-:Y:S01]  /*c83d0*/  STL [R1+0x5238], R3 ;  /* 0x0052380301007387 */ /* 0x0003e20000100800 */
[C---:B---3--:R-:W-:Y:S08]  /*c83e0*/  HMMA.1688.F32.TF32 R244, R132.reuse, R228, R244 ;  /* 0x000000e484f4723c */ /* 0x048ff000000810f4 */
[----:B------:R-:W-:Y:S11]  /*c83f0*/  HMMA.1688.F32.TF32 R32, R132, R224, R32 ;  /* 0x000000e08420723c */ /* 0x000ff60000081020 */
[----:B------:R3:W-:Y:S04]  /*c8400*/  STL.64 [R1+0x5208], R246 ;  /* 0x005208f601007387 */ /* 0x0007e80000100a00 */
[----:B------:R1:W-:Y:S04]  /*c8410*/  STL.64 [R1+0x5200], R244 ;  /* 0x005200f401007387 */ /* 0x0003e80000100a00 */
        /* <DEDUP_REMOVED lines=8> */
[----:B------:R-:W-:Y:S04]  /*c84a0*/  STL [R1+0x5254], R224 ;  /* 0x005254e001007387 */ /* 0x000fe80000100800 */
[----:B------:R-:W-:Y:S01]  /*c84b0*/  STL [R1+0x5250], R225 ;  /* 0x005250e101007387 */ /* 0x000fe20000100800 */
[----:B------:R-:W-:Y:S03]  /*c84c0*/  HMMA.1688.F32.TF32 R28, R132, R220, R28 ;  /* 0x000000dc841c723c */ /* 0x000fe6000008101c */
[----:B------:R1:W-:Y:S04]  /*c84d0*/  STL [R1+0x524c], R228 ;  /* 0x00524ce401007387 */ /* 0x0003e80000100800 */
[----:B------:R1:W-:-:S12]  /*c84e0*/  STL [R1+0x5248], R229 ;  /* 0x005248e501007387 */ /* 0x0003d80000100800 */
        /* <DEDUP_REMOVED lines=8> */
[----:B------:R-:W-:Y:S04]  /*c8570*/  STL [R1+0x5264], R220 ;  /* 0x005264dc01007387 */ /* 0x000fe80000100800 */
[----:B------:R-:W-:Y:S04]  /*c8580*/  STL [R1+0x5260], R221 ;  /* 0x005260dd01007387 */ /* 0x000fe80000100800 */
[----:B------:R1:W-:Y:S04]  /*c8590*/  STL [R1+0x525c], R232 ;  /* 0x00525ce801007387 */ /* 0x0003e80000100800 */
[----:B------:R-:W-:Y:S01]  /*c85a0*/  STL [R1+0x5258], R233 ;  /* 0x005258e901007387 */ /* 0x000fe20000100800 */
        /* <DEDUP_REMOVED lines=14> */
[----:B---3--:R-:W-:-:S15]  /*c8690*/  HMMA.1688.F32.TF32 R32, R132, R212, R32 ;  /* 0x000000d48420723c */ /* 0x008fde0000081020 */
[----:B------:R-:W-:-:S04]  /*c86a0*/  NOP ;  /* 0x0000000000007918 */ /* 0x000fc80000000000 */
[----:B------:R-:W-:Y:S02]  /*c86b0*/  IMAD.MOV.U32 R8, RZ, RZ, R32 ;  /* 0x000000ffff087224 */ /* 0x000fe400078e0020 */
[----:B------:R-:W-:Y:S01]  /*c86c0*/  IMAD.MOV.U32 R212, RZ, RZ, R35 ;  /* 0x000000ffffd47224 */ /* 0x000fe200078e0023 */
[----:B------:R-:W3:Y:S01]  /*c86d0*/  LDL.LU R32, [R1+0x900] ;  /* 0x0009000001207983 */ /* 0x000ee20000300800 */
[----:B------:R-:W-:Y:S02]  /*c86e0*/  IMAD.MOV.U32 R9, RZ, RZ, R33 ;  /* 0x000000ffff097224 */ /* 0x000fe400078e0021 */
[----:B------:R-:W-:Y:S01]  /*c86f0*/  IMAD.MOV.U32 R213, RZ, RZ, R34 ;  /* 0x000000ffffd57224 */ /* 0x000fe200078e0022 */
[----:B------:R-:W3:Y:S04]  /*c8700*/  LDL.LU R33, [R1+0x904] ;  /* 0x0009040001217983 */ /* 0x000ee80000300800 */
[----:B------:R-:W3:Y:S04]  /*c8710*/  LDL.LU R34, [R1+0x908] ;  /* 0x0009080001227983 */ /* 0x000ee80000300800 */
[----:B------:R-:W3:Y:S04]  /*c8720*/  LDL.LU R35, [R1+0x90c] ;  /* 0x00090c0001237983 */ /* 0x000ee80000300800 */
[----:B------:R1:W-:Y:S04]  /*c8730*/  STL [R1+0x5284], R212 ;  /* 0x005284d401007387 */ /* 0x0003e80000100800 */
[----:B------:R1:W-:Y:S04]  /*c8740*/  STL [R1+0x5280], R213 ;  /* 0x005280d501007387 */ /* 0x0003e80000100800 */
[----:B------:R1:W-:Y:S01]  /*c8750*/  STL [R1+0x527c], R9 ;  /* 0x00527c0901007387 */ /* 0x0003e20000100800 */
[----:B----4-:R-:W-:Y:S03]  /*c8760*/  HMMA.1688.F32.TF32 R28, R132, R208, R28 ;  /* 0x000000d0841c723c */ /* 0x010fe6000008101c */
[----:B------:R4:W-:Y:S04]  /*c8770*/  STL [R1+0x5278], R8 ;  /* 0x0052780801007387 */ /* 0x0009e80000100800 */
        /* <DEDUP_REMOVED lines=16> */
[----:B------:R1:W-:Y:S04]  /*c8880*/  STL [R1+0x5294], R208 ;  /* 0x005294d001007387 */ /* 0x0003e80000100800 */
[----:B------:R1:W-:Y:S04]  /*c8890*/  STL [R1+0x5290], R209 ;  /* 0x005290d101007387 */ /* 0x0003e80000100800 */
[----:B------:R1:W-:Y:S04]  /*c88a0*/  STL [R1+0x528c], R13 ;  /* 0x00528c0d01007387 */ /* 0x0003e80000100800 */
[----:B------:R1:W-:Y:S01]  /*c88b0*/  STL [R1+0x5288], R12 ;  /* 0x0052880c01007387 */ /* 0x0003e20000100800 */
        /* <DEDUP_REMOVED lines=9> */
[----:B------:R-:W2:Y:S01]  /*c8950*/  LDL.LU R39, [R1+0x8cc] ;  /* 0x0008cc0001277983 */ /* 0x000ea20000300800 */
        /* <DEDUP_REMOVED lines=9> */
[----:B------:R-:W3:Y:S01]  /*c89f0*/  LDL.LU R35, [R1+0x8bc] ;  /* 0x0008bc0001237983 */ /* 0x000ee20000300800 */
[----:B----4-:R-:W-:-:S15]  /*c8a00*/  HMMA.1688.F32.TF32 R28, R132, R188, R28 ;  /* 0x000000bc841c723c */ /* 0x010fde000008101c */
[----:B------:R-:W-:-:S04]  /*c8a10*/  NOP ;  /* 0x0000000000007918 */ /* 0x000fc80000000000 */
[----:B-1----:R-:W-:Y:S02]  /*c8a20*/  IMAD.MOV.U32 R2, RZ, RZ, R28 ;  /* 0x000000ffff027224 */ /* 0x002fe400078e001c */
[----:B------:R-:W-:Y:S01]  /*c8a30*/  IMAD.MOV.U32 R3, RZ, RZ, R29 ;  /* 0x000000ffff037224 */ /* 0x000fe200078e001d */
[----:B------:R-:W4:Y:S01]  /*c8a40*/  LDL.LU R28, [R1+0x8a0] ;  /* 0x0008a000011c7983 */ /* 0x000f220000300800 */
[----:B------:R-:W-:Y:S02]  /*c8a50*/  IMAD.MOV.U32 R247, RZ, RZ, R30 ;  /* 0x000000fffff77224 */ /* 0x000fe400078e001e */
[----:B------:R-:W-:Y:S01]  /*c8a60*/  IMAD.MOV.U32 R246, RZ, RZ, R31 ;  /* 0x000000fffff67224 */ /* 0x000fe200078e001f */
[----:B------:R-:W4:Y:S04]  /*c8a70*/  LDL.LU R29, [R1+0x8a4] ;  /* 0x0008a400011d7983 */ /* 0x000f280000300800 */
[----:B------:R-:W4:Y:S04]  /*c8a80*/  LDL.LU R30, [R1+0x8a8] ;  /* 0x0008a800011e7983 */ /* 0x000f280000300800 */
[----:B------:R-:W4:Y:S01]  /*c8a90*/  LDL.LU R31, [R1+0x8ac] ;  /* 0x0008ac00011f7983 */ /* 0x000f220000300800 */
[C---:B------:R-:W-:Y:S08]  /*c8aa0*/  HMMA.1688.F32.TF32 R40, R132.reuse, R192, R40 ;  /* 0x000000c08428723c */ /* 0x040ff00000081028 */
[----:B------:R-:W-:Y:S01]  /*c8ab0*/  HMMA.1688.F32.TF32 R44, R132, R196, R44 ;  /* 0x000000c4842c723c */ /* 0x000fe2000008102c */
[----:B------:R-:W-:Y:S10]  /*c8ac0*/  STL.64 [R1+0x52a0], R246 ;  /* 0x0052a0f601007387 */ /* 0x000ff40000100a00 */
[----:B------:R-:W-:-:S02]  /*c8ad0*/  IMAD.MOV.U32 R245, RZ, RZ, R40 ;  /* 0x000000fffff57224 */ /* 0x000fc400078e0028 */
[----:B------:R-:W-:-:S05]  /*c8ae0*/  IMAD.MOV.U32 R244, RZ, RZ, R41 ;  /* 0x000000fffff47224 */ /* 0x000fca00078e0029 */
[----:B------:R-:W-:Y:S04]  /*c8af0*/  STL.64 [R1+0x5298], R244 ;  /* 0x005298f401007387 */ /* 0x000fe80000100a00 */
        /* <DEDUP_REMOVED lines=53> */
[C---:B------:R-:W-:Y:S08]  /*c8e50*/  HMMA.1688.F32.TF32 R48, R132.reuse, R168, R48 ;  /* 0x000000a88430723c */ /* 0x040ff00000081030 */
[----:B------:R-:W-:Y:S11]  /*c8e60*/  HMMA.1688.F32.TF32 R44, R132, R164, R44 ;  /* 0x000000a4842c723c */ /* 0x000ff6000008102c */
        /* <DEDUP_REMOVED lines=9> */
[----:B--2---:R-:W-:Y:S01]  /*c8f00*/  HMMA.1688.F32.TF32 R36, R132, R156, R36 ;  /* 0x0000009c8424723c */ /* 0x004fe20000081024 */
[----:B------:R-:W-:Y:S02]  /*c8f10*/  IMAD.MOV.U32 R233, RZ, RZ, R53 ;  /* 0x000000ffffe97224 */ /* 0x000fe400078e0035 */
[----:B------:R-:W-:-:S15]  /*c8f20*/  IMAD.MOV.U32 R224, RZ, RZ, R54 ;  /* 0x000000ffffe07224 */ /* 0x000fde00078e0036 */
[----:B------:R-:W-:Y:S01]  /*c8f30*/  NOP ;  /* 0x0000000000007918 */ /* 0x000fe20000000000 */
[----:B------:R-:W-:Y:S02]  /*c8f40*/  IMAD.MOV.U32 R216, RZ, RZ, R36 ;  /* 0x000000ffffd87224 */ /* 0x000fe400078e0024 */
[----:B------:R-:W-:Y:S02]  /*c8f50*/  IMAD.MOV.U32 R217, RZ, RZ, R37 ;  /* 0x000000ffffd97224 */ /* 0x000fe400078e0025 */
[----:B------:R-:W-:Y:S02]  /*c8f60*/  IMAD.MOV.U32 R157, RZ, RZ, R38 ;  /* 0x000000ffff9d7224 */ /* 0x000fe400078e0026 */
[----:B------:R-:W-:Y:S02]  /*c8f70*/  IMAD.MOV.U32 R156, RZ, RZ, R39 ;  /* 0x000000ffff9c7224 */ /* 0x000fe400078e0027 */
[----:B------:R-:W-:Y:S01]  /*c8f80*/  IMAD.MOV.U32 R225, RZ, RZ, R55 ;  /* 0x000000ffffe17224 */ /* 0x000fe200078e0037 */
[C---:B------:R-:W-:Y:S08]  /*c8f90*/  HMMA.1688.F32.TF32 R40, R132.reuse, R160, R40 ;  /* 0x000000a08428723c */ /* 0x040ff00000081028 */
[----:B---3--:R-:W-:-:S15]  /*c8fa0*/  HMMA.1688.F32.TF32 R32, R132, R152, R32 ;  /* 0x000000988420723c */ /* 0x008fde0000081020 */
[----:B------:R-:W-:-:S04]  /*c8fb0*/  NOP ;  /* 0x0000000000007918 */ /* 0x000fc80000000000 */
[----:B------:R-:W-:Y:S02]  /*c8fc0*/  IMAD.MOV.U32 R212, RZ, RZ, R32 ;  /* 0x000000ffffd47224 */ /* 0x000fe400078e0020 */
[----:B------:R-:W-:Y:S02]  /*c8fd0*/  IMAD.MOV.U32 R213, RZ, RZ, R33 ;  /* 0x000000ffffd57224 */ /* 0x000fe400078e0021 */
[----:B------:R-:W-:Y:S02]  /*c8fe0*/  IMAD.MOV.U32 R9, RZ, RZ, R34 ;  /* 0x000000ffff097224 */ /* 0x000fe400078e0022 */
[----:B------:R-:W-:Y:S01]  /*c8ff0*/  IMAD.MOV.U32 R8, RZ, RZ, R35 ;  /* 0x000000ffff087224 */ /* 0x000fe200078e0023 */
[----:B----4-:R-:W-:-:S15]  /*c9000*/  HMMA.1688.F32.TF32 R28, R132, R148, R28 ;  /* 0x00000094841c723c */ /* 0x010fde000008101c */
        /* <DEDUP_REMOVED lines=76> */
[----:B------:R-:W4:Y:S01]  /*c94d0*/  LDL.LU R43, [R1+0x75c] ;  /* 0x00075c00012b7983 */ /* 0x000f220000300800 */
[----:B--2---:R-:W-:Y:S08]  /*c94e0*/  HMMA.1688.F32.TF32 R28, R240, R202, R28 ;  /* 0x000000caf01c723c */ /* 0x004ff0000008101c */
[C---:B---3--:R-:W-:Y:S08]  /*c94f0*/  HMMA.1688.F32.TF32 R88, R132.reuse, R140, R88 ;  /* 0x0000008c8458723c */ /* 0x048ff00000081058 */
[C---:B------:R-:W-:Y:S08]  /*c9500*/  HMMA.1688.F32.TF32 R92, R132.reuse, R144, R92 ;  /* 0x00000090845c723c */ /* 0x040ff0000008105c */
[----:B------:R-:W-:Y:S03]  /*c9510*/  HMMA.1688.F32.TF32 R132, R132, R136, R124 ;  /* 0x000000888484723c */ /* 0x000fe6000008107c */
[----:B------:R-:W-:-:S02]  /*c9520*/  IMAD.MOV.U32 R145, RZ, RZ, R88 ;  /* 0x000000ffff917224 */ /* 0x000fc400078e0058 */
[----:B------:R-:W-:Y:S02]  /*c9530*/  IMAD.MOV.U32 R144, RZ, RZ, R89 ;  /* 0x000000ffff907224 */ /* 0x000fe400078e0059 */
[----:B------:R-:W-:Y:S02]  /*c9540*/  IMAD.MOV.U32 R141, RZ, RZ, R90 ;  /* 0x000000ffff8d7224 */ /* 0x000fe400078e005a */
[----:B------:R-:W-:Y:S02]  /*c9550*/  IMAD.MOV.U32 R140, RZ, RZ, R91 ;  /* 0x000000ffff8c7224 */ /* 0x000fe400078e005b */
[----:B------:R-:W-:Y:S01]  /*c9560*/  IMAD.MOV.U32 R153, RZ, RZ, R92 ;  /* 0x000000ffff997224 */ /* 0x000fe200078e005c */
[----:B------:R-:W-:Y:S01]  /*c9570*/  HMMA.1688.F32.TF32 R88, R240, R26, R128 ;  /* 0x0000001af058723c */ /* 0x000fe20000081080 */
[----:B------:R-:W-:Y:S02]  /*c9580*/  IMAD.MOV.U32 R152, RZ, RZ, R93 ;  /* 0x000000ffff987224 */ /* 0x000fe400078e005d */
[----:B------:R-:W-:-:S02]  /*c9590*/  IMAD.MOV.U32 R149, RZ, RZ, R94 ;  /* 0x000000ffff957224 */ /* 0x000fc400078e005e */
[----:B------:R-:W-:Y:S01]  /*c95a0*/  IMAD.MOV.U32 R148, RZ, RZ, R95 ;  /* 0x000000ffff947224 */ /* 0x000fe200078e005f */
[----:B------:R-:W-:Y:S01]  /*c95b0*/  LOP3.LUT R137, R0, 0x20, RZ, 0x3c, !PT ;  /* 0x0000002000897812 */ /* 0x000fe200078e3cff */
[----:B------:R-:W-:Y:S04]  /*c95c0*/  STL.64 [R1+0x5218], R134 ;  /* 0x0052188601007387 */ /* 0x000fe80000100a00 */
[----:B------:R-:W-:Y:S04]  /*c95d0*/  STL.64 [R1+0x5210], R132 ;  /* 0x0052108401007387 */ /* 0x000fe80000100a00 */
[----:B------:R-:W-:Y:S04]  /*c95e0*/  LDS R124, [R0+UR7+0x4e080] ;  /* 0x04e08007007c7984 */ /* 0x000fe80008000800 */
[----:B------:R-:W-:Y:S04]  /*c95f0*/  STL.64 [R1+0xe10], R88 ;  /* 0x000e105801007387 */ /* 0x000fe80000100a00 */
[----:B------:R4:W-:Y:S04]  /*c9600*/  STL.64 [R1+0xe18], R90 ;  /* 0x000e185a01007387 */ /* 0x0009e80000100a00 */
        /* <DEDUP_REMOVED lines=71> */
[----:B------:R-:W2:Y:S04]  /*c9a80*/  LDL.LU R68, [R1] ;  /* 0x0000000001447983 */ /* 0x000ea80000300800 */
        /* <DEDUP_REMOVED lines=78> */
[----:B------:R-:W3:Y:S01]  /*c9f70*/  LDL.LU R31, [R1+0x60c] ;  /* 0x00060c00011f7983 */ /* 0x000ee20000300800 */
[C---:B--2---:R-:W-:Y:S08]  /*c9f80*/  HMMA.1688.F32.TF32 R56, R124.reuse, R14, R56 ;  /* 0x0000000e7c38723c */ /* 0x044ff00000081038 */
[C---:B------:R-:W-:Y:S08]  /*c9f90*/  HMMA.1688.F32.TF32 R52, R124.reuse, R10, R52 ;  /* 0x0000000a7c34723c */ /* 0x040ff00000081034 */
[C---:B------:R-:W-:Y:S08]  /*c9fa0*/  HMMA.1688.F32.TF32 R48, R124.reuse, R6, R48 ;  /* 0x000000067c30723c */ /* 0x040ff00000081030 */
[C---:B----4-:R-:W-:Y:S08]  /*c9fb0*/  HMMA.1688.F32.TF32 R40, R124.reuse, R234, R40 ;  /* 0x000000ea7c28723c */ /* 0x050ff00000081028 */
[C---:B---3--:R-:W-:Y:S08]  /*c9fc0*/  HMMA.1688.F32.TF32 R36, R124.reuse, R230, R36 ;  /* 0x000000e67c24723c */ /* 0x048ff00000081024 */
[----:B------:R-:W-:Y:S08]  /*c9fd0*/  HMMA.1688.F32.TF32 R32, R124, R226, R32 ;  /* 0x000000e27c20723c */ /* 0x000ff00000081020 */
[C---:B------:R-:W-:Y:S08]  /*c9fe0*/  HMMA.1688.F32.TF32 R128, R240.reuse, R198, R132 ;  /* 0x000000c6f080723c */ /* 0x040ff00000081084 */
[C---:B------:R-:W-:Y:S11]  /*c9ff0*/  HMMA.1688.F32.TF32 R132, R240.reuse, R194, R244 ;  /* 0x000000c2f084723c */ /* 0x040ff600000810f4 */
[----:B------:R-:W-:Y:S04]  /*ca000*/  STL.64 [R1+0xf90], R128 ;  /* 0x000f908001007387 */ /* 0x000fe80000100a00 */
[----:B------:R1:W-:Y:S02]  /*ca010*/  STL.64 [R1+0xf98], R130 ;  /* 0x000f988201007387 */ /* 0x0003e40000100a00 */
        /* <DEDUP_REMOVED lines=12> */
[----:B------:R-:W-:Y:S03]  /*ca0e0*/  LDS R128, [R0+UR7+0x4e100] ;  /* 0x04e1000700807984 */ /* 0x000fe60008000800 */
[C---:B------:R-:W-:Y:S01]  /*ca0f0*/  HMMA.1688.F32.TF32 R92, R240.reuse, R158, R88 ;  /* 0x0000009ef05c723c */ /* 0x040fe20000081058 */
[----:B------:R-:W-:Y:S04]  /*ca100*/  STL.64 [R1+0x1080], R120 ;  /* 0x0010807801007387 */ /* 0x000fe80000100a00 */
[----:B------:R-:W-:Y:S03]  /*ca110*/  LDS R130, [R0+UR7+0x4f100] ;  /* 0x04f1000700827984 */ /* 0x000fe60008000800 */
        /* <DEDUP_REMOVED lines=158> */
[----:B------:R-:W1:Y:S01]  /*cab00*/  LDS R131, [R137+UR7+0x4f100] ;  /* 0x04f1000789837984 */ /* 0x000e620008000800 */
[C---:B--2---:R-:W-:Y:S08]  /*cab10*/  HMMA.1688.F32.TF32 R72, R124.reuse, R166, R72 ;  /* 0x000000a67c48723c */ /* 0x044ff00000081048 */
        /* <DEDUP_REMOVED lines=11> */
[C---:B------:R-:W-:Y:S11]  /*cabd0*/  HMMA.1688.F32.TF32 R116, R124.reuse, R210, R116 ;  /* 0x000000d27c74723c */ /* 0x040ff60000081074 */
        /* <DEDUP_REMOVED lines=29> */
[----:B------:R-:W-:Y:S01]  /*cadb0*/  STL.64 [R1+0xdb8], R86 ;  /* 0x000db85601007387 */ /* 0x000fe20000100a00 */
[C---:B-1----:R-:W-:Y:S03]  /*cadc0*/  HMMA.1688.F32.TF32 R40, R128.reuse, R26, R40 ;  /* 0x0000001a8028723c */ /* 0x042fe60000081028 */
[----:B------:R-:W-:Y:S04]  /*cadd0*/  STL.64 [R1+0xd90], R80 ;  /* 0x000d905001007387 */ /* 0x000fe80000100a00 */
[----:B------:R-:W-:Y:S01]  /*cade0*/  STL.64 [R1+0xd98], R82 ;  /* 0x000d985201007387 */ /* 0x000fe20000100a00 */
        /* <DEDUP_REMOVED lines=29> */
[----:B------:R1:W-:Y:S04]  /*cafc0*/  STL.64 [R1+0xac0], R32 ;  /* 0x000ac02001007387 */ /* 0x0003e80000100a00 */
[----:B------:R2:W-:Y:S04]  /*cafd0*/  STL.64 [R1+0xac8], R34 ;  /* 0x000ac82201007387 */ /* 0x0005e80000100a00 */
[----:B------:R-:W3:Y:S04]  /*cafe0*/  LDL.LU R28, [R1+0x1400] ;  /* 0x00140000011c7983 */ /* 0x000ee80000300800 */
[----:B------:R-:W-:Y:S04]  /*caff0*/  LDS R125, [R137+UR7+0x4e180] ;  /* 0x04e18007897d7984 */ /* 0x000fe80008000800 */
[----:B------:R-:W3:Y:S04]  /*cb000*/  LDS R127, [R137+UR7+0x4f180] ;  /* 0x04f18007897f7984 */ /* 0x000ee80008000800 */
        /* <DEDUP_REMOVED lines=87> */
[----:B------:R-:W4:Y:S04]  /*cb580*/  LDL.LU R18, [R1+0x548] ;  /* 0x0005480001127983 */ /* 0x000f280000300800 */
[----:B------:R-:W4:Y:S04]  /*cb590*/  LDL.LU R19, [R1+0x54c] ;  /* 0x00054c0001137983 */ /* 0x000f280000300800 */
        /* <DEDUP_REMOVED lines=32> */
[C---:B----4-:R-:W-:Y:S08]  /*cb7a0*/  HMMA.1688.F32.TF32 R12, R128.reuse, R10, R16 ;  /* 0x0000000a800c723c */ /* 0x050ff00000081010 */
[C---:B--2---:R-:W-:Y:S08]  /*cb7b0*/  HMMA.1688.F32.TF32 R8, R128.reuse, R6, R248 ;  /* 0x000000068008723c */ /* 0x044ff000000810f8 */
[C---:B---3--:R-:W-:Y:S03]  /*cb7c0*/  HMMA.1688.F32.TF32 R16, R128.reuse, R238, R240 ;  /* 0x000000ee8010723c */ /* 0x048fe600000810f0 */
        /* <DEDUP_REMOVED lines=211> */
[----:B------:R-:W1:Y:S01]  /*cc500*/  LDS R131, [R137+UR7+0x4f200] ;  /* 0x04f2000789837984 */ /* 0x000e620008000800 */
        /* <DEDUP_REMOVED lines=10> */
[----:B--2---:R-:W4:Y:S04]  /*cc5b0*/  LDL.LU.64 R14, [R1+0x55f0] ;  /* 0x0055f000010e7983 */ /* 0x004f280000300a00 */
[----:B------:R-:W2:Y:S01]  /*cc5c0*/  LDL.LU.64 R12, [R1+0x55e8] ;  /* 0x0055e800010c7983 */ /* 0x000ea20000300a00 */
[----:B----4-:R-:W-:-:S15]  /*cc5d0*/  HMMA.1688.F32.TF32 R8, R124, R14, R8 ;  /* 0x0000000e7c08723c */ /* 0x010fde0000081008 */
[----:B------:R-:W-:-:S04]  /*cc5e0*/  NOP ;  /* 0x0000000000007918 */ /* 0x000fc80000000000 */
[----:B------:R-:W-:Y:S04]  /*cc5f0*/  STL.64 [R1+0x8e0], R8 ;  /* 0x0008e00801007387 */ /* 0x000fe80000100a00 */
[----:B------:R4:W-:Y:S04]  /*cc600*/  STL.64 [R1+0x8e8], R10 ;  /* 0x0008e80a01007387 */ /* 0x0009e80000100a00 */
[----:B----4-:R-:W4:Y:S01]  /*cc610*/  LDL.LU.64 R10, [R1+0x55e0] ;  /* 0x0055e000010a7983 */ /* 0x010f220000300a00 */
[C---:B------:R-:W-:Y:S03]  /*cc620*/  HMMA.1688.F32.TF32 R248, R124.reuse, R6, R248 ;  /* 0x000000067cf8723c */ /* 0x040fe600000810f8 */
[----:B------:R-:W2:Y:S05]  /*cc630*/  LDL.LU.64 R8, [R1+0x55d8] ;  /* 0x0055d80001087983 */ /* 0x000eaa0000300a00 */
[C---:B------:R-:W-:Y:S08]  /*cc640*/  HMMA.1688.F32.TF32 R240, R124.reuse, R238, R240 ;  /* 0x000000ee7cf0723c */ /* 0x040ff000000810f0 */
[C---:B------:R-:W-:Y:S08]  /*cc650*/  HMMA.1688.F32.TF32 R28, R124.reuse, R138, R28 ;  /* 0x0000008a7c1c723c */ /* 0x040ff0000008101c */
[----:B----4-:R-:W-:-:S15]  /*cc660*/  HMMA.1688.F32.TF32 R120, R124, R10, R120 ;  /* 0x0000000a7c78723c */ /* 0x010fde0000081078 */
[----:B------:R-:W-:-:S04]  /*cc670*/  NOP ;  /* 0x0000000000007918 */ /* 0x000fc80000000000 */
[----:B------:R-:W-:Y:S04]  /*cc680*/  STL.64 [R1+0x8d0], R120 ;  /* 0x0008d07801007387 */ /* 0x000fe80000100a00 */
[----:B------:R4:W-:Y:S04]  /*cc690*/  STL.64 [R1+0x8d8], R122 ;  /* 0x0008d87a01007387 */ /* 0x0009e80000100a00 */
[----:B----4-:R-:W4:Y:S04]  /*cc6a0*/  LDL.LU.64 R122, [R1+0x55d0] ;  /* 0x0055d000017a7983 */ /* 0x010f280000300a00 */
[----:B------:R-:W4:Y:S04]  /*cc6b0*/  LDL.LU.64 R120, [R1+0x55c8] ;  /* 0x0055c80001787983 */ /* 0x000f280000300a00 */
        /* <DEDUP_REMOVED lines=186> */
[C---:B--2---:R-:W-:Y:S03]  /*cd260*/  HMMA.1688.F32.TF32 R68, R128.reuse, R198, R68 ;  /* 0x000000c68044723c */ /* 0x044fe60000081044 */
[----:B------:R-:W-:Y:S04]  /*cd270*/  LDS R124, [R0+UR7+0x4e280] ;  /* 0x04e28007007c7984 */ /* 0x000fe80008000800 */
[----:B------:R-:W-:Y:S01]  /*cd280*/  LDS R126, [R0+UR7+0x4f280] ;  /* 0x04f28007007e7984 */ /* 0x000fe20008000800 */
[C---:B---3--:R-:W-:Y:S03]  /*cd290*/  HMMA.1688.F32.TF32 R72, R128.reuse, R202, R72 ;  /* 0x000000ca8048723c */ /* 0x048fe60000081048 */
[----:B------:R-:W-:Y:S04]  /*cd2a0*/  LDS R125, [R137+UR7+0x4e280] ;  /* 0x04e28007897d7984 */ /* 0x000fe80008000800 */
[----:B------:R-:W1:Y:S01]  /*cd2b0*/  LDS R127, [R137+UR7+0x4f280] ;  /* 0x04f28007897f7984 */ /* 0x000e620008000800 */
        /* <DEDUP_REMOVED lines=12> */
[----:B------:R2:W-:Y:S02]  /*cd380*/  STL.64 [R1+0x2478], R250 ;  /* 0x002478fa01007387 */ /* 0x0005e40000100a00 */
[C---:B--2---:R-:W-:Y:S08]  /*cd390*/  HMMA.1688.F32.TF32 R248, R128.reuse, R22, R240 ;  /* 0x0000001680f8723c */ /* 0x044ff000000810f0 */
[C---:B------:R-:W-:Y:S08]  /*cd3a0*/  HMMA.1688.F32.TF32 R240, R128.reuse, R18, R132 ;  /* 0x0000001280f0723c */ /* 0x040ff00000081084 */
[C---:B------:R-:W-:Y:S08]  /*cd3b0*/  HMMA.1688.F32.TF32 R132, R128.reuse, R14, R244 ;  /* 0x0000000e8084723c */ /* 0x040ff000000810f4 */
        /* <DEDUP_REMOVED lines=181> */
[----:B-1----:R-:W4:Y:S04]  /*cdf10*/  LDL.LU.64 R30, [R1+0x55b0] ;  /* 0x0055b000011e7983 */ /* 0x002f280000300a00 */
[----:B------:R-:W2:Y:S01]  /*cdf20*/  LDL.LU.64 R28, [R1+0x55a8] ;  /* 0x0055a800011c7983 */ /* 0x000ea20000300a00 */
[----:B---3--:R-:W-:Y:S08]  /*cdf30*/  HMMA.1688.F32.TF32 R248, R128, R146, R248 ;  /* 0x0000009280f8723c */ /* 0x008ff000000810f8 */
[C---:B------:R-:W-:Y:S11]  /*cdf40*/  HMMA.1688.F32.TF32 R112, R124.reuse, R22, R112 ;  /* 0x000000167c70723c */ /* 0x040ff60000081070 */
        /* <DEDUP_REMOVED lines=8> */
[----:B------:R-:W-:Y:S07]  /*cdfd0*/  LDS R129, [R137+UR7+0x4e300] ;  /* 0x04e3000789817984 */ /* 0x000fee0008000800 */
        /* <DEDUP_REMOVED lines=64> */
[----:B------:R-:W-:Y:S04]  /*ce3e0*/  STL.64 [R1+0x2930], R36 ;  /* 0x0029302401007387 */ /* 0x000fe80000100a00 */
[----:B------:R-:W-:Y:S04]  /*ce3f0*/  STL.64 [R1+0x2938], R38 ;  /* 0x0029382601007387 */ /* 0x000fe80000100a00 */
[----:B------:R1:W-:Y:S04]  /*ce400*/  STL.64 [R1+0x2920], R32 ;  /* 0x0029202001007387 */ /* 0x0003e80000100a00 */
[----:B------:R1:W-:Y:S04]  /*ce410*/  STL.64 [R1+0x2928], R34 ;  /* 0x0029282201007387 */ /* 0x0003e80000100a00 */
[----:B------:R-:W3:Y:S04]  /*ce420*/  LDL.LU R45, [R1+0x2e4] ;  /* 0x0002e400012d7983 */ /* 0x000ee80000300800 */
[----:B------:R-:W1:Y:S01]  /*ce430*/  LDS R131, [R137+UR7+0x4f300] ;  /* 0x04f3000789837984 */ /* 0x000e620008000800 */
[----:B----4-:R-:W-:-:S02]  /*ce440*/  IMAD.MOV.U32 R47, RZ, RZ, R31 ;  /* 0x000000ffff2f7224 */ /* 0x010fc400078e001f */
[----:B--2---:R-:W-:Y:S02]  /*ce450*/  IMAD.MOV.U32 R46, RZ, RZ, R29 ;  /* 0x000000ffff2e7224 */ /* 0x004fe400078e001d */
[----:B------:R-:W2:Y:S04]  /*ce460*/  LDL.LU R29, [R1+0x55a4] ;  /* 0x0055a400011d7983 */ /* 0x000ea80000300800 */
[----:B------:R-:W4:Y:S01]  /*ce470*/  LDL.LU R31, [R1+0x55a0] ;  /* 0x0055a000011f7983 */ /* 0x000f220000300800 */
[----:B------:R-:W-:-:S03]  /*ce480*/  IMAD.MOV.U32 R50, RZ, RZ, R30 ;  /* 0x000000ffff327224 */ /* 0x000fc600078e001e */
[----:B------:R-:W3:Y:S01]  /*ce490*/  LDL.LU R48, [R1+0x2f0] ;  /* 0x0002f00001307983 */ /* 0x000ee20000300800 */
[----:B------:R-:W-:-:S03]  /*ce4a0*/  IMAD.MOV.U32 R51, RZ, RZ, R28 ;  /* 0x000000ffff337224 */ /* 0x000fc600078e001c */
[----:B------:R-:W3:Y:S04]  /*ce4b0*/  LDL.LU R49, [R1+0x2f4] ;  /* 0x0002f40001317983 */ /* 0x000ee80000300800 */
[----:B------:R-:W3:Y:S04]  /*ce4c0*/  LDL.LU R30, [R1+0x559c] ;  /* 0x00559c00011e7983 */ /* 0x000ee80000300800 */
[----:B------:R-:W3:Y:S01]  /*ce4d0*/  LDL.LU R28, [R1+0x5598] ;  /* 0x00559800011c7983 */ /* 0x000ee20000300800 */
[----:B--2---:R-:W-:-:S03]  /*ce4e0*/  IMAD.MOV.U32 R52, RZ, RZ, R29 ;  /* 0x000000ffff347224 */ /* 0x004fc600078e001d */
[----:B------:R-:W2:Y:S01]  /*ce4f0*/  LDL.LU R29, [R1+0x5594] ;  /* 0x00559400011d7983 */ /* 0x000ea20000300800 */
[----:B----4-:R-:W-:-:S03]  /*ce500*/  IMAD.MOV.U32 R53, RZ, RZ, R31 ;  /* 0x000000ffff357224 */ /* 0x010fc600078e001f */
[----:B------:R-:W4:Y:S04]  /*ce510*/  LDL.LU R31, [R1+0x5590] ;  /* 0x00559000011f7983 */ /* 0x000f280000300800 */
[----:B------:R-:W4:Y:S04]  /*ce520*/  LDL.LU R54, [R1+0x308] ;  /* 0x0003080001367983 */ /* 0x000f280000300800 */
[----:B------:R-:W4:Y:S01]  /*ce530*/  LDL.LU R55, [R1+0x30c] ;  /* 0x00030c0001377983 */ /* 0x000f220000300800 */
[----:B---3--:R-:W-:-:S03]  /*ce540*/  IMAD.MOV.U32 R60, RZ, RZ, R30 ;  /* 0x000000ffff3c7224 */ /* 0x008fc600078e001e */
[----:B------:R-:W3:Y:S01]  /*ce550*/  LDL.LU R30, [R1+0x558c] ;  /* 0x00558c00011e7983 */ /* 0x000ee20000300800 */
[----:B------:R-:W-:-:S03]  /*ce560*/  IMAD.MOV.U32 R61, RZ, RZ, R28 ;  /* 0x000000ffff3d7224 */ /* 0x000fc600078e001c */
[----:B------:R-:W3:Y:S01]  /*ce570*/  LDL.LU R28, [R1+0x5588] ;  /* 0x00558800011c7983 */ /* 0x000ee20000300800 */
[----:B--2---:R-:W-:-:S03]  /*ce580*/  IMAD.MOV.U32 R62, RZ, RZ, R29 ;  /* 0x000000ffff3e7224 */ /* 0x004fc600078e001d */
[----:B------:R-:W2:Y:S01]  /*ce590*/  LDL.LU R29, [R1+0x5584] ;  /* 0x00558400011d7983 */ /* 0x000ea20000300800 */
[----:B----4-:R-:W-:-:S03]  /*ce5a0*/  IMAD.MOV.U32 R63, RZ, RZ, R31 ;  /* 0x000000ffff3f7224 */ /* 0x010fc600078e001f */
[----:B------:R-:W4:Y:S04]  /*ce5b0*/  LDL.LU R31, [R1+0x5580] ;  /* 0x00558000011f7983 */ /* 0x000f280000300800 */
[----:B------:R-:W4:Y:S04]  /*ce5c0*/  LDL.LU R64, [R1+0x330] ;  /* 0x0003300001407983 */ /* 0x000f280000300800 */
[----:B------:R-:W4:Y:S04]  /*ce5d0*/  LDL.LU R65, [R1+0x334] ;  /* 0x0003340001417983 */ /* 0x000f280000300800 */
[----:B------:R-:W4:Y:S01]  /*ce5e0*/  LDL.LU R66, [R1+0x338] ;  /* 0x0003380001427983 */ /* 0x000f220000300800 */
[----:B---3--:R-:W-:-:S03]  /*ce5f0*/  IMAD.MOV.U32 R71, RZ, RZ, R30 ;  /* 0x000000ffff477224 */ /* 0x008fc600078e001e */
[----:B------:R-:W3:Y:S01]  /*ce600*/  LDL.LU R67, [R1+0x33c] ;  /* 0x00033c0001437983 */ /* 0x000ee20000300800 */
[----:B------:R-:W-:Y:S02]  /*ce610*/  IMAD.MOV.U32 R70, RZ, RZ, R28 ;  /* 0x000000ffff467224 */ /* 0x000fe400078e001c */
[----:B--2---:R-:W-:Y:S02]  /*ce620*/  IMAD.MOV.U32 R68, RZ, RZ, R29 ;  /* 0x000000ffff447224 */ /* 0x004fe400078e001d */
[----:B------:R-:W2:Y:S01]  /*ce630*/  LDL.LU R29, [R1+0x557c] ;  /* 0x00557c00011d7983 */ /* 0x000ea20000300800 */
[----:B----4-:R-:W-:-:S03]  /*ce640*/  IMAD.MOV.U32 R69, RZ, RZ, R31 ;  /* 0x000000ffff457224 */ /* 0x010fc600078e001f */
[----:B------:R-:W4:Y:S04]  /*ce650*/  LDL.LU R31, [R1+0x5578] ;  /* 0x00557800011f7983 */ /* 0x000f280000300800 */
        /* <DEDUP_REMOVED lines=28> */
[----:B---3--:R-:W-:Y:S02]  /*ce820*/  IMAD.MOV.U32 R93, RZ, RZ, R30 ;  /* 0x000000ffff5d7224 */ /* 0x008fe400078e001e */
[----:B----4-:R-:W-:Y:S02]  /*ce830*/  IMAD.MOV.U32 R92, RZ, RZ, R31 ;  /* 0x000000ffff5c7224 */ /* 0x010fe400078e001f */
[----:B------:R-:W-:Y:S02]  /*ce840*/  IMAD.MOV.U32 R94, RZ, RZ, R29 ;  /* 0x000000ffff5e7224 */ /* 0x000fe400078e001d */
[----:B------:R-:W2:Y:S04]  /*ce850*/  LDL.LU R29, [R1+0x1174] ;  /* 0x00117400011d7983 */ /* 0x000ea80000300800 */
[----:B------:R-:W2:Y:S04]  /*ce860*/  LDL.LU R30, [R1+0x1178] ;  /* 0x00117800011e7983 */ /* 0x000ea80000300800 */
        /* <DEDUP_REMOVED lines=94> */
[----:B------:R-:W-:Y:S11]  /*cee50*/  HMMA.1688.F32.TF32 R240, R124, R138, R240 ;  /* 0x0000008a7cf0723c */ /* 0x000ff600000810f0 */
[----:B------:R-:W-:Y:S01]  /*cee60*/  STL.64 [R1+0x2890], R248 ;  /* 0x002890f801007387 */ /* 0x000fe20000100a00 */
[C---:B------:R-:W-:Y:S03]  /*cee70*/  HMMA.1688.F32.TF32 R132, R128.reuse, R22, R132 ;  /* 0x000000168084723c */ /* 0x040fe60000081084 */
[----:B------:R-:W-:Y:S04]  /*cee80*/  STL.64 [R1+0x2898], R250 ;  /* 0x002898fa01007387 */ /* 0x000fe80000100a00 */
[----:B------:R1:W-:Y:S04]  /*cee90*/  STL.64 [R1+0x29a0], R240 ;  /* 0x0029a0f001007387 */ /* 0x0003e80000100a00 */
[----:B------:R-:W-:Y:S01]  /*ceea0*/  STL.64 [R1+0x29a8], R242 ;  /* 0x0029a8f201007387 */ /* 0x000fe20000100a00 */
        /* <DEDUP_REMOVED lines=14> */
[----:B--2---:R-:W-:Y:S01]  /*cef90*/  HMMA.1688.F32.TF32 R124, R128, R26, R28 ;  /* 0x0000001a807c723c */ /* 0x004fe2000008101c */
[----:B-1----:R-:W-:Y:S01]  /*cefa0*/  IMAD.MOV.U32 R240, RZ, RZ, R35 ;  /* 0x000000fffff07224 */ /* 0x002fe200078e0023 */
[----:B------:R-:W-:Y:S01]  /*cefb0*/  LDS R28, [R0+UR7+0x4e380] ;  /* 0x04e38007001c7984 */ /* 0x000fe20008000800 */
[----:B------:R-:W-:-:S02]  /*cefc0*/  IMAD.MOV.U32 R241, RZ, RZ, R33 ;  /* 0x000000fffff17224 */ /* 0x000fc400078e0021 */
[----:B------:R-:W-:Y:S01]  /*cefd0*/  IMAD.MOV.U32 R251, RZ, RZ, R36 ;  /* 0x000000fffffb7224 */ /* 0x000fe200078e0024 */
[----:B------:R-:W-:Y:S01]  /*cefe0*/  LDS R30, [R0+UR7+0x4f380] ;  /* 0x04f38007001e7984 */ /* 0x000fe20008000800 */
[----:B------:R-:W-:-:S03]  /*ceff0*/  IMAD.MOV.U32 R250, RZ, RZ, R37 ;  /* 0x000000fffffa7224 */ /* 0x000fc600078e0025 */
[----:B------:R-:W-:Y:S04]  /*cf000*/  LDS R29, [R137+UR7+0x4e380] ;  /* 0x04e38007891d7984 */ /* 0x000fe80008000800 */
[----:B------:R-:W1:Y:S05]  /*cf010*/  LDS R31, [R137+UR7+0x4f380] ;  /* 0x04f38007891f7984 */ /* 0x000e6a0008000800 */
[----:B------:R-:W-:Y:S04]  /*cf020*/  STL.64 [R1+0x2990], R124 ;  /* 0x0029907c01007387 */ /* 0x000fe80000100a00 */
[----:B------:R2:W-:Y:S02]  /*cf030*/  STL.64 [R1+0x2998], R126 ;  /* 0x0029987e01007387 */ /* 0x0005e40000100a00 */
[----:B--2---:R-:W-:Y:S02]  /*cf040*/  HMMA.1688.F32.TF32 R124, R128, R18, R244 ;  /* 0x00000012807c723c */ /* 0x004fe400000810f4 */
[----:B------:R2:W-:Y:S04]  /*cf050*/  STL.64 [R1+0x2a70], R132 ;  /* 0x002a708401007387 */ /* 0x0005e80000100a00 */
[----:B------:R1:W-:-:S13]  /*cf060*/  STL.64 [R1+0x2a78], R134 ;  /* 0x002a788601007387 */ /* 0x0003da0000100a00 */
        /* <DEDUP_REMOVED lines=23> */
[----:B------:R1:W-:Y:S01]  /*cf1e0*/  STL.64 [R1+0x29b8], R54 ;  /* 0x0029b83601007387 */ /* 0x0003e20000100a00 */
[----:B--2---:R-:W-:-:S03]  /*cf1f0*/  IMAD.MOV.U32 R132, RZ, RZ, R38 ;  /* 0x000000ffff847224 */ /* 0x004fc600078e0026 */
[----:B------:R-:W-:Y:S04]  /*cf200*/  STL.64 [R1+0x2a80], R48 ;  /* 0x002a803001007387 */ /* 0x000fe80000100a00 */
[----:B------:R-:W-:Y:S04]  /*cf210*/  STL.64 [R1+0x2a88], R50 ;  /* 0x002a883201007387 */ /* 0x000fe80000100a00 */
[----:B------:R-:W-:Y:S01]  /*cf220*/  STL.64 [R1+0x2a90], R44 ;  /* 0x002a902c01007387 */ /* 0x000fe20000100a00 */
[----:B------:R-:W-:-:S03]  /*cf230*/  IMAD.MOV.U32 R133, RZ, RZ, R39 ;  /* 0x000000ffff857224 */ /* 0x000fc600078e0027 */
[----:B------:R-:W-:Y:S04]  /*cf240*/  STL.64 [R1+0x2a98], R46 ;  /* 0x002a982e01007387 */ /* 0x000fe80000100a00 */
[----:B------:R-:W2:Y:S04]  /*cf250*/  LDL.LU R38, [R1+0x54dc] ;  /* 0x0054dc0001267983 */ /* 0x000ea80000300800 */
[----:B------:R2:W-:Y:S04]  /*cf260*/  STL.64 [R1+0x2aa0], R40 ;  /* 0x002aa02801007387 */ /* 0x0005e80000100a00 */
[----:B------:R2:W-:Y:S04]  /*cf270*/  STL.64 [R1+0x2aa8], R42 ;  /* 0x002aa82a01007387 */ /* 0x0005e80000100a00 */
[----:B------:R-:W3:Y:S01]  /*cf280*/  LDL.LU R39, [R1+0x54d8] ;  /* 0x0054d80001277983 */ /* 0x000ee20000300800 */
[----:B-1----:R-:W-:-:S02]  /*cf290*/  IMAD.MOV.U32 R134, RZ, RZ, R32 ;  /* 0x000000ffff867224 */ /* 0x002fc400078e0020 */
        /* <DEDUP_REMOVED lines=61> */
[----:B----4-:R-:W-:-:S02]  /*cf670*/  IMAD.MOV.U32 R127, RZ, RZ, R32 ;  /* 0x000000ffff7f7224 */ /* 0x010fc400078e0020 */
        /* <DEDUP_REMOVED lines=17> */
[C---:B------:R-:W-:Y:S11]  /*cf790*/  HMMA.1688.F32.TF32 R76, R128.reuse, R174, R76 ;  /* 0x000000ae804c723c */ /* 0x040ff6000008104c */
[----:B------:R1:W-:Y:S04]  /*cf7a0*/  STL.64 [R1+0x2ab0], R40 ;  /* 0x002ab02801007387 */ /* 0x0003e80000100a00 */
[----:B------:R2:W-:Y:S04]  /*cf7b0*/  STL.64 [R1+0x2ab8], R42 ;  /* 0x002ab82a01007387 */ /* 0x0005e80000100a00 */
[----:B------:R-:W3:Y:S01]  /*cf7c0*/  LDL.LU R45, [R1+0x1d4] ;  /* 0x0001d400012d7983 */ /* 0x000ee20000300800 */
[C---:B------:R-:W-:Y:S03]  /*cf7d0*/  HMMA.1688.F32.TF32 R80, R128.reuse, R178, R80 ;  /* 0x000000b28050723c */ /* 0x040fe60000081050 */
[----:B------:R-:W3:Y:S04]  /*cf7e0*/  LDL.LU R46, [R1+0x1d8] ;  /* 0x0001d800012e7983 */ /* 0x000ee80000300800 */
[----:B------:R-:W3:Y:S01]  /*cf7f0*/  LDL.LU R47, [R1+0x1dc] ;  /* 0x0001dc00012f7983 */ /* 0x000ee20000300800 */
[C---:B------:R-:W-:Y:S03]  /*cf800*/  HMMA.1688.F32.TF32 R84, R128.reuse, R182, R84 ;  /* 0x000000b68054723c */ /* 0x040fe60000081054 */
[----:B------:R-:W3:Y:S04]  /*cf810*/  LDL.LU R48, [R1+0x1e0] ;  /* 0x0001e00001307983 */ /* 0x000ee80000300800 */
[----:B------:R-:W3:Y:S04]  /*cf820*/  LDL.LU R49, [R1+0x1e4] ;  /* 0x0001e40001317983 */ /* 0x000ee80000300800 */
[----:B------:R-:W3:Y:S01]  /*cf830*/  LDL.LU R50, [R1+0x1e8] ;  /* 0x0001e80001327983 */ /* 0x000ee20000300800 */
[C---:B------:R-:W-:Y:S03]  /*cf840*/  HMMA.1688.F32.TF32 R92, R128.reuse, R190, R92 ;  /* 0x000000be805c723c */ /* 0x040fe6000008105c */
[----:B------:R-:W3:Y:S04]  /*cf850*/  LDL.LU R51, [R1+0x1ec] ;  /* 0x0001ec0001337983 */ /* 0x000ee80000300800 */
[----:B-1----:R-:W3:Y:S04]  /*cf860*/  LDL.LU R40, [R1+0x1c0] ;  /* 0x0001c00001287983 */ /* 0x002ee80000300800 */
[----:B------:R-:W3:Y:S04]  /*cf870*/  LDL.LU R41, [R1+0x1c4] ;  /* 0x0001c40001297983 */ /* 0x000ee80000300800 */
[----:B--2---:R-:W2:Y:S01]  /*cf880*/  LDL.LU R42, [R1+0x1c8] ;  /* 0x0001c800012a7983 */ /* 0x004ea20000300800 */
[C---:B------:R-:W-:Y:S03]  /*cf890*/  HMMA.1688.F32.TF32 R88, R128.reuse, R186, R88 ;  /* 0x000000ba8058723c */ /* 0x040fe60000081058 */
[----:B------:R-:W2:Y:S04]  /*cf8a0*/  LDL.LU R43, [R1+0x1cc] ;  /* 0x0001cc00012b7983 */ /* 0x000ea80000300800 */
[----:B------:R-:W-:Y:S04]  /*cf8b0*/  STL.64 [R1+0x2ac0], R92 ;  /* 0x002ac05c01007387 */ /* 0x000fe80000100a00 */
[----:B------:R1:W-:Y:S01]  /*cf8c0*/  STL.64 [R1+0x2ac8], R94 ;  /* 0x002ac85e01007387 */ /* 0x0003e20000100a00 */
[C---:B------:R-:W-:Y:S08]  /*cf8d0*/  HMMA.1688.F32.TF32 R68, R128.reuse, R166, R68 ;  /* 0x000000a68044723c */ /* 0x040ff00000081044 */
[C---:B------:R-:W-:Y:S01]  /*cf8e0*/  HMMA.1688.F32.TF32 R72, R128.reuse, R170, R72 ;  /* 0x000000aa8048723c */ /* 0x040fe20000081048 */
        /* <DEDUP_REMOVED lines=16> */
[----:B------:R1:W-:Y:S01]  /*cf9f0*/  STL.64 [R1+0x2b68], R78 ;  /* 0x002b684e01007387 */ /* 0x0003e20000100a00 */
[----:B----4-:R-:W-:Y:S03]  /*cfa00*/  HMMA.1688.F32.TF32 R32, R128, R142, R32 ;  /* 0x0000008e8020723c */ /* 0x010fe60000081020 */
[----:B-1----:R-:W4:Y:S04]  /*cfa10*/  LDL.LU.64 R78, [R1+0x5480] ;  /* 0x00548000014e7983 */ /* 0x002f280000300a00 */
[----:B------:R-:W4:Y:S04]  /*cfa20*/  LDL.LU.64 R76, [R1+0x5478] ;  /* 0x00547800014c7983 */ /* 0x000f280000300a00 */
[----:B------:R-:W-:Y:S04]  /*cfa30*/  STL.64 [R1+0x2b50], R72 ;  /* 0x002b504801007387 */ /* 0x000fe80000100a00 */
[----:B------:R1:W-:Y:S04]  /*cfa40*/  STL.64 [R1+0x2b58], R74 ;  /* 0x002b584a01007387 */ /* 0x0003e80000100a00 */
        /* <DEDUP_REMOVED lines=30> */
[C---:B---3--:R-:W-:Y:S08]  /*cfc30*/  HMMA.1688.F32.TF32 R48, R28.reuse, R22, R48 ;  /* 0x000000161c30723c */ /* 0x048ff00000081030 */
[C---:B------:R-:W-:Y:S08]  /*cfc40*/  HMMA.1688.F32.TF32 R44, R28.reuse, R18, R44 ;  /* 0x000000121c2c723c */ /* 0x040ff0000008102c */
[----:B--2---:R-:W-:Y:S08]  /*cfc50*/  HMMA.1688.F32.TF32 R40, R28, R14, R40 ;  /* 0x0000000e1c28723c */ /* 0x004ff00000081028 */
[----:B----4-:R-:W-:Y:S01]  /*cfc60*/  HMMA.1688.F32.TF32 R32, R128, R138, R32 ;  /* 0x0000008a8020723c */ /* 0x010fe20000081020 */
[----:B------:R-:W2:-:S15]  /*cfc70*/  LDL.LU R128, [R1+0x1a0] ;  /* 0x0001a00001807983 */ /* 0x000e9e0000300800 */
[----:B------:R-:W-:-:S03]  /*cfc80*/  NOP ;  /* 0x0000000000007918 */ /* 0x000fc60000000000 */
[----:B------:R-:W-:Y:S04]  /*cfc90*/  STL.64 [R1+0x2ea0], R32 ;  /* 0x002ea02001007387 */ /* 0x000fe80000100a00 */
[----:B------:R1:W-:Y:S04]  /*cfca0*/  STL.64 [R1+0x2ea8], R34 ;  /* 0x002ea82201007387 */ /* 0x0003e80000100a00 */
[----:B------:R-:W2:Y:S04]  /*cfcb0*/  LDL.LU R129, [R1+0x1a4] ;  /* 0x0001a40001817983 */ /* 0x000ea80000300800 */
[----:B------:R-:W2:Y:S01]  /*cfcc0*/  LDL.LU R130, [R1+0x1a8] ;  /* 0x0001a80001827983 */ /* 0x000ea20000300800 */
[----:B-1----:R-:W-:Y:S03]  /*cfcd0*/  HMMA.1688.F32.TF32 R32, R28, R26, R36 ;  /* 0x0000001a1c20723c */ /* 0x002fe60000081024 */
[----:B------:R-:W2:Y:S04]  /*cfce0*/  LDL.LU R131, [R1+0x1ac] ;  /* 0x0001ac0001837983 */ /* 0x000ea80000300800 */
[----:B------:R-:W3:-:S12]  /*cfcf0*/  LDL.LU R36, [R1+0x1b0] ;  /* 0x0001b00001247983 */ /* 0x000ed80000300800 */
[----:B------:R-:W-:Y:S04]  /*cfd00*/  STL.64 [R1+0x2bb0], R32 ;  /* 0x002bb02001007387 */ /* 0x000fe80000100a00 */
[----:B------:R-:W-:Y:S04]  /*cfd10*/  STL.64 [R1+0x2bb8], R34 ;  /* 0x002bb82201007387 */ /* 0x000fe80000100a00 */
[----:B------:R-:W3:Y:S04]  /*cfd20*/  LDL.LU R37, [R1+0x1b4] ;  /* 0x0001b40001257983 */ /* 0x000ee80000300800 */
[----:B------:R-:W3:Y:S04]  /*cfd30*/  LDL.LU R38, [R1+0x1b8] ;  /* 0x0001b80001267983 */ /* 0x000ee80000300800 */
[----:B------:R-:W3:Y:S04]  /*cfd40*/  LDL.LU R39, [R1+0x1bc] ;  /* 0x0001bc0001277983 */ /* 0x000ee80000300800 */
[----:B------:R-:W-:Y:S04]  /*cfd50*/  STL.64 [R1+0x2c90], R48 ;  /* 0x002c903001007387 */ /* 0x000fe80000100a00 */
[----:B------:R1:W-:Y:S01]  /*cfd60*/  STL.64 [R1+0x2c98], R50 ;  /* 0x002c983201007387 */ /* 0x0003e20000100a00 */
[----:B------:R-:W-:Y:S01]  /*cfd70*/  HMMA.1688.F32.TF32 R124, R28, R238, R124 ;  /* 0x000000ee1c7c723c */ /* 0x000fe2000008107c */
[----:B------:R-:W-:-:S02]  /*cfd80*/  LOP3.LUT R137, R0, 0x40, RZ, 0x3c, !PT ;  /* 0x0000004000897812 */ /* 0x000fc400078e3cff */
[----:B------:R-:W-:Y:S04]  /*cfd90*/  LDS R33, [R252+UR7+0x4e000] ;  /* 0x04e00007fc217984 */ /* 0x000fe80008000800 */
[----:B------:R-:W-:Y:S04]  /*cfda0*/  LDS R32, [R137+UR7+0x4e000] ;  /* 0x04e0000789207984 */ /* 0x000fe80008000800 */
[----:B-1----:R-:W4:Y:S04]  /*cfdb0*/  LDL.LU.64 R50, [R1+0x53f0] ;  /* 0x0053f00001327983 */ /* 0x002f280000300a00 */
[----:B------:R-:W4:Y:S04]  /*cfdc0*/  LDL.LU.64 R48, [R1+0x53e8] ;  /* 0x0053e80001307983 */ /* 0x000f280000300a00 */
[----:B------:R-:W-:Y:S04]  /*cfdd0*/  STL.64 [R1+0x2c80], R44 ;  /* 0x002c802c01007387 */ /* 0x000fe80000100a00 */
[----:B------:R1:W-:Y:S04]  /*cfde0*/  STL.64 [R1+0x2c88], R46 ;  /* 0x002c882e01007387 */ /* 0x0003e80000100a00 */
[----:B------:R-:W-:Y:S04]  /*cfdf0*/  LDS R34, [R137+UR7+0x4f000] ;  /* 0x04f0000789227984 */ /* 0x000fe80008000800 */
[----:B------:R-:W2:Y:S04]  /*cfe00*/  LDS R35, [R252+UR7+0x4f000] ;  /* 0x04f00007fc237984 */ /* 0x000ea80008000800 */
[----:B-1----:R-:W4:Y:S04]  /*cfe10*/  LDL.LU.64 R46, [R1+0x53e0] ;  /* 0x0053e000012e7983 */ /* 0x002f280000300a00 */
[----:B------:R-:W4:Y:S04]  /*cfe20*/  LDL.LU.64 R44, [R1+0x53d8] ;  /* 0x0053d800012c7983 */ /* 0x000f280000300a00 */
[----:B------:R-:W-:Y:S04]  /*cfe30*/  STL.64 [R1+0x2c70], R40 ;  /* 0x002c702801007387 */ /* 0x000fe80000100a00 */
[----:B------:R1:W-:Y:S04]  /*cfe40*/  STL.64 [R1+0x2c78], R42 ;  /* 0x002c782a01007387 */ /* 0x0003e80000100a00 */
[----:B-1----:R-:W4:Y:S04]  /*cfe50*/  LDL.LU.64 R42, [R1+0x53d0] ;  /* 0x0053d000012a7983 */ /* 0x002f280000300a00 */
[----:B------:R-:W4:Y:S01]  /*cfe60*/  LDL.LU.64 R40, [R1+0x53c8] ;  /* 0x0053c80001287983 */ /* 0x000f220000300a00 */
[C---:B--2---:R-:W-:Y:S08]  /*cfe70*/  HMMA.1688.F32.TF32 R128, R28.reuse, R6, R128 ;  /* 0x000000061c80723c */ /* 0x044ff00000081080 */
[----:B---3--:R-:W-:-:S15]  /*cfe80*/  HMMA.1688.F32.TF32 R36, R28, R10, R36 ;  /* 0x0000000a1c24723c */ /* 0x008fde0000081024 */
[----:B------:R-:W-:-:S04]  /*cfe90*/  NOP ;  /* 0x0000000000007918 */ /* 0x000fc80000000000 */
        /* <DEDUP_REMOVED lines=90> */
[----:B-1----:R-:W-:Y:S01]  /*d0440*/  HMMA.1688.F32.TF32 R40, R28, R138, R120 ;  /* 0x0000008a1c28723c */ /* 0x002fe20000081078 */
[----:B------:R-:W-:Y:S04]  /*d0450*/  LDS R28, [R137+UR7+0x4e080] ;  /* 0x04e08007891c7984 */ /* 0x000fe80008000800 */
[----:B------:R-:W-:Y:S04]  /*d0460*/  STL.64 [R1+0x2ee0], R36 ;  /* 0x002ee02401007387 */ /* 0x000fe80000100a00 */
[----:B------:R2:W-:Y:S04]  /*d0470*/  STL.64 [R1+0x2ee8], R38 ;  /* 0x002ee82601007387 */ /* 0x0005e80000100a00 */
[----:B------:R-:W-:Y:S04]  /*d0480*/  STL.64 [R1+0x2f80], R44 ;  /* 0x002f802c01007387 */ /* 0x000fe80000100a00 */
[----:B------:R-:W-:Y:S04]  /*d0490*/  STL.64 [R1+0x2f88], R46 ;  /* 0x002f882e01007387 */ /* 0x000fe80000100a00 */
[----:B------:R-:W-:Y:S01]  /*d04a0*/  STL.64 [R1+0x3190], R40 ;  /* 0x0031902801007387 */ /* 0x000fe20000100a00 */
[C---:B--2---:R-:W-:Y:S03]  /*d04b0*/  HMMA.1688.F32.TF32 R36, R32.reuse, R26, R248 ;  /* 0x0000001a2024723c */ /* 0x044fe600000810f8 */
[----:B------:R3:W-:Y:S04]  /*d04c0*/  STL.64 [R1+0x3198], R42 ;  /* 0x0031982a01007387 */ /* 0x0007e80000100a00 */
[----:B------:R-:W-:Y:S04]  /*d04d0*/  LDS R30, [R137+UR7+0x4f080] ;  /* 0x04f08007891e7984 */ /* 0x000fe80008000800 */
[----:B------:R-:W-:Y:S04]  /*d04e0*/  LDS R29, [R252+UR7+0x4e080] ;  /* 0x04e08007fc1d7984 */ /* 0x000fe80008000800 */
[----:B------:R-:W1:Y:S01]  /*d04f0*/  LDS R31, [R252+UR7+0x4f080] ;  /* 0x04f08007fc1f7984 */ /* 0x000e620008000800 */
[C---:B---3--:R-:W-:Y:S03]  /*d0500*/  HMMA.1688.F32.TF32 R40, R32.reuse, R22, R240 ;  /* 0x000000162028723c */ /* 0x048fe600000810f0 */
[----:B------:R-:W-:Y:S04]  /*d0510*/  STL.64 [R1+0xb0], R36 ;  /* 0x0000b02401007387 */ /* 0x000fe80000100a00 */
[----:B------:R2:W-:Y:S04]  /*d0520*/  STL.64 [R1+0xb8], R38 ;  /* 0x0000b82601007387 */ /* 0x0005e80000100a00 */
[----:B------:R-:W-:Y:S01]  /*d0530*/  STL.64 [R1+0x53c0], R18 ;  /* 0x0053c01201007387 */ /* 0x000fe20000100a00 */
[C---:B--2---:R-:W-:Y:S07]  /*d0540*/  HMMA.1688.F32.TF32 R36, R32.reuse, R18, R132 ;  /* 0x000000122024723c */ /* 0x044fee0000081084 */
[----:B------:R-:W-:Y:S04]  /*d0550*/  STL.64 [R1+0x2c0], R40 ;  /* 0x0002c02801007387 */ /* 0x000fe80000100a00 */
[----:B------:R-:W-:Y:S04]  /*d0560*/  STL.64 [R1+0x2c8], R42 ;  /* 0x0002c82a01007387 */ /* 0x000fe80000100a00 */
[----:B------:R2:W-:Y:S02]  /*d0570*/  STL.64 [R1+0x53b8], R16 ;  /* 0x0053b81001007387 */ /* 0x0005e40000100a00 */
[C---:B--2---:R-:W-:Y:S02]  /*d0580*/  HMMA.1688.F32.TF32 R16, R32.reuse, R14, R244 ;  /* 0x0000000e2010723c */ /* 0x044fe400000810f4 */
[----:B------:R-:W-:Y:S04]  /*d0590*/  STL.64 [R1+0x2b0], R36 ;  /* 0x0002b02401007387 */ /* 0x000fe80000100a00 */
[----:B------:R-:W-:Y:S04]  /*d05a0*/  STL.64 [R1+0x2b8], R38 ;  /* 0x0002b82601007387 */ /* 0x000fe80000100a00 */
[----:B------:R-:W1:Y:S09]  /*d05b0*/  LDL.LU R244, [R1+0x2ba0] ;  /* 0x002ba00001f47983 */ /* 0x000e720000300800 */
        /* <DEDUP_REMOVED lines=123> */
[C---:B---3--:R-:W-:Y:S03]  /*d0d70*/  HMMA.1688.F32.TF32 R16, R32.reuse, R238, R116 ;  /* 0x000000ee2010723c */ /* 0x048fe60000081074 */
[----:B------:R-:W-:Y:S04]  /*d0d80*/  STL.64 [R1+0x290], R12 ;  /* 0x0002900c01007387 */ /* 0x000fe80000100a00 */
[----:B------:R2:W-:Y:S04]  /*d0d90*/  STL.64 [R1+0x298], R14 ;  /* 0x0002980e01007387 */ /* 0x0005e80000100a00 */
[----:B------:R-:W-:Y:S04]  /*d0da0*/  STL.64 [R1+0x280], R8 ;  /* 0x0002800801007387 */ /* 0x000fe80000100a00 */
[----:B------:R3:W-:Y:S01]  /*d0db0*/  STL.64 [R1+0x288], R10 ;  /* 0x0002880a01007387 */ /* 0x0007e20000100a00 */
[C---:B--2---:R-:W-:Y:S08]  /*d0dc0*/  HMMA.1688.F32.TF32 R12, R32.reuse, R234, R112 ;  /* 0x000000ea200c723c */ /* 0x044ff00000081070 */
[C---:B---3--:R-:W-:Y:S01]  /*d0dd0*/  HMMA.1688.F32.TF32 R8, R32.reuse, R230, R108 ;  /* 0x000000e62008723c */ /* 0x048fe2000008106c */
        /* <DEDUP_REMOVED lines=225> */
[----:B----4-:R-:W-:-:S15]  /*d1bf0*/  HMMA.1688.F32.TF32 R120, R28, R10, R120 ;  /* 0x0000000a1c78723c */ /* 0x010fde0000081078 */
        /* <DEDUP_REMOVED lines=74> */
[----:B------:R-:W-:Y:S01]  /*d20a0*/  HMMA.1688.F32.TF32 R28, R28, R138, R244 ;  /* 0x0000008a1c1c723c */ /* 0x000fe200000810f4 */
[----:B------:R-:W-:Y:S04]  /*d20b0*/  STL.64 [R1+0x310], R44 ;  /* 0x0003102c01007387 */ /* 0x000fe80000100a00 */
[----:B------:R-:W-:Y:S04]  /*d20c0*/  STL.64 [R1+0x318], R46 ;  /* 0x0003182e01007387 */ /* 0x000fe80000100a00 */
[----:B------:R-:W-:Y:S04]  /*d20d0*/  STL.64 [R1+0x300], R40 ;  /* 0x0003002801007387 */ /* 0x000fe80000100a00 */
[----:B------:R-:W-:Y:S04]  /*d20e0*/  STL.64 [R1+0x308], R42 ;  /* 0x0003082a01007387 */ /* 0x000fe80000100a00 */
        /* <DEDUP_REMOVED lines=305> */
[C---:B-1----:R-:W-:Y:S08]  /*d3400*/  HMMA.1688.F32.TF32 R52, R28.reuse, R218, R52 ;  /* 0x000000da1c34723c */ /* 0x042ff00000081034 */
[C---:B--2---:R-:W-:Y:S08]  /*d3410*/  HMMA.1688.F32.TF32 R64, R28.reuse, R230, R64 ;  /* 0x000000e61c40723c */ /* 0x044ff00000081040 */
[C---:B---3--:R-:W-:Y:S08]  /*d3420*/  HMMA.1688.F32.TF32 R68, R28.reuse, R234, R68 ;  /* 0x000000ea1c44723c */ /* 0x048ff00000081044 */
[----:B----4-:R-:W-:Y:S08]  /*d3430*/  HMMA.1688.F32.TF32 R84, R28, R10, R84 ;  /* 0x0000000a1c54723c */ /* 0x010ff00000081054 */
[C---:B------:R-:W-:Y:S08]  /*d3440*/  HMMA.1688.F32.TF32 R100, R32.reuse, R138, R100 ;  /* 0x0000008a2064723c */ /* 0x040ff00000081064 */
[C---:B------:R-:W-:Y:S08]  /*d3450*/  HMMA.1688.F32.TF32 R104, R32.reuse, R142, R104 ;  /* 0x0000008e2068723c */ /* 0x040ff00000081068 */
[C---:B------:R-:W-:Y:S08]  /*d3460*/  HMMA.1688.F32.TF32 R112, R32.reuse, R150, R112 ;  /* 0x000000962070723c */ /* 0x040ff00000081070 */
[C---:B------:R-:W-:Y:S08]  /*d3470*/  HMMA.1688.F32.TF32 R116, R32.reuse, R154, R116 ;  /* 0x0000009a2074723c */ /* 0x040ff00000081074 */
[----:B------:R-:W-:Y:S08]  /*d3480*/  HMMA.1688.F32.TF32 R108, R32, R146, R108 ;  /* 0x00000092206c723c */ /* 0x000ff0000008106c */
        /* <DEDUP_REMOVED lines=20> */
[----:B------:R-:W-:Y:S04]  /*d35d0*/  STL.64 [R1+0x6f8], R98 ;  /* 0x0006f86201007387 */ /* 0x000fe80000100a00 */
[----:B------:R-:W-:Y:S04]  /*d35e0*/  STL.64 [R1+0x6e0], R92 ;  /* 0x0006e05c01007387 */ /* 0x000fe80000100a00 */
[----:B------:R-:W-:Y:S01]  /*d35f0*/  STL.64 [R1+0x6e8], R94 ;  /* 0x0006e85e01007387 */ /* 0x000fe20000100a00 */
[C---:B------:R-:W-:Y:S03]  /*d3600*/  HMMA.1688.F32.TF32 R56, R28.reuse, R222, R56 ;  /* 0x000000de1c38723c */ /* 0x040fe60000081038 */
[----:B------:R-:W-:Y:S04]  /*d3610*/  LDS R77, [R252+UR7+0x4e200] ;  /* 0x04e20007fc4d7984 */ /* 0x000fe80008000800 */
        /* <DEDUP_REMOVED lines=124> */
[C---:B------:R-:W-:Y:S03]  /*d3de0*/  HMMA.1688.F32.TF32 R68, R28.reuse, R166, R68 ;  /* 0x000000a61c44723c */ /* 0x040fe60000081044 */
[----:B------:R-:W-:Y:S04]  /*d3df0*/  STL.64 [R1+0x7e0], R32 ;  /* 0x0007e02001007387 */ /* 0x000fe80000100a00 */
[----:B------:R1:W-:Y:S02]  /*d3e00*/  STL.64 [R1+0x7e8], R34 ;  /* 0x0007e82201007387 */ /* 0x0003e40000100a00 */
[C---:B-1----:R-:W-:Y:S02]  /*d3e10*/  HMMA.1688.F32.TF32 R32, R28.reuse, R162, R64 ;  /* 0x000000a21c20723c */ /* 0x042fe40000081040 */
[----:B------:R-:W-:Y:S04]  /*d3e20*/  STL.64 [R1+0x7d0], R72 ;  /* 0x0007d04801007387 */ /* 0x000fe80000100a00 */
[----:B------:R-:W-:Y:S04]  /*d3e30*/  STL.64 [R1+0x7d8], R74 ;  /* 0x0007d84a01007387 */ /* 0x000fe80000100a00 */
[----:B------:R-:W-:Y:S04]  /*d3e40*/  STL.64 [R1+0x7b0], R68 ;  /* 0x0007b04401007387 */ /* 0x000fe80000100a00 */
[----:B------:R-:W-:Y:S01]  /*d3e50*/  STL.64 [R1+0x7b8], R70 ;  /* 0x0007b84601007387 */ /* 0x000fe20000100a00 */
[----:B------:R-:W-:Y:S03]  /*d3e60*/  HMMA.1688.F32.TF32 R48, R28, R146, R48 ;  /* 0x000000921c30723c */ /* 0x000fe60000081030 */
[----:B------:R-:W-:Y:S04]  /*d3e70*/  LDS R72, [R137+UR7+0x4e280] ;  /* 0x04e2800789487984 */ /* 0x000fe80008000800 */
[----:B------:R-:W-:Y:S04]  /*d3e80*/  STL.64 [R1+0x7a0], R32 ;  /* 0x0007a02001007387 */ /* 0x000fe80000100a00 */
[----:B------:R1:W-:Y:S01]  /*d3e90*/  STL.64 [R1+0x7a8], R34 ;  /* 0x0007a82201007387 */ /* 0x0003e20000100a00 */
[----:B------:R-:W-:Y:S03]  /*d3ea0*/  HMMA.1688.F32.TF32 R248, R76, R22, R248 ;  /* 0x000000164cf8723c */ /* 0x000fe600000810f8 */
[----:B------:R-:W-:Y:S04]  /*d3eb0*/  LDS R74, [R137+UR7+0x4f280] ;  /* 0x04f28007894a7984 */ /* 0x000fe80008000800 */
[----:B------:R-:W-:Y:S01]  /*d3ec0*/  LDS R73, [R252+UR7+0x4e280] ;  /* 0x04e28007fc497984 */ /* 0x000fe20008000800 */
[----:B-1----:R-:W-:Y:S03]  /*d3ed0*/  HMMA.1688.F32.TF32 R32, R28, R150, R52 ;  /* 0x000000961c20723c */ /* 0x002fe60000081034 */
[----:B------:R-:W-:Y:S04]  /*d3ee0*/  STL.64 [R1+0x780], R60 ;  /* 0x0007803c01007387 */ /* 0x000fe80000100a00 */
[----:B------:R-:W-:Y:S04]  /*d3ef0*/  STL.64 [R1+0x788], R62 ;  /* 0x0007883e01007387 */ /* 0x000fe80000100a00 */
[----:B------:R-:W-:Y:S04]  /*d3f00*/  STL.64 [R1+0x770], R56 ;  /* 0x0007703801007387 */ /* 0x000fe80000100a00 */
[----:B------:R-:W-:Y:S01]  /*d3f10*/  STL.64 [R1+0x778], R58 ;  /* 0x0007783a01007387 */ /* 0x000fe20000100a00 */
[C---:B------:R-:W-:Y:S03]  /*d3f20*/  HMMA.1688.F32.TF32 R240, R76.reuse, R18, R240 ;  /* 0x000000124cf0723c */ /* 0x040fe600000810f0 */
[----:B------:R-:W1:Y:S04]  /*d3f30*/  LDS R75, [R252+UR7+0x4f280] ;  /* 0x04f28007fc4b7984 */ /* 0x000e680008000800 */
[----:B------:R-:W-:Y:S04]  /*d3f40*/  STL.64 [R1+0x740], R32 ;  /* 0x0007402001007387 */ /* 0x000fe80000100a00 */
[----:B------:R2:W-:Y:S01]  /*d3f50*/  STL.64 [R1+0x748], R34 ;  /* 0x0007482201007387 */ /* 0x0005e20000100a00 */
[----:B------:R-:W-:Y:S08]  /*d3f60*/  HMMA.1688.F32.TF32 R52, R76, R14, R128 ;  /* 0x0000000e4c34723c */ /* 0x000ff00000081080 */
[----:B--2---:R-:W-:Y:S08]  /*d3f70*/  HMMA.1688.F32.TF32 R32, R28, R138, R40 ;  /* 0x0000008a1c20723c */ /* 0x004ff00000081028 */
[C---:B------:R-:W-:Y:S01]  /*d3f80*/  HMMA.1688.F32.TF32 R28, R76.reuse, R26, R36 ;  /* 0x0000001a4c1c723c */ /* 0x040fe20000081024 */
[----:B------:R-:W-:Y:S07]  /*d3f90*/  STL.64 [R1+0x730], R48 ;  /* 0x0007303001007387 */ /* 0x000fee0000100a00 */
[C---:B------:R-:W-:Y:S01]  /*d3fa0*/  HMMA.1688.F32.TF32 R56, R76.reuse, R10, R124 ;  /* 0x0000000a4c38723c */ /* 0x040fe2000008107c */
[----:B------:R-:W-:Y:S07]  /*d3fb0*/  STL.64 [R1+0x738], R50 ;  /* 0x0007383201007387 */ /* 0x000fee0000100a00 */
[C---:B------:R-:W-:Y:S01]  /*d3fc0*/  HMMA.1688.F32.TF32 R60, R76.reuse, R6, R132 ;  /* 0x000000064c3c723c */ /* 0x040fe20000081084 */
[----:B------:R2:W-:Y:S04]  /*d3fd0*/  STL.64 [R1+0x710], R44 ;  /* 0x0007102c01007387 */ /* 0x0005e80000100a00 */
[----:B------:R3:W-:Y:S04]  /*d3fe0*/  STL.64 [R1+0x718], R46 ;  /* 0x0007182e01007387 */ /* 0x0007e80000100a00 */
[----:B------:R-:W-:Y:S04]  /*d3ff0*/  STL.64 [R1+0x10], R32 ;  /* 0x0000102001007387 */ /* 0x000fe80000100a00 */
[----:B------:R-:W-:Y:S04]  /*d4000*/  STL.64 [R1+0x18], R34 ;  /* 0x0000182201007387 */ /* 0x000fe80000100a00 */
[----:B------:R-:W-:Y:S04]  /*d4010*/  STL.64 [R1], R28 ;  /* 0x0000001c01007387 */ /* 0x000fe80000100a00 */
        /* <DEDUP_REMOVED lines=67> */
[C---:B------:R-:W-:Y:S03]  /*d4450*/  HMMA.1688.F32.TF32 R64, R76.reuse, R238, R244 ;  /* 0x000000ee4c40723c */ /* 0x040fe600000810f4 */
[----:B------:R-:W2:Y:S04]  /*d4460*/  LDL.LU R244, [R1+0x1d30] ;  /* 0x001d300001f47983 */ /* 0x000ea80000300800 */
[----:B------:R-:W2:Y:S04]  /*d4470*/  LDL.LU R245, [R1+0x1d34] ;  /* 0x001d340001f57983 */ /* 0x000ea80000300800 */
[----:B------:R-:W2:Y:S04]  /*d4480*/  LDL.LU R246, [R1+0x1d38] ;  /* 0x001d380001f67983 */ /* 0x000ea80000300800 */
[----:B------:R-:W2:Y:S04]  /*d4490*/  LDL.LU R247, [R1+0x1d3c] ;  /* 0x001d3c0001f77983 */ /* 0x000ea80000300800 */
[----:B------:R-:W-:Y:S04]  /*d44a0*/  STL.64 [R1+0x52f0], R66 ;  /* 0x0052f04201007387 */ /* 0x000fe80000100a00 */
[----:B------:R-:W-:Y:S01]  /*d44b0*/  STL.64 [R1+0x52e8], R64 ;  /* 0x0052e84001007387 */ /* 0x000fe20000100a00 */
[C---:B----4-:R-:W-:Y:S08]  /*d44c0*/  HMMA.1688.F32.TF32 R28, R76.reuse, R230, R100 ;  /* 0x000000e64c1c723c */ /* 0x050ff00000081064 */
[C---:B---3--:R-:W-:Y:S08]  /*d44d0*/  HMMA.1688.F32.TF32 R68, R76.reuse, R234, R68 ;  /* 0x000000ea4c44723c */ /* 0x048ff00000081044 */
[C---:B--2---:R-:W-:Y:S11]  /*d44e0*/  HMMA.1688.F32.TF32 R32, R76.reuse, R226, R96 ;  /* 0x000000e24c20723c */ /* 0x044ff60000081060 */
[----:B------:R-:W-:Y:S04]  /*d44f0*/  STL.64 [R1+0x5300], R70 ;  /* 0x0053004601007387 */ /* 0x000fe80000100a00 */
[----:B------:R-:W-:Y:S01]  /*d4500*/  STL.64 [R1+0x52f8], R68 ;  /* 0x0052f84401007387 */ /* 0x000fe20000100a00 */
[C---:B------:R-:W-:Y:S03]  /*d4510*/  HMMA.1688.F32.TF32 R44, R76.reuse, R214, R44 ;  /* 0x000000d64c2c723c */ /* 0x040fe6000008102c */
[----:B------:R-:W-:Y:S05]  /*d4520*/  STL.64 [R1+0x5310], R30 ;  /* 0x0053101e01007387 */ /* 0x000fea0000100a00 */
[C---:B------:R-:W-:Y:S01]  /*d4530*/  HMMA.1688.F32.TF32 R36, R76.reuse, R222, R36 ;  /* 0x000000de4c24723c */ /* 0x040fe20000081024 */
[----:B------:R2:W-:Y:S04]  /*d4540*/  STL.64 [R1+0x5308], R28 ;  /* 0x0053081c01007387 */ /* 0x0005e80000100a00 */
[----:B------:R-:W-:Y:S04]  /*d4550*/  STL.64 [R1+0x5320], R34 ;  /* 0x0053202201007387 */ /* 0x000fe80000100a00 */
[----:B------:R3:W-:Y:S01]  /*d4560*/  STL.64 [R1+0x5318], R32 ;  /* 0x0053182001007387 */ /* 0x0007e20000100a00 */
[C---:B------:R-:W-:Y:S08]  /*d4570*/  HMMA.1688.F32.TF32 R40, R76.reuse, R218, R40 ;  /* 0x000000da4c28723c */ /* 0x040ff00000081028 */
[C---:B--2---:R-:W-:Y:S08]  /*d4580*/  HMMA.1688.F32.TF32 R28, R76.reuse, R202, R88 ;  /* 0x000000ca4c1c723c */ /* 0x044ff00000081058 */
[C---:B------:R-:W-:Y:S01]  /*d4590*/  HMMA.1688.F32.TF32 R48, R76.reuse, R210, R48 ;  /* 0x000000d24c30723c */ /* 0x040fe20000081030 */
[----:B------:R-:W-:Y:S07]  /*d45a0*/  STL.64 [R1+0x5330], R38 ;  /* 0x0053302601007387 */ /* 0x000fee0000100a00 */
[C---:B---3--:R-:W-:Y:S01]  /*d45b0*/  HMMA.1688.F32.TF32 R32, R76.reuse, R206, R92 ;  /* 0x000000ce4c20723c */ /* 0x048fe2000008105c */
[----:B------:R2:W-:Y:S04]  /*d45c0*/  STL.64 [R1+0x5328], R36 ;  /* 0x0053282401007387 */ /* 0x0005e80000100a00 */
[----:B------:R-:W-:Y:S04]  /*d45d0*/  STL.64 [R1+0x5340], R42 ;  /* 0x0053402a01007387 */ /* 0x000fe80000100a00 */
[----:B------:R-:W-:Y:S04]  /*d45e0*/  STL.64 [R1+0x5338], R40 ;  /* 0x0053382801007387 */ /* 0x000fe80000100a00 */
[----:B------:R-:W-:Y:S01]  /*d45f0*/  STL.64 [R1+0x5350], R46 ;  /* 0x0053502e01007387 */ /* 0x000fe20000100a00 */
[C---:B--2---:R-:W-:Y:S03]  /*d4600*/  HMMA.1688.F32.TF32 R36, R76.reuse, R198, R84 ;  /* 0x000000c64c24723c */ /* 0x044fe60000081054 */
        /* <DEDUP_REMOVED lines=108> */
[C---:B---3--:R-:W-:Y:S08]  /*d4cd0*/  HMMA.1688.F32.TF32 R28, R76.reuse, R170, R60 ;  /* 0x000000aa4c1c723c */ /* 0x048ff0000008103c */
[C---:B--2---:R-:W-:Y:S08]  /*d4ce0*/  HMMA.1688.F32.TF32 R32, R76.reuse, R174, R64 ;  /* 0x000000ae4c20723c */ /* 0x044ff00000081040 */
[C---:B----4-:R-:W-:Y:S11]  /*d4cf0*/  HMMA.1688.F32.TF32 R36, R76.reuse, R166, R56 ;  /* 0x000000a64c24723c */ /* 0x050ff60000081038 */
        /* <DEDUP_REMOVED lines=28> */
[----:B------:R-:W-:Y:S04]  /*d4ec0*/  LDS R77, [R252+UR7+0x4e300] ;  /* 0x04e30007fc4d7984 */ /* 0x000fe80008000800 */
[----:B------:R-:W-:Y:S04]  /*d4ed0*/  STL.64 [R1+0x1680], R32 ;  /* 0x0016802001007387 */ /* 0x000fe80000100a00 */
[----:B------:R-:W-:Y:S04]  /*d4ee0*/  STL.64 [R1+0x1688], R34 ;  /* 0x0016882201007387 */ /* 0x000fe80000100a00 */
[----:B------:R-:W-:Y:S04]  /*d4ef0*/  STL.64 [R1+0x1730], R28 ;  /* 0x0017301c01007387 */ /* 0x000fe80000100a00 */
[----:B------:R1:W-:Y:S04]  /*d4f00*/  STL.64 [R1+0x1738], R30 ;  /* 0x0017381e01007387 */ /* 0x0003e80000100a00 */
[----:B------:R-:W2:Y:S01]  /*d4f10*/  LDS R79, [R252+UR7+0x4f300] ;  /* 0x04f30007fc4f7984 */ /* 0x000ea20008000800 */
        /* <DEDUP_REMOVED lines=23> */
[----:B-1----:R-:W-:Y:S02]  /*d5090*/  HMMA.1688.F32.TF32 R28, R72, R230, R124 ;  /* 0x000000e6481c723c */ /* 0x002fe4000008107c */
[----:B------:R-:W-:Y:S04]  /*d50a0*/  STL.64 [R1+0x5380], R230 ;  /* 0x005380e601007387 */ /* 0x000fe80000100a00 */
[----:B------:R-:W-:-:S13]  /*d50b0*/  STL.64 [R1+0x5378], R228 ;  /* 0x005378e401007387 */ /* 0x000fda0000100a00 */
[----:B------:R-:W-:Y:S04]  /*d50c0*/  STL.64 [R1+0x1800], R28 ;  /* 0x0018001c01007387 */ /* 0x000fe80000100a00 */
[----:B------:R1:W-:Y:S02]  /*d50d0*/  STL.64 [R1+0x1808], R30 ;  /* 0x0018081e01007387 */ /* 0x0003e40000100a00 */
[----:B-1----:R-:W-:Y:S02]  /*d50e0*/  HMMA.1688.F32.TF32 R28, R72, R226, R132 ;  /* 0x000000e2481c723c */ /* 0x002fe40000081084 */
[----:B------:R-:W-:Y:S04]  /*d50f0*/  STL.64 [R1+0x5370], R226 ;  /* 0x005370e201007387 */ /* 0x000fe80000100a00 */
[----:B------:R-:W-:-:S13]  /*d5100*/  STL.64 [R1+0x5368], R224 ;  /* 0x005368e001007387 */ /* 0x000fda0000100a00 */
[----:B------:R-:W-:Y:S04]  /*d5110*/  STL.64 [R1+0x1820], R28 ;  /* 0x0018201c01007387 */ /* 0x000fe80000100a00 */
[----:B------:R1:W-:Y:S04]  /*d5120*/  STL.64 [R1+0x1828], R30 ;  /* 0x0018281e01007387 */ /* 0x0003e80000100a00 */
[----:B------:R-:W3:Y:S01]  /*d5130*/  LDL.LU R132, [R1+0x19d0] ;  /* 0x0019d00001847983 */ /* 0x000ee20000300800 */
[----:B-1----:R-:W-:-:S15]  /*d5140*/  HMMA.1688.F32.TF32 R28, R72, R222, R244 ;  /* 0x000000de481c723c */ /* 0x002fde00000810f4 */
        /* <DEDUP_REMOVED lines=114> */
[C---:B----4-:R-:W-:Y:S08]  /*d5870*/  HMMA.1688.F32.TF32 R44, R72.reuse, R210, R36 ;  /* 0x000000d2482c723c */ /* 0x050ff00000081024 */
        /* <DEDUP_REMOVED lines=209> */
[----:B------:R-:W3:Y:S01]  /*d6590*/  LDL.LU.64 R232, [R1+0x5388] ;  /* 0x0053880001e87983 */ /* 0x000ee20000300a00 */
[----:B------:R-:W-:Y:S01]  /*d65a0*/  UIADD3 UR5, UPT, UPT, UR5, 0x1, URZ ;  /* 0x0000000105057890 */ /* 0x000fe2000fffe0ff */
[----:B------:R-:W-:Y:S01]  /*d65b0*/  BAR.SYNC.DEFER_BLOCKING 0x0 ;  /* 0x0000000000007b1d */ /* 0x000fe20000010000 */
        /* <DEDUP_REMOVED lines=10> */
[----:B---3--:R-:W3:Y:S04]  /*d6660*/  LDL.LU.64 R226, [R1+0x5370] ;  /* 0x0053700001e27983 */ /* 0x008ee80000300a00 */
[----:B------:R-:W2:Y:S01]  /*d6670*/  LDL.LU.64 R224, [R1+0x5368] ;  /* 0x0053680001e07983 */ /* 0x000ea20000300a00 */
        /* <DEDUP_REMOVED lines=21> */
[----:B------:R-:W-:Y:S08]  /*d67d0*/  HMMA.1688.F32.TF32 R88, R76, R138, R88 ;  /* 0x0000008a4c58723c */ /* 0x000ff00000081058 */
[----:B-1----:R-:W-:Y:S08]  /*d67e0*/  HMMA.1688.F32.TF32 R84, R72, R26, R84 ;  /* 0x0000001a4854723c */ /* 0x002ff00000081054 */
[----:B---3--:R-:W-:-:S15]  /*d67f0*/  HMMA.1688.F32.TF32 R48, R76, R226, R48 ;  /* 0x000000e24c30723c */ /* 0x008fde0000081030 */
[----:B------:R-:W-:-:S04]  /*d6800*/  NOP ;  /* 0x0000000000007918 */ /* 0x000fc80000000000 */
[----:B------:R-:W-:Y:S04]  /*d6810*/  STL.64 [R1+0x1f80], R48 ;  /* 0x001f803001007387 */ /* 0x000fe80000100a00 */
[----:B------:R1:W-:Y:S04]  /*d6820*/  STL.64 [R1+0x1f88], R50 ;  /* 0x001f883201007387 */ /* 0x0003e80000100a00 */
[----:B-1----:R-:W5:Y:S04]  /*d6830*/  LDL.LU.64 R50, [R1+0x5360] ;  /* 0x0053600001327983 */ /* 0x002f680000300a00 */
[----:B------:R-:W5:Y:S04]  /*d6840*/  LDL.LU.64 R48, [R1+0x5358] ;  /* 0x0053580001307983 */ /* 0x000f680000300a00 */
        /* <DEDUP_REMOVED lines=41> */
[----:B------:R1:W-:Y:S01]  /*d6ae0*/  STL.64 [R1+0x2288], R242 ;  /* 0x002288f201007387 */ /* 0x0003e20000100a00 */
[C---:B------:R-:W-:Y:S03]  /*d6af0*/  HMMA.1688.F32.TF32 R76, R72.reuse, R22, R80 ;  /* 0x00000016484c723c */ /* 0x040fe60000081050 */
[----:B-1----:R-:W5:Y:S04]  /*d6b00*/  LDL.LU.64 R242, [R1+0x52b0] ;  /* 0x0052b00001f27983 */ /* 0x002f680000300a00 */
[----:B------:R-:W5:Y:S04]  /*d6b10*/  LDL.LU.64 R240, [R1+0x52a8] ;  /* 0x0052a80001f07983 */ /* 0x000f680000300a00 */
[----:B------:R-:W-:Y:S04]  /*d6b20*/  STL.64 [R1+0x2260], R244 ;  /* 0x002260f401007387 */ /* 0x000fe80000100a00 */
[----:B------:R1:W-:Y:S04]  /*d6b30*/  STL.64 [R1+0x2268], R246 ;  /* 0x002268f601007387 */ /* 0x0003e80000100a00 */
[----:B-1----:R-:W3:Y:S04]  /*d6b40*/  LDL.LU.64 R246, [R1+0x52a0] ;  /* 0x0052a00001f67983 */ /* 0x002ee80000300a00 */
        /* <DEDUP_REMOVED lines=27> */
[----:B--2---:R-:W-:Y:S01]  /*d6d00*/  HMMA.1688.F32.TF32 R76, R72, R10, R132 ;  /* 0x0000000a484c723c */ /* 0x004fe20000081084 */
[----:B------:R1:W-:Y:S04]  /*d6d10*/  STL.64 [R1+0x2390], R80 ;  /* 0x0023905001007387 */ /* 0x0003e80000100a00 */
[----:B------:R2:W-:Y:S06]  /*d6d20*/  STL.64 [R1+0x2398], R82 ;  /* 0x0023985201007387 */ /* 0x0005ec0000100a00 */
[----:B------:R2:W-:Y:S01]  /*d6d30*/  STL.64 [R1+0x2360], R84 ;  /* 0x0023605401007387 */ /* 0x0005e20000100a00 */
[----:B-1----:R-:W-:-:S03]  /*d6d40*/  IMAD.MOV.U32 R80, RZ, RZ, R208 ;  /* 0x000000ffff507224 */ /* 0x002fc600078e00d0 */
[----:B------:R1:W-:Y:S01]  /*d6d50*/  STL.64 [R1+0x2368], R86 ;  /* 0x0023685601007387 */ /* 0x0003e20000100a00 */
[----:B------:R-:W-:-:S03]  /*d6d60*/  IMAD.MOV.U32 R81, RZ, RZ, R209 ;  /* 0x000000ffff517224 */ /* 0x000fc600078e00d1 */
[----:B------:R-:W4:Y:S01]  /*d6d70*/  LDL.LU R208, [R1+0x5294] ;  /* 0x0052940001d07983 */ /* 0x000f220000300800 */
[----:B--2---:R-:W-:-:S03]  /*d6d80*/  IMAD.MOV.U32 R82, RZ, RZ, R13 ;  /* 0x000000ffff527224 */ /* 0x004fc600078e000d */
[----:B------:R4:W-:Y:S01]  /*d6d90*/  STL.64 [R1+0x2310], R76 ;  /* 0x0023104c01007387 */ /* 0x0009e20000100a00 */
[----:B------:R-:W-:-:S03]  /*d6da0*/  IMAD.MOV.U32 R83, RZ, RZ, R12 ;  /* 0x000000ffff537224 */ /* 0x000fc600078e000c */
[----:B------:R-:W-:Y:S01]  /*d6db0*/  STL.64 [R1+0x2318], R78 ;  /* 0x0023184e01007387 */ /* 0x000fe20000100a00 */
[----:B------:R-:W-:-:S03]  /*d6dc0*/  IMAD.MOV.U32 R84, RZ, RZ, R212 ;  /* 0x000000ffff547224 */ /* 0x000fc600078e00d4 */
[----:B------:R-:W2:Y:S01]  /*d6dd0*/  LDL.LU R209, [R1+0x5290] ;  /* 0x0052900001d17983 */ /* 0x000ea20000300800 */
[----:B------:R-:W-:-:S03]  /*d6de0*/  IMAD.MOV.U32 R85, RZ, RZ, R213 ;  /* 0x000000ffff557224 */ /* 0x000fc600078e00d5 */
[----:B------:R-:W2:Y:S01]  /*d6df0*/  LDL.LU R13, [R1+0x528c] ;  /* 0x00528c00010d7983 */ /* 0x000ea20000300800 */
[----:B-1----:R-:W-:-:S03]  /*d6e00*/  IMAD.MOV.U32 R86, RZ, RZ, R9 ;  /* 0x000000ffff567224 */ /* 0x002fc600078e0009 */
        /* <DEDUP_REMOVED lines=46> */
[----:B---3--:R-:W-:-:S02]  /*d70f0*/  IMAD.MOV.U32 R122, RZ, RZ, R247 ;  /* 0x000000ffff7a7224 */ /* 0x008fc400078e00f7 */
[----:B------:R-:W-:Y:S02]  /*d7100*/  IMAD.MOV.U32 R123, RZ, RZ, R246 ;  /* 0x000000ffff7b7224 */ /* 0x000fe400078e00f6 */
[----:B----4-:R-:W-:Y:S02]  /*d7110*/  IMAD.MOV.U32 R77, RZ, RZ, R244 ;  /* 0x000000ffff4d7224 */ /* 0x010fe400078e00f4 */
[----:B------:R-:W-:Y:S02]  /*d7120*/  IMAD.MOV.U32 R76, RZ, RZ, R245 ;  /* 0x000000ffff4c7224 */ /* 0x000fe400078e00f5 */
[----:B--2---:R-:W-:Y:S02]  /*d7130*/  IMAD.MOV.U32 R247, RZ, RZ, R236 ;  /* 0x000000fffff77224 */ /* 0x004fe400078e00ec */
[----:B------:R-:W-:Y:S02]  /*d7140*/  IMAD.MOV.U32 R246, RZ, RZ, R237 ;  /* 0x000000fffff67224 */ /* 0x000fe400078e00ed */
[----:B------:R-:W-:-:S02]  /*d7150*/  IMAD.MOV.U32 R245, RZ, RZ, R2 ;  /* 0x000000fffff57224 */ /* 0x000fc400078e0002 */
[----:B------:R-:W-:Y:S02]  /*d7160*/  IMAD.MOV.U32 R244, RZ, RZ, R3 ;  /* 0x000000fffff47224 */ /* 0x000fe400078e0003 */
[----:B------:R-:W2:Y:S04]  /*d7170*/  LDL.LU R3, [R1+0x5234] ;  /* 0x0052340001037983 */ /* 0x000ea80000300800 */
[----:B------:R-:W5:Y:S01]  /*d7180*/  LDL.LU R2, [R1+0x5230] ;  /* 0x0052300001027983 */ /* 0x000f620000300800 */
[C---:B------:R-:W-:Y:S08]  /*d7190*/  HMMA.1688.F32.TF32 R248, R72.reuse, R6, R248 ;  /* 0x0000000648f8723c */ /* 0x040ff000000810f8 */
[----:B------:R-:W-:Y:S11]  /*d71a0*/  HMMA.1688.F32.TF32 R236, R72, R238, R132 ;  /* 0x000000ee48ec723c */ /* 0x000ff60000081084 */
[----:B------:R-:W-:Y:S04]  /*d71b0*/  STL.64 [R1+0x22f0], R248 ;  /* 0x0022f0f801007387 */ /* 0x000fe80000100a00 */
[----:B------:R1:W-:Y:S04]  /*d71c0*/  STL.64 [R1+0x22f8], R250 ;  /* 0x0022f8fa01007387 */ /* 0x0003e80000100a00 */
[----:B-1----:R-:W5:Y:S04]  /*d71d0*/  LDL.LU.64 R250, [R1+0x5228] ;  /* 0x0052280001fa7983 */ /* 0x002f680000300a00 */
[----:B------:R-:W5:Y:S04]  /*d71e0*/  LDL.LU.64 R248, [R1+0x5220] ;  /* 0x0052200001f87983 */ /* 0x000f680000300a00 */
[----:B------:R-:W3:Y:S04]  /*d71f0*/  LDL.LU.64 R134, [R1+0x5218] ;  /* 0x0052180001867983 */ /* 0x000ee80000300a00 */
[----:B------:R-:W3:Y:S04]  /*d7200*/  LDL.LU.64 R132, [R1+0x5210] ;  /* 0x0052100001847983 */ /* 0x000ee80000300a00 */
[----:B------:R1:W-:Y:S04]  /*d7210*/  STL.64 [R1+0x22e0], R236 ;  /* 0x0022e0ec01007387 */ /* 0x0003e80000100a00 */
[----:B------:R4:W-:Y:S01]  /*d7220*/  STL.64 [R1+0x22e8], R238 ;  /* 0x0022e8ee01007387 */ /* 0x0009e20000100a00 */
[----:B-1----:R-:W-:-:S02]  /*d7230*/  IMAD.MOV.U32 R236, RZ, RZ, R233 ;  /* 0x000000ffffec7224 */ /* 0x002fc400078e00e9 */
[----:B------:R-:W-:Y:S02]  /*d7240*/  IMAD.MOV.U32 R237, RZ, RZ, R232 ;  /* 0x000000ffffed7224 */ /* 0x000fe400078e00e8 */
[----:B------:R-:W-:Y:S01]  /*d7250*/  HMMA.1688.F32.TF32 R232, R72, R234, R244 ;  /* 0x000000ea48e8723c */ /* 0x000fe200000810f4 */
[----:B------:R-:W2:Y:S04]  /*d7260*/  LDL.LU.64 R246, [R1+0x5208] ;  /* 0x0052080001f67983 */ /* 0x000ea80000300a00 */
[----:B------:R-:W2:Y:S01]  /*d7270*/  LDL.LU.64 R244, [R1+0x5200] ;  /* 0x0052000001f47983 */ /* 0x000ea20000300a00 */
[----:B----4-:R-:W-:Y:S02]  /*d7280*/  IMAD.MOV.U32 R238, RZ, RZ, R221 ;  /* 0x000000ffffee7224 */ /* 0x010fe400078e00dd */
[----:B------:R-:W-:-:S02]  /*d7290*/  IMAD.MOV.U32 R239, RZ, RZ, R220 ;  /* 0x000000ffffef7224 */ /* 0x000fc400078e00dc */
[----:B------:R-:W-:Y:S02]  /*d72a0*/  IMAD.MOV.U32 R6, RZ, RZ, R217 ;  /* 0x000000ffff067224 */ /* 0x000fe400078e00d9 */
[----:B------:R-:W-:-:S03]  /*d72b0*/  IMAD.MOV.U32 R7, RZ, RZ, R216 ;  /* 0x000000ffff077224 */ /* 0x000fc600078e00d8 */
[C---:B------:R-:W-:Y:S04]  /*d72c0*/  HMMA.1688.F32.TF32 R220, R72.reuse, R222, R236 ;  /* 0x000000de48dc723c */ /* 0x040fe800000810ec */
[----:B------:R1:W-:Y:S04]  /*d72d0*/  STL.64 [R1+0x22c0], R232 ;  /* 0x0022c0e801007387 */ /* 0x0003e80000100a00 */
[----:B------:R-:W-:Y:S01]  /*d72e0*/  HMMA.1688.F32.TF32 R4, R72, R218, R4 ;  /* 0x000000da4804723c */ /* 0x000fe20000081004 */
[----:B-1----:R-:W-:Y:S02]  /*d72f0*/  IMAD.MOV.U32 R232, RZ, RZ, R229 ;  /* 0x000000ffffe87224 */ /* 0x002fe400078e00e5 */
[----:B------:R-:W-:Y:S01]  /*d7300*/  IMAD.MOV.U32 R233, RZ, RZ, R228 ;  /* 0x000000ffffe97224 */ /* 0x000fe200078e00e4 */
[----:B------:R-:W-:Y:S01]  /*d7310*/  STL.64 [R1+0x22c8], R234 ;  /* 0x0022c8ea01007387 */ /* 0x000fe20000100a00 */
        /* <DEDUP_REMOVED lines=8> */
[----:B------:R-:W-:Y:S01]  /*d73a0*/  HMMA.1688.F32.TF32 R216, R72, R214, R8 ;  /* 0x000000d648d8723c */ /* 0x000fe20000081008 */
[----:B------:R-:W-:Y:S02]  /*d73b0*/  IMAD.MOV.U32 R78, RZ, RZ, R193 ;  /* 0x000000ffff4e7224 */ /* 0x000fe400078e00c1 */
[----:B------:R-:W-:-:S05]  /*d73c0*/  IMAD.MOV.U32 R79, RZ, RZ, R192 ;  /* 0x000000ffff4f7224 */ /* 0x000fca00078e00c0 */
[C---:B------:R-:W-:Y:S08]  /*d73d0*/  HMMA.1688.F32.TF32 R8, R72.reuse, R202, R20 ;  /* 0x000000ca4808723c */ /* 0x040ff00000081014 */
[C---:B------:R-:W-:Y:S08]  /*d73e0*/  HMMA.1688.F32.TF32 R208, R72.reuse, R210, R12 ;  /* 0x000000d248d0723c */ /* 0x040ff0000008100c */
[----:B------:R-:W-:Y:S01]  /*d73f0*/  HMMA.1688.F32.TF32 R12, R72, R194, R76 ;  /* 0x000000c2480c723c */ /* 0x000fe2000008104c */
        /* <DEDUP_REMOVED lines=12> */
[----:B--2---:R-:W-:Y:S01]  /*d74c0*/  HMMA.1688.F32.TF32 R228, R72, R230, R244 ;  /* 0x000000e648e4723c */ /* 0x004fe200000810f4 */
[----:B------:R-:W2:Y:S04]  /*d74d0*/  LDL.LU.64 R246, [R1+0x51f8] ;  /* 0x0051f80001f67983 */ /* 0x000ea80000300a00 */
[----:B------:R-:W4:-:S14]  /*d74e0*/  LDL.LU.64 R244, [R1+0x51f0] ;  /* 0x0051f00001f47983 */ /* 0x000f1c0000300a00 */
[----:B------:R-:W-:Y:S04]  /*d74f0*/  STL.64 [R1+0x2290], R228 ;  /* 0x002290e401007387 */ /* 0x000fe80000100a00 */
[----:B------:R-:W-:Y:S04]  /*d7500*/  STL.64 [R1+0x2298], R230 ;  /* 0x002298e601007387 */ /* 0x000fe80000100a00 */
[----:B------:R-:W-:Y:S04]  /*d7510*/  STL.64 [R1+0x2190], R220 ;  /* 0x002190dc01007387 */ /* 0x000fe80000100a00 */
[----:B------:R-:W-:Y:S04]  /*d7520*/  STL.64 [R1+0x2198], R222 ;  /* 0x002198de01007387 */ /* 0x000fe80000100a00 */
[----:B------:R-:W-:Y:S04]  /*d7530*/  STL.64 [R1+0x2180], R4 ;  /* 0x0021800401007387 */ /* 0x000fe80000100a00 */
[----:B------:R1:W-:Y:S02]  /*d7540*/  STL.64 [R1+0x2188], R6 ;  /* 0x0021880601007387 */ /* 0x0003e40000100a00 */
[C---:B-1----:R-:W-:Y:S02]  /*d7550*/  HMMA.1688.F32.TF32 R4, R72.reuse, R198, R24 ;  /* 0x000000c64804723c */ /* 0x042fe40000081018 */
[----:B------:R-:W-:Y:S01]  /*d7560*/  STL.64 [R1+0x21c0], R8 ;  /* 0x0021c00801007387 */ /* 0x000fe20000100a00 */
[----:B------:R-:W-:Y:S01]  /*d7570*/  IMAD.MOV.U32 R92, RZ, RZ, R165 ;  /* 0x000000ffff5c7224 */ /* 0x000fe200078e00a5 */
[----:B------:R-:W1:Y:S02]  /*d7580*/  LDC R25, c[0x0][0x3a0] ;  /* 0x0000e800ff197b82 */ /* 0x000e640000000800 */
[----:B------:R3:W-:Y:S02]  /*d7590*/  STL.64 [R1+0x21c8], R10 ;  /* 0x0021c80a01007387 */ /* 0x0007e40000100a00 */
[C---:B---3--:R-:W-:Y:S11]  /*d75a0*/  HMMA.1688.F32.TF32 R8, R72.reuse, R190, R120 ;  /* 0x000000be4808723c */ /* 0x048ff60000081078 */
[----:B------:R-:W-:Y:S04]  /*d75b0*/  STL.64 [R1+0xea0], R4 ;  /* 0x000ea00401007387 */ /* 0x000fe80000100a00 */
[----:B------:R3:W-:Y:S04]  /*d75c0*/  STL.64 [R1+0xea8], R6 ;  /* 0x000ea80601007387 */ /* 0x0007e80000100a00 */
[----:B------:R-:W-:Y:S04]  /*d75d0*/  STL.64 [R1+0x2340], R12 ;  /* 0x0023400c01007387 */ /* 0x000fe80000100a00 */
[----:B------:R1:W-:Y:S01]  /*d75e0*/  STL.64 [R1+0x2348], R14 ;  /* 0x0023480e01007387 */ /* 0x0003e20000100a00 */
[C---:B---3--:R-:W-:Y:S08]  /*d75f0*/  HMMA.1688.F32.TF32 R4, R72.reuse, R186, R116 ;  /* 0x000000ba4804723c */ /* 0x048ff00000081074 */
        /* <DEDUP_REMOVED lines=12> */
[----:B------:R3:W-:Y:S04]  /*d76c0*/  STL.64 [R1+0xe50], R4 ;  /* 0x000e500401007387 */ /* 0x0007e80000100a00 */
[----:B------:R3:W-:Y:S01]  /*d76d0*/  STL.64 [R1+0xe58], R6 ;  /* 0x000e580601007387 */ /* 0x0007e20000100a00 */
[----:B-1----:R-:W-:Y:S01]  /*d76e0*/  HMMA.1688.F32.TF32 R8, R72, R166, R96 ;  /* 0x000000a64808723c */ /* 0x002fe20000081060 */
[----:B------:R-:W-:-:S02]  /*d76f0*/  IMAD.MOV.U32 R93, RZ, RZ, R164 ;  /* 0x000000ffff5d7224 */ /* 0x000fc400078e00a4 */
[----:B------:R-:W-:Y:S02]  /*d7700*/  IMAD.MOV.U32 R94, RZ, RZ, R161 ;  /* 0x000000ffff5e7224 */ /* 0x000fe400078e00a1 */
[----:B------:R-:W-:Y:S01]  /*d7710*/  IMAD.MOV.U32 R95, RZ, RZ, R160 ;  /* 0x000000ffff5f7224 */ /* 0x000fe200078e00a0 */
[----:B---3--:R-:W1:Y:S01]  /*d7720*/  LDC R4, c[0x0][0x3a0] ;  /* 0x0000e800ff047b82 */ /* 0x008e620000000800 */
[----:B------:R-:W3:Y:S04]  /*d7730*/  LDL.LU R7, [R1+0x4964] ;  /* 0x0049640001077983 */ /* 0x000ee80000300800 */
[----:B------:R-:W-:Y:S04]  /*d7740*/  STL.64 [R1+0x2400], R12 ;  /* 0x0024000c01007387 */ /* 0x000fe80000100a00 */
[----:B------:R1:W-:Y:S04]  /*d7750*/  STL.64 [R1+0x2408], R14 ;  /* 0x0024080e01007387 */ /* 0x0003e80000100a00 */
[----:B------:R-:W2:Y:S01]  /*d7760*/  LDL.LU R6, [R1+0x4968] ;  /* 0x0049680001067983 */ /* 0x000ea20000300800 */
[----:B------:R-:W-:-:S02]  /*d7770*/  IMAD.MOV.U32 R18, RZ, RZ, R205 ;  /* 0x000000ffff127224 */ /* 0x000fc400078e00cd */
[----:B------:R-:W-:Y:S02]  /*d7780*/  IMAD.MOV.U32 R19, RZ, RZ, R204 ;  /* 0x000000ffff137224 */ /* 0x000fe400078e00cc */
[----:B------:R-:W-:Y:S02]  /*d7790*/  IMAD.MOV.U32 R90, RZ, RZ, R157 ;  /* 0x000000ffff5a7224 */ /* 0x000fe400078e009d */
[----:B------:R-:W-:Y:S01]  /*d77a0*/  IMAD.MOV.U32 R91, RZ, RZ, R156 ;  /* 0x000000ffff5b7224 */ /* 0x000fe200078e009c */
[C---:B-1----:R-:W-:Y:S01]  /*d77b0*/  HMMA.1688.F32.TF32 R12, R72.reuse, R162, R92 ;  /* 0x000000a2480c723c */ /* 0x042fe2000008105c */
[----:B------:R-:W-:Y:S04]  /*d77c0*/  STL.64 [R1+0x23e0], R8 ;  /* 0x0023e00801007387 */ /* 0x000fe80000100a00 */
[----:B------:R1:W-:Y:S03]  /*d77d0*/  STL.64 [R1+0x23e8], R10 ;  /* 0x0023e80a01007387 */ /* 0x0003e60000100a00 */
[C---:B------:R-:W-:Y:S08]  /*d77e0*/  HMMA.1688.F32.TF32 R212, R72.reuse, R206, R16 ;  /* 0x000000ce48d4723c */ /* 0x040ff00000081010 */
[C---:B------:R-:W-:Y:S08]  /*d77f0*/  HMMA.1688.F32.TF32 R16, R72.reuse, R158, R88 ;  /* 0x0000009e4810723c */ /* 0x040ff00000081058 */
[----:B-1----:R-:W-:Y:S01]  /*d7800*/  HMMA.1688.F32.TF32 R8, R72, R154, R84 ;  /* 0x0000009a4808723c */ /* 0x002fe20000081054 */
[----:B------:R-:W-:Y:S01]  /*d7810*/  IMAD.MOV.U32 R128, RZ, RZ, R153 ;  /* 0x000000ffff807224 */ /* 0x000fe200078e0099 */
[----:B------:R-:W-:Y:S01]  /*d7820*/  STL.64 [R1+0x23a0], R12 ;  /* 0x0023a00c01007387 */ /* 0x000fe20000100a00 */
[----:B------:R-:W-:-:S02]  /*d7830*/  IMAD.MOV.U32 R129, RZ, RZ, R152 ;  /* 0x000000ffff817224 */ /* 0x000fc400078e0098 */
[----:B------:R-:W-:Y:S02]  /*d7840*/  IMAD.MOV.U32 R130, RZ, RZ, R149 ;  /* 0x000000ffff827224 */ /* 0x000fe400078e0095 */
[----:B------:R-:W-:Y:S01]  /*d7850*/  IMAD.MOV.U32 R131, RZ, RZ, R148 ;  /* 0x000000ffff837224 */ /* 0x000fe200078e0094 */
[----:B------:R1:W-:Y:S04]  /*d7860*/  STL.64 [R1+0x23a8], R14 ;  /* 0x0023a80e01007387 */ /* 0x0003e80000100a00 */
[----:B------:R-:W-:Y:S04]  /*d7870*/  STL.64 [R1+0x2370], R16 ;  /* 0x0023701001007387 */ /* 0x000fe80000100a00 */
[----:B------:R-:W-:Y:S01]  /*d7880*/  STL.64 [R1+0x2378], R18 ;  /* 0x0023781201007387 */ /* 0x000fe20000100a00 */
[C---:B-1----:R-:W-:Y:S03]  /*d7890*/  HMMA.1688.F32.TF32 R12, R72.reuse, R150, R80 ;  /* 0x00000096480c723c */ /* 0x042fe60000081050 */
[----:B------:R-:W-:Y:S04]  /*d78a0*/  STL.64 [R1+0x2330], R8 ;  /* 0x0023300801007387 */ /* 0x000fe80000100a00 */
[----:B------:R1:W-:Y:S02]  /*d78b0*/  STL.64 [R1+0x2338], R10 ;  /* 0x0023380a01007387 */ /* 0x0003e40000100a00 */
[----:B-1----:R-:W-:Y:S01]  /*d78c0*/  HMMA.1688.F32.TF32 R8, R72, R146, R128 ;  /* 0x000000924808723c */ /* 0x002fe20000081080 */
[----:B------:R-:W-:-:S02]  /*d78d0*/  IMAD.MOV.U32 R124, RZ, RZ, R145 ;  /* 0x000000ffff7c7224 */ /* 0x000fc400078e0091 */
[----:B------:R-:W-:Y:S02]  /*d78e0*/  IMAD.MOV.U32 R125, RZ, RZ, R144 ;  /* 0x000000ffff7d7224 */ /* 0x000fe400078e0090 */
[----:B------:R-:W-:Y:S02]  /*d78f0*/  IMAD.MOV.U32 R126, RZ, RZ, R141 ;  /* 0x000000ffff7e7224 */ /* 0x000fe400078e008d */
[----:B------:R-:W-:-:S03]  /*d7900*/  IMAD.MOV.U32 R127, RZ, RZ, R140 ;  /* 0x000000ffff7f7224 */ /* 0x000fc600078e008c */
[----:B------:R-:W-:Y:S04]  /*d7910*/  STL.64 [R1+0x2300], R12 ;  /* 0x0023000c01007387 */ /* 0x000fe80000100a00 */
[----:B------:R1:W-:Y:S01]  /*d7920*/  STL.64 [R1+0x2308], R14 ;  /* 0x0023080e01007387 */ /* 0x0003e20000100a00 */
[C---:B------:R-:W-:Y:S03]  /*d7930*/  HMMA.1688.F32.TF32 R20, R72.reuse, R142, R124 ;  /* 0x0000008e4814723c */ /* 0x040fe6000008107c */
[----:B------:R-:W4:Y:S04]  /*d7940*/  LDL.LU R16, [R1+0x4970] ;  /* 0x0049700001107983 */ /* 0x000f280000300800 */
[----:B-1----:R-:W4:Y:S04]  /*d7950*/  LDL.LU R14, [R1+0x4978] ;  /* 0x00497800010e7983 */ /* 0x002f280000300800 */
[----:B------:R-:W-:Y:S04]  /*d7960*/  STL.64 [R1+0x22d0], R8 ;  /* 0x0022d00801007387 */ /* 0x000fe80000100a00 */
[----:B------:R1:W-:Y:S04]  /*d7970*/  STL.64 [R1+0x22d8], R10 ;  /* 0x0022d80a01007387 */ /* 0x0003e80000100a00 */
[----:B------:R-:W4:Y:S01]  /*d7980*/  LDL.LU R17, [R1+0x496c] ;  /* 0x00496c0001117983 */ /* 0x000f220000300800 */
[----:B-1----:R-:W-:Y:S03]  /*d7990*/  HMMA.1688.F32.TF32 R8, R72, R138, R132 ;  /* 0x0000008a4808723c */ /* 0x002fe60000081084 */
[----:B------:R-:W-:Y:S04]  /*d79a0*/  STL.64 [R1+0x22b0], R20 ;  /* 0x0022b01401007387 */ /* 0x000fe80000100a00 */
[----:B------:R-:W-:-:S12]  /*d79b0*/  STL.64 [R1+0x22b8], R22 ;  /* 0x0022b81601007387 */ /* 0x000fd80000100a00 */
[----:B------:R-:W-:Y:S04]  /*d79c0*/  STL.64 [R1+0x21b0], R8 ;  /* 0x0021b00801007387 */ /* 0x000fe80000100a00 */
[----:B------:R1:W-:Y:S04]  /*d79d0*/  STL.64 [R1+0x21b8], R10 ;  /* 0x0021b80a01007387 */ /* 0x0003e80000100a00 */
[----:B------:R-:W4:Y:S04]  /*d79e0*/  LDL.LU R15, [R1+0x4974] ;  /* 0x00497400010f7983 */ /* 0x000f280000300800 */
[----:B------:R-:W4:Y:S04]  /*d79f0*/  LDL.LU R19, [R1+0x497c] ;  /* 0x00497c0001137983 */ /* 0x000f280000300800 */
[----:B------:R-:W4:Y:S04]  /*d7a00*/  LDL.LU R18, [R1+0x4980] ;  /* 0x0049800001127983 */ /* 0x000f280000300800 */
[----:B------:R-:W4:Y:S04]  /*d7a10*/  LDL.LU R13, [R1+0x3bcc] ;  /* 0x003bcc00010d7983 */ /* 0x000f280000300800 */
[----:B------:R-:W4:Y:S01]  /*d7a20*/  LDL.LU R12, [R1+0x3bd0] ;  /* 0x003bd000010c7983 */ /* 0x000f220000300800 */
[----:B--2---:R-:W-:-:S05]  /*d7a30*/  IADD3 R6, P2, PT, R6, R246, RZ ;  /* 0x000000f606067210 */ /* 0x004fca0007f5e0ff */
[----:B---3--:R-:W-:Y:S01]  /*d7a40*/  IMAD.X R7, R7, 0x1, R3, P2 ;  /* 0x0000000107077824 */ /* 0x008fe200010e0603 */
[----:B------:R2:W-:Y:S04]  /*d7a50*/  STL [R1+0x4968], R6 ;  /* 0x0049680601007387 */ /* 0x0005e80000100800 */
[----:B------:R3:W-:Y:S04]  /*d7a60*/  STL [R1+0x4964], R7 ;  /* 0x0049640701007387 */ /* 0x0007e80000100800 */
[----:B-1----:R-:W4:Y:S04]  /*d7a70*/  LDL.LU R11, [R1+0x3bd4] ;  /* 0x003bd400010b7983 */ /* 0x002f280000300800 */
[----:B------:R-:W4:Y:S04]  /*d7a80*/  LDL.LU R10, [R1+0x3bd8] ;  /* 0x003bd800010a7983 */ /* 0x000f280000300800 */
[----:B------:R-:W4:Y:S04]  /*d7a90*/  LDL.LU R9, [R1+0x3bdc] ;  /* 0x003bdc0001097983 */ /* 0x000f280000300800 */
[----:B------:R-:W4:Y:S01]  /*d7aa0*/  LDL.LU R8, [R1+0x3be0] ;  /* 0x003be00001087983 */ /* 0x000f220000300800 */
[----:B------:R-:W-:-:S05]  /*d7ab0*/  VIADD R25, R25, 0x3f ;  /* 0x0000003f19197836 */ /* 0x000fca0000000000 */
[----:B------:R-:W-:-:S04]  /*d7ac0*/  SHF.R.S32.HI R5, RZ, 0x1f, R25 ;  /* 0x0000001fff057819 */ /* 0x000fc80000011419 */
[----:B------:R-:W-:Y:S02]  /*d7ad0*/  LEA.HI R5, R5, R25, RZ, 0x6 ;  /* 0x0000001905057211 */ /* 0x000fe400078f30ff */
[----:B------:R-:W1:Y:S01]  /*d7ae0*/  S2R R25, SR_TID.X ;  /* 0x0000000000197919 */ /* 0x000e620000002100 */
[----:B------:R-:W-:Y:S01]  /*d7af0*/  VIADD R4, R4, 0xffffff80 ;  /* 0xffffff8004047836 */ /* 0x000fe20000000000 */
[----:B------:R-:W-:-:S03]  /*d7b00*/  SHF.R.S32.HI R5, RZ, 0x6, R5 ;  /* 0x00000006ff057819 */ /* 0x000fc60000011405 */
[----:B------:R-:W-:Y:S02]  /*d7b10*/  IMAD R4, R247, -0x40, R4 ;  /* 0xffffffc0f7047824 */ /* 0x000fe400078e0204 */
[----:B------:R-:W-:-:S03]  /*d7b20*/  VIADD R5, R5, 0xfffffffe ;  /* 0xfffffffe05057836 */ /* 0x000fc60000000000 */
[----:B------:R-:W-:Y:S02]  /*d7b30*/  ISETP.GT.AND P1, PT, R4, RZ, PT ;  /* 0x000000ff0400720c */ /* 0x000fe40003f24270 */
[----:B------:R-:W-:Y:S02]  /*d7b40*/  ISETP.GE.AND P0, PT, R247, R5, PT ;  /* 0x00000005f700720c */ /* 0x000fe40003f06270 */
[----:B------:R-:W-:Y:S01]  /*d7b50*/  SEL R5, RZ, 0x4, !P1 ;  /* 0x00000004ff057807 */ /* 0x000fe20004800000 */
[----:B------:R-:W-:-:S03]  /*d7b60*/  UISETP.GT.AND UP0, UPT, UR5, 0x1, UPT ;  /* 0x000000010500788c */ /* 0x000fc6000bf04270 */
[----:B------:R-:W-:Y:S01]  /*d7b70*/  SEL R5, R5, RZ, !P0 ;  /* 0x000000ff05057207 */ /* 0x000fe20004000000 */
[----:B------:R-:W-:-:S03]  /*d7b80*/  USEL UR5, UR5, URZ, !UP0 ;  /* 0x000000ff05057287 */ /* 0x000fc6000c000000 */
[----:B------:R-:W-:Y:S01]  /*d7b90*/  ISETP.NE.U32.AND P1, PT, R5, RZ, PT ;  /* 0x000000ff0500720c */ /* 0x000fe20003f25070 */
[----:B------:R-:W-:Y:S01]  /*d7ba0*/  ULEA UR7, UR5, UR4, 0x10 ;  /* 0x0000000405077291 */ /* 0x000fe2000f8e80ff */
[----:B-1----:R-:W-:-:S05]  /*d7bb0*/  LOP3.LUT R25, R25, 0x3f, RZ, 0xc0, !PT ;  /* 0x0000003f19197812 */ /* 0x002fca00078ec0ff */
[----:B------:R-:W-:-:S04]  /*d7bc0*/  IMAD.SHL.U32 R129, R25, 0x4, RZ ;  /* 0x0000000419817824 */ /* 0x000fc800078e00ff */
[----:B------:R-:W-:-:S05]  /*d7bd0*/  VIADD R5, R129, UR7 ;  /* 0x0000000781057c36 */ /* 0x000fca0008000000 */
[----:B------:R-:W-:Y:S01]  /*d7be0*/  @!PT LDS RZ, [RZ] ;  /* 0x00000000fffff984 */ /* 0x000fe20000000800 */
[----:B------:R-:W-:Y:S01]  /*d7bf0*/  @!PT LDS RZ, [RZ] ;  /* 0x00000000fffff984 */ /* 0x000fe20000000800 */
[----:B------:R-:W-:Y:S01]  /*d7c00*/  @!PT LDS RZ, [RZ] ;  /* 0x00000000fffff984 */ /* 0x000fe20000000800 */
[----:B------:R2:W-:Y:S01]  /*d7c10*/  LDGSTS.E [R5+0x40000], desc[UR34][R6.64], P1 ;  /* 0x4000000006057fae */ /* 0x0005e200089a1022 */
[-C--:B----4-:R-:W-:Y:S02]  /*d7c20*/  IADD3 R16, P2, PT, R16, R246.reuse, RZ ;  /* 0x000000f610107210 */ /* 0x090fe40007f5e0ff */
[----:B------:R-:W-:-:S03]  /*d7c30*/  IADD3 R14, P3, PT, R14, R246, RZ ;  /* 0x000000f60e0e7210 */ /* 0x000fc60007f7e0ff */
[----:B------:R-:W-:Y:S01]  /*d7c40*/  STL [R1+0x4970], R16 ;  /* 0x0049701001007387 */ /* 0x000fe20000100800 */
[----:B--2---:R-:W-:Y:S02]  /*d7c50*/  IMAD.MOV.U32 R6, RZ, RZ, R16 ;  /* 0x000000ffff067224 */ /* 0x004fe400078e0010 */
[----:B------:R-:W-:-:S04]  /*d7c60*/  IMAD.X R17, R17, 0x1, R3, P2 ;  /* 0x0000000111117824 */ /* 0x000fc800010e0603 */
[----:B---3--:R-:W-:Y:S01]  /*d7c70*/  IMAD.MOV.U32 R7, RZ, RZ, R17 ;  /* 0x000000ffff077224 */ /* 0x008fe200078e0011 */
[----:B------:R1:W-:Y:S04]  /*d7c80*/  STL [R1+0x496c], R17 ;  /* 0x00496c1101007387 */ /* 0x0003e80000100800 */
[----:B------:R-:W-:Y:S01]  /*d7c90*/  STL [R1+0x4978], R14 ;  /* 0x0049780e01007387 */ /* 0x000fe20000100800 */
[----:B------:R-:W-:-:S03]  /*d7ca0*/  ISETP.GT.AND P2, PT, R4, 0x4, PT ;  /* 0x000000040400780c */ /* 0x000fc60003f44270 */
[----:B------:R2:W-:Y:S02]  /*d7cb0*/  LDGSTS.E [R5+0x40100], desc[UR34][R6.64], P1 ;  /* 0x4010000006057fae */ /* 0x0005e400089a1022 */
[----:B--2---:R-:W-:Y:S02]  /*d7cc0*/  IMAD.MOV.U32 R6, RZ, RZ, R14 ;  /* 0x000000ffff067224 */ /* 0x004fe400078e000e */
[----:B------:R-:W-:-:S05]  /*d7cd0*/  IMAD.X R15, R15, 0x1, R3, P3 ;  /* 0x000000010f0f7824 */ /* 0x000fca00018e0603 */
[----:B------:R2:W-:Y:S01]  /*d7ce0*/  STL [R1+0x4974], R15 ;  /* 0x0049740f01007387 */ /* 0x0005e20000100800 */
[----:B------:R-:W-:-:S03]  /*d7cf0*/  IMAD.MOV.U32 R7, RZ, RZ, R15 ;  /* 0x000000ffff077224 */ /* 0x000fc600078e000f */
[----:B-1----:R-:W3:Y:S04]  /*d7d00*/  LDL.LU R17, [R1+0x3be4] ;  /* 0x003be40001117983 */ /* 0x002ee80000300800 */
[----:B------:R-:W4:Y:S04]  /*d7d10*/  LDL.LU R16, [R1+0x3be8] ;  /* 0x003be80001107983 */ /* 0x000f280000300800 */
[----:B--2---:R-:W2:Y:S04]  /*d7d20*/  LDL.LU R15, [R1+0x3c4c] ;  /* 0x003c4c00010f7983 */ /* 0x004ea80000300800 */
[----:B------:R-:W2:Y:S01]  /*d7d30*/  LDL.LU R14, [R1+0x3c50] ;  /* 0x003c5000010e7983 */ /* 0x000ea20000300800 */
[----:B------:R-:W-:-:S03]  /*d7d40*/  IADD3 R18, P3, PT, R18, R246, RZ ;  /* 0x000000f612127210 */ /* 0x000fc60007f7e0ff */
[----:B------:R1:W-:Y:S01]  /*d7d50*/  LDGSTS.E [R5+0x40200], desc[UR34][R6.64], P1 ;  /* 0x4020000006057fae */ /* 0x0003e200089a1022 */
[----:B------:R-:W-:Y:S01]  /*d7d60*/  IADD3 R12, P4, PT, R12, R246, RZ ;  /* 0x000000f60c0c7210 */ /* 0x000fe20007f9e0ff */
[----:B------:R-:W-:Y:S01]  /*d7d70*/  IMAD.X R19, R19, 0x1, R3, P3 ;  /* 0x0000000113137824 */ /* 0x000fe200018e0603 */
[----:B-1----:R-:W-:-:S03]  /*d7d80*/  SEL R6, RZ, 0x4, !P2 ;  /* 0x00000004ff067807 */ /* 0x002fc60005000000 */
[----:B------:R-:W-:Y:S01]  /*d7d90*/  IMAD.X R13, R13, 0x1, R3, P4 ;  /* 0x000000010d0d7824 */ /* 0x000fe200020e0603 */
[----:B------:R-:W-:Y:S01]  /*d7da0*/  SEL R6, R6, RZ, !P0 ;  /* 0x000000ff06067207 */ /* 0x000fe20004000000 */
[----:B------:R-:W-:Y:S01]  /*d7db0*/  STL [R1+0x4980], R18 ;  /* 0x0049801201007387 */ /* 0x000fe20000100800 */
[----:B------:R-:W-:Y:S02]  /*d7dc0*/  IMAD.MOV.U32 R7, RZ, RZ, R19 ;  /* 0x000000ffff077224 */ /* 0x000fe400078e0013 */
[----:B------:R-:W-:Y:S01]  /*d7dd0*/  ISETP.NE.U32.AND P2, PT, R6, RZ, PT ;  /* 0x000000ff0600720c */ /* 0x000fe20003f45070 */
[----:B------:R-:W-:Y:S01]  /*d7de0*/  IMAD.MOV.U32 R6, RZ, RZ, R18 ;  /* 0x000000ffff067224 */ /* 0x000fe200078e0012 */
[----:B------:R1:W-:Y:S04]  /*d7df0*/  STL [R1+0x497c], R19 ;  /* 0x00497c1301007387 */ /* 0x0003e80000100800 */
[----:B------:R-:W-:Y:S04]  /*d7e00*/  STL [R1+0x3bd0], R12 ;  /* 0x003bd00c01007387 */ /* 0x000fe80000100800 */
[----:B------:R1:W-:Y:S04]  /*d7e10*/  STL [R1+0x3bcc], R13 ;  /* 0x003bcc0d01007387 */ /* 0x0003e80000100800 */
[----:B-1----:R-:W2:Y:S04]  /*d7e20*/  LDL.LU R19, [R1+0x3c54] ;  /* 0x003c540001137983 */ /* 0x002ea80000300800 */
[----:B------:R1:W-:Y:S04]  /*d7e30*/  LDGSTS.E [R5+0x40300], desc[UR34][R6.64], P1 ;  /* 0x4030000006057fae */ /* 0x0003e800089a1022 */
[----:B------:R-:W2:Y:S01]  /*d7e40*/  LDL.LU R18, [R1+0x3c58] ;  /* 0x003c580001127983 */ /* 0x000ea20000300800 */
[----:B-1----:R-:W-:-:S02]  /*d7e50*/  IMAD.MOV.U32 R7, RZ, RZ, R13 ;  /* 0x000000ffff077224 */ /* 0x002fc400078e000d */
[----:B------:R-:W-:Y:S01]  /*d7e60*/  IMAD.MOV.U32 R6, RZ, RZ, R12 ;  /* 0x000000ffff067224 */ /* 0x000fe200078e000c */
[----:B------:R-:W2:Y:S04]  /*d7e70*/  LDL.LU R13, [R1+0x3c5c] ;  /* 0x003c5c00010d7983 */ /* 0x000ea80000300800 */
[----:B------:R-:W2:Y:S04]  /*d7e80*/  LDL.LU R12, [R1+0x3c60] ;  /* 0x003c6000010c7983 */ /* 0x000ea80000300800 */
[----:B------:R1:W-:Y:S01]  /*d7e90*/  LDGSTS.E [R5+0x41000], desc[UR34][R6.64], P2 ;  /* 0x4100000006057fae */ /* 0x0003e200091a1022 */
[----:B------:R-:W-:-:S05]  /*d7ea0*/  IADD3 R10, P1, PT, R10, R246, RZ ;  /* 0x000000f60a0a7210 */ /* 0x000fca0007f3e0ff */
[----:B------:R-:W-:Y:S01]  /*d7eb0*/  IMAD.X R11, R11, 0x1, R3, P1 ;  /* 0x000000010b0b7824 */ /* 0x000fe200008e0603 */
[----:B------:R-:W-:Y:S01]  /*d7ec0*/  IADD3 R8, P3, PT, R8, R246, RZ ;  /* 0x000000f608087210 */ /* 0x000fe20007f7e0ff */
[----:B-1----:R-:W-:Y:S01]  /*d7ed0*/  IMAD.MOV.U32 R6, RZ, RZ, R10 ;  /* 0x000000ffff067224 */ /* 0x002fe200078e000a */
[----:B------:R-:W-:Y:S01]  /*d7ee0*/  STL [R1+0x3bd8], R10 ;  /* 0x003bd80a01007387 */ /* 0x000fe20000100800 */
[----:B------:R-:W-:Y:S02]  /*d7ef0*/  IMAD.MOV.U32 R7, RZ, RZ, R11 ;  /* 0x000000ffff077224 */ /* 0x000fe400078e000b */
[----:B------:R-:W-:Y:S01]  /*d7f00*/  IMAD.X R9, R9, 0x1, R3, P3 ;  /* 0x0000000109097824 */ /* 0x000fe200018e0603 */
[----:B------:R1:W-:Y:S04]  /*d7f10*/  STL [R1+0x3bd4], R11 ;  /* 0x003bd40b01007387 */ /* 0x0003e80000100800 */
[----:B------:R-:W-:Y:S04]  /*d7f20*/  STL [R1+0x3be0], R8 ;  /* 0x003be00801007387 */ /* 0x000fe80000100800 */
[----:B------:R1:W-:Y:S04]  /*d7f30*/  STL [R1+0x3bdc], R9 ;  /* 0x003bdc0901007387 */ /* 0x0003e80000100800 */
[----:B------:R1:W-:Y:S04]  /*d7f40*/  LDGSTS.E [R5+0x41100], desc[UR34][R6.64], P2 ;  /* 0x4110000006057fae */ /* 0x0003e800091a1022 */
[----:B-1----:R-:W2:Y:S04]  /*d7f50*/  LDL.LU R11, [R1+0x3c64] ;  /* 0x003c6400010b7983 */ /* 0x002ea80000300800 */
[----:B------:R-:W2:Y:S01]  /*d7f60*/  LDL.LU R10, [R1+0x3c68] ;  /* 0x003c6800010a7983 */ /* 0x000ea20000300800 */
[----:B------:R-:W-:-:S02]  /*d7f70*/  IMAD.MOV.U32 R7, RZ, RZ, R9 ;  /* 0x000000ffff077224 */ /* 0x000fc400078e0009 */
[----:B------:R-:W-:Y:S01]  /*d7f80*/  IMAD.MOV.U32 R6, RZ, RZ, R8 ;  /* 0x000000ffff067224 */ /* 0x000fe200078e0008 */
[----:B------:R-:W2:Y:S04]  /*d7f90*/  LDL.LU R9, [R1+0x3ccc] ;  /* 0x003ccc0001097983 */ /* 0x000ea80000300800 */
[----:B------:R-:W2:Y:S01]  /*d7fa0*/  LDL.LU R8, [R1+0x3cd0] ;  /* 0x003cd00001087983 */ /* 0x000ea20000300800 */
[----:B------:R-:W-:-:S03]  /*d7fb0*/  ISETP.GT.AND P1, PT, R4, 0x8, PT ;  /* 0x000000080400780c */ /* 0x000fc60003f24270 */
[----:B------:R1:W-:Y:S02]  /*d7fc0*/  LDGSTS.E [R5+0x41200], desc[UR34][R6.64], P2 ;  /* 0x4120000006057fae */ /* 0x0003e400091a1022 */
[----:B-1----:R-:W-:-:S04]  /*d7fd0*/  SEL R6, RZ, 0x4, !P1 ;  /* 0x00000004ff067807 */ /* 0x002fc80004800000 */
[----:B------:R-:W-:-:S04]  /*d7fe0*/  SEL R6, R6, RZ, !P0 ;  /* 0x000000ff06067207 */ /* 0x000fc80004000000 */
[----:B------:R-:W-:Y:S02]  /*d7ff0*/  ISETP.NE.U32.AND P1, PT, R6, RZ, PT ;  /* 0x000000ff0600720c */ /* 0x000fe40003f25070 */
[----:B----4-:R-:W-:-:S05]  /*d8000*/  IADD3 R16, P3, PT, R16, R246, RZ ;  /* 0x000000f610107210 */ /* 0x010fca0007f7e0ff */
[--C-:B---3--:R-:W-:Y:S01]  /*d8010*/  IMAD.X R17, R17, 0x1, R3.reuse, P3 ;  /* 0x0000000111117824 */ /* 0x108fe200018e0603 */
[----:B--2---:R-:W-:Y:S01]  /*d8020*/  IADD3 R14, P4, PT, R14, R246, RZ ;  /* 0x000000f60e0e7210 */ /* 0x004fe20007f9e0ff */
[----:B------:R-:W-:Y:S04]  /*d8030*/  STL [R1+0x3be8], R16 ;  /* 0x003be81001007387 */ /* 0x000fe80000100800 */
[----:B------:R-:W-:Y:S01]  /*d8040*/  IMAD.X R15, R15, 0x1, R3, P4 ;  /* 0x000000010f0f7824 */ /* 0x000fe200020e0603 */
[----:B------:R1:W-:Y:S01]  /*d8050*/  STL [R1+0x3be4], R17 ;  /* 0x003be41101007387 */ /* 0x0003e20000100800 */
[----:B------:R-:W-:Y:S02]  /*d8060*/  IMAD.MOV.U32 R6, RZ, RZ, R16 ;  /* 0x000000ffff067224 */ /* 0x000fe400078e0010 */
[----:B------:R-:W-:Y:S01]  /*d8070*/  IMAD.MOV.U32 R7, RZ, RZ, R17 ;  /* 0x000000ffff077224 */ /* 0x000fe200078e0011 */
[----:B------:R-:W-:Y:S04]  /*d8080*/  STL [R1+0x3c50], R14 ;  /* 0x003c500e01007387 */ /* 0x000fe80000100800 */
[----:B------:R2:W-:Y:S04]  /*d8090*/  STL [R1+0x3c4c], R15 ;  /* 0x003c4c0f01007387 */ /* 0x0005e80000100800 */
[----:B-1----:R-:W3:Y:S04]  /*d80a0*/  LDL.LU R17, [R1+0x3cd4] ;  /* 0x003cd40001117983 */ /* 0x002ee80000300800 */
[----:B------:R-:W4:Y:S04]  /*d80b0*/  LDL.LU R16, [R1+0x3cd8] ;  /* 0x003cd80001107983 */ /* 0x000f280000300800 */
[----:B------:R1:W-:Y:S02]  /*d80c0*/  LDGSTS.E [R5+0x41300], desc[UR34][R6.64], P2 ;  /* 0x4130000006057fae */ /* 0x0003e400091a1022 */
[----:B-1----:R-:W-:-:S02]  /*d80d0*/  IMAD.MOV.U32 R7, RZ, RZ, R15 ;  /* 0x000000ffff077224 */ /* 0x002fc400078e000f */
[----:B------:R-:W-:Y:S01]  /*d80e0*/  IMAD.MOV.U32 R6, RZ, RZ, R14 ;  /* 0x000000ffff067224 */ /* 0x000fe200078e000e */
[----:B--2---:R-:W2:Y:S04]  /*d80f0*/  LDL.LU R15, [R1+0x3cdc] ;  /* 0x003cdc00010f7983 */ /* 0x004ea80000300800 */
[----:B------:R-:W2:Y:S01]  /*d8100*/  LDL.LU R14, [R1+0x3ce0] ;  /* 0x003ce000010e7983 */ /* 0x000ea20000300800 */
[----:B------:R-:W-:-:S03]  /*d8110*/  IADD3 R18, P2, PT, R18, R246, RZ ;  /* 0x000000f612127210 */ /* 0x000fc60007f5e0ff */
[----:B------:R1:W-:Y:S02]  /*d8120*/  LDGSTS.E [R5+0x42000], desc[UR34][R6.64], P1 ;  /* 0x4200000006057fae */ /* 0x0003e400089a1022 */
[----:B------:R-:W-:Y:S02]  /*d8130*/  IMAD.X R19, R19, 0x1, R3, P2 ;  /* 0x0000000113137824 */ /* 0x000fe400010e0603 */
[----:B------:R-:W-:Y:S01]  /*d8140*/  STL [R1+0x3c58], R18 ;  /* 0x003c581201007387 */ /* 0x000fe20000100800 */
[----:B------:R-:W-:Y:S01]  /*d8150*/  IADD3 R12, P3, PT, R12, R246, RZ ;  /* 0x000000f60c0c7210 */ /* 0x000fe20007f7e0ff */
[----:B-1----:R-:W-:Y:S02]  /*d8160*/  IMAD.MOV.U32 R6, RZ, RZ, R18 ;  /* 0x000000ffff067224 */ /* 0x002fe400078e0012 */
[----:B------:R-:W-:Y:S02]  /*d8170*/  IMAD.MOV.U32 R7, RZ, RZ, R19 ;  /* 0x000000ffff077224 */ /* 0x000fe400078e0013 */
[----:B------:R-:W-:Y:S01]  /*d8180*/  IMAD.X R13, R13, 0x1, R3, P3 ;  /* 0x000000010d0d7824 */ /* 0x000fe200018e0603 */
[----:B------:R1:W-:Y:S04]  /*d8190*/  STL [R1+0x3c54], R19 ;  /* 0x003c541301007387 */ /* 0x0003e80000100800 */
[----:B------:R-:W-:Y:S04]  /*d81a0*/  STL [R1+0x3c60], R12 ;  /* 0x003c600c01007387 */ /* 0x000fe80000100800 */
[----:B------:R1:W-:Y:S01]  /*d81b0*/  STL [R1+0x3c5c], R13 ;  /* 0x003c5c0d01007387 */ /* 0x0003e20000100800 */
[----:B------:R-:W-:-:S03]  /*d81c0*/  ISETP.GT.AND P2, PT, R4, 0xc, PT ;  /* 0x0000000c0400780c */ /* 0x000fc60003f44270 */
[----:B------:R1:W-:Y:S04]  /*d81d0*/  LDGSTS.E [R5+0x42100], desc[UR34][R6.64], P1 ;  /* 0x4210000006057fae */ /* 0x0003e800089a1022 */
[----:B-1----:R-:W2:Y:S04]  /*d81e0*/  LDL.LU R19, [R1+0x3ce4] ;  /* 0x003ce40001137983 */ /* 0x002ea80000300800 */
[----:B------:R-:W2:Y:S01]  /*d81f0*/  LDL.LU R18, [R1+0x3ce8] ;  /* 0x003ce80001127983 */ /* 0x000ea20000300800 */
[----:B------:R-:W-:Y:S02]  /*d8200*/  IMAD.MOV.U32 R6, RZ, RZ, R12 ;  /* 0x000000ffff067224 */ /* 0x000fe400078e000c */
[----:B------:R-:W-:-:S02]  /*d8210*/  IMAD.MOV.U32 R7, RZ, RZ, R13 ;  /* 0x000000ffff077224 */ /* 0x000fc400078e000d */
[----:B------:R-:W2:Y:S04]  /*d8220*/  LDL.LU R13, [R1+0x3d4c] ;  /* 0x003d4c00010d7983 */ /* 0x000ea80000300800 */
[----:B------:R-:W2:Y:S04]  /*d8230*/  LDL.LU R12, [R1+0x3d50] ;  /* 0x003d5000010c7983 */ /* 0x000ea80000300800 */
[----:B------:R1:W-:Y:S02]  /*d8240*/  LDGSTS.E [R5+0x42200], desc[UR34][R6.64], P1 ;  /* 0x4220000006057fae */ /* 0x0003e400089a1022 */
[----:B-1----:R-:W-:-:S04]  /*d8250*/  SEL R6, RZ, 0x4, !P2 ;  /* 0x00000004ff067807 */ /* 0x002fc80005000000 */
[----:B------:R-:W-:-:S04]  /*d8260*/  SEL R6, R6, RZ, !P0 ;  /* 0x000000ff06067207 */ /* 0x000fc80004000000 */
[----:B------:R-:W-:Y:S02]  /*d8270*/  ISETP.NE.U32.AND P2, PT, R6, RZ, PT ;  /* 0x000000ff0600720c */ /* 0x000fe40003f45070 */
[----:B------:R-:W-:-:S05]  /*d8280*/  IADD3 R10, P3, PT, R10, R246, RZ ;  /* 0x000000f60a0a7210 */ /* 0x000fca0007f7e0ff */
[----:B------:R-:W-:Y:S01]  /*d8290*/  IMAD.X R11, R11, 0x1, R3, P3 ;  /* 0x000000010b0b7824 */ /* 0x000fe200018e0603 */
[----:B------:R-:W-:Y:S01]  /*d82a0*/  IADD3 R8, P4, PT, R8, R246, RZ ;  /* 0x000000f608087210 */ /* 0x000fe20007f9e0ff */
[----:B------:R-:W-:Y:S01]  /*d82b0*/  STL [R1+0x3c68], R10 ;  /* 0x003c680a01007387 */ /* 0x000fe20000100800 */
[----:B------:R-:W-:-:S03]  /*d82c0*/  IMAD.MOV.U32 R6, RZ, RZ, R10 ;  /* 0x000000ffff067224 */ /* 0x000fc600078e000a */
[----:B------:R-:W-:Y:S01]  /*d82d0*/  IMAD.X R9, R9, 0x1, R3, P4 ;  /* 0x0000000109097824 */ /* 0x000fe200020e0603 */
[----:B------:R1:W-:Y:S01]  /*d82e0*/  STL [R1+0x3c64], R11 ;  /* 0x003c640b01007387 */ /* 0x0003e20000100800 */
[----:B------:R-:W-:-:S03]  /*d82f0*/  IMAD.MOV.U32 R7, RZ, RZ, R11 ;  /* 0x000000ffff077224 */ /* 0x000fc600078e000b */
        /* <DEDUP_REMOVED lines=10> */
[----:B----4-:R-:W-:-:S05]  /*d83a0*/  IADD3 R16, P1, PT, R16, R246, RZ ;  /* 0x000000f610107210 */ /* 0x010fca0007f3e0ff */
[----:B---3--:R-:W-:Y:S02]  /*d83b0*/  IMAD.X R17, R17, 0x1, R3, P1 ;  /* 0x0000000111117824 */ /* 0x008fe400008e0603 */
[----:B-1----:R-:W-:Y:S02]  /*d83c0*/  IMAD.MOV.U32 R6, RZ, RZ, R16 ;  /* 0x000000ffff067224 */ /* 0x002fe400078e0010 */
[----:B------:R-:W-:Y:S01]  /*d83d0*/  IMAD.MOV.U32 R7, RZ, RZ, R17 ;  /* 0x000000ffff077224 */ /* 0x000fe200078e0011 */
[----:B------:R-:W-:Y:S04]  /*d83e0*/  STL [R1+0x3cd8], R16 ;  /* 0x003cd81001007387 */ /* 0x000fe80000100800 */
[----:B------:R1:W-:Y:S01]  /*d83f0*/  STL [R1+0x3cd4], R17 ;  /* 0x003cd41101007387 */ /* 0x0003e20000100800 */
[----:B--2---:R-:W-:-:S03]  /*d8400*/  IADD3 R14, P3, PT, R14, R246, RZ ;  /* 0x000000f60e0e7210 */ /* 0x004fc60007f7e0ff */
[----:B------:R2:W-:Y:S02]  /*d8410*/  LDGSTS.E [R5+0x43100], desc[UR34][R6.64], P2 ;  /* 0x4310000006057fae */ /* 0x0005e400091a1022 */
[----:B------:R-:W-:Y:S02]  /*d8420*/  IMAD.X R15, R15, 0x1, R3, P3 ;  /* 0x000000010f0f7824 */ /* 0x000fe400018e0603 */
[----:B------:R-:W-:Y:S01]  /*d8430*/  STL [R1+0x3ce0], R14 ;  /* 0x003ce00e01007387 */ /* 0x000fe20000100800 */
[----:B------:R-:W-:-:S03]  /*d8440*/  ISETP.GT.AND P1, PT, R4, 0x10, PT ;  /* 0x000000100400780c */ /* 0x000fc60003f24270 */
[----:B------:R3:W-:Y:S01]  /*d8450*/  STL [R1+0x3cdc], R15 ;  /* 0x003cdc0f01007387 */ /* 0x0007e20000100800 */
[----:B--2---:R-:W-:-:S03]  /*d8460*/  IMAD.MOV.U32 R6, RZ, RZ, R14 ;  /* 0x000000ffff067224 */ /* 0x004fc600078e000e */
[----:B-1----:R-:W2:Y:S01]  /*d8470*/  LDL.LU R17, [R1+0x3d64] ;  /* 0x003d640001117983 */ /* 0x002ea20000300800 */
[----:B------:R-:W-:-:S03]  /*d8480*/  IMAD.MOV.U32 R7, RZ, RZ, R15 ;  /* 0x000000ffff077224 */ /* 0x000fc600078e000f */
[----:B------:R-:W4:Y:S04]  /*d8490*/  LDL.LU R16, [R1+0x3d68] ;  /* 0x003d680001107983 */ /* 0x000f280000300800 */
[----:B---3--:R-:W3:Y:S04]  /*d84a0*/  LDL.LU R15, [R1+0x3dcc] ;  /* 0x003dcc00010f7983 */ /* 0x008ee80000300800 */
[----:B------:R-:W3:Y:S04]  /*d84b0*/  LDL.LU R14, [R1+0x3dd0] ;  /* 0x003dd000010e7983 */ /* 0x000ee80000300800 */
[----:B------:R1:W-:Y:S02]  /*d84c0*/  LDGSTS.E [R5+0x43200], desc[UR34][R6.64], P2 ;  /* 0x4320000006057fae */ /* 0x0003e400091a1022 */
[----:B-1----:R-:W-:-:S02]  /*d84d0*/  SEL R6, RZ, 0x4, !P1 ;  /* 0x00000004ff067807 */ /* 0x002fc40004800000 */
[----:B------:R-:W-:Y:S02]  /*d84e0*/  IADD3 R18, P3, PT, R18, R246, RZ ;  /* 0x000000f612127210 */ /* 0x000fe40007f7e0ff */
[----:B------:R-:W-:-:S03]  /*d84f0*/  SEL R6, R6, RZ, !P0 ;  /* 0x000000ff06067207 */ /* 0x000fc60004000000 */
[--C-:B------:R-:W-:Y:S01]  /*d8500*/  IMAD.X R19, R19, 0x1, R3.reuse, P3 ;  /* 0x0000000113137824 */ /* 0x100fe200018e0603 */
[----:B------:R-:W-:Y:S01]  /*d8510*/  IADD3 R12, P4, PT, R12, R246, RZ ;  /* 0x000000f60c0c7210 */ /* 0x000fe20007f9e0ff */
[----:B------:R-:W-:Y:S01]  /*d8520*/  STL [R1+0x3ce8], R18 ;  /* 0x003ce81201007387 */ /* 0x000fe20000100800 */
[----:B------:R-:W-:Y:S01]  /*d8530*/  ISETP.NE.U32.AND P1, PT, R6, RZ, PT ;  /* 0x000000ff0600720c */ /* 0x000fe20003f25070 */
[----:B------:R-:W-:Y:S02]  /*d8540*/  IMAD.MOV.U32 R6, RZ, RZ, R18 ;  /* 0x000000ffff067224 */ /* 0x000fe400078e0012 */
[----:B------:R-:W-:Y:S01]  /*d8550*/  IMAD.X R13, R13, 0x1, R3, P4 ;  /* 0x000000010d0d7824 */ /* 0x000fe200020e0603 */
[----:B------:R1:W-:Y:S01]  /*d8560*/  STL [R1+0x3ce4], R19 ;  /* 0x003ce41301007387 */ /* 0x0003e20000100800 */
[----:B------:R-:W-:-:S03]  /*d8570*/  IMAD.MOV.U32 R7, RZ, RZ, R19 ;  /* 0x000000ffff077224 */ /* 0x000fc600078e0013 */
[----:B------:R-:W-:Y:S04]  /*d8580*/  STL [R1+0x3d50], R12 ;  /* 0x003d500c01007387 */ /* 0x000fe80000100800 */
[----:B------:R1:W-:Y:S04]  /*d8590*/  STL [R1+0x3d4c], R13 ;  /* 0x003d4c0d01007387 */ /* 0x0003e80000100800 */
[----:B-1----:R-:W3:Y:S04]  /*d85a0*/  LDL.LU R19, [R1+0x3dd4] ;  /* 0x003dd40001137983 */ /* 0x002ee80000300800 */
[----:B------:R1:W-:Y:S04]  /*d85b0*/  LDGSTS.E [R5+0x43300], desc[UR34][R6.64], P2 ;  /* 0x4330000006057fae */ /* 0x0003e800091a1022 */
[----:B------:R-:W3:Y:S01]  /*d85c0*/  LDL.LU R18, [R1+0x3dd8] ;  /* 0x003dd80001127983 */ /* 0x000ee20000300800 */
[----:B-1----:R-:W-:-:S02]  /*d85d0*/  IMAD.MOV.U32 R7, RZ, RZ, R13 ;  /* 0x000000ffff077224 */ /* 0x002fc400078e000d */
[----:B------:R-:W-:Y:S01]  /*d85e0*/  IMAD.MOV.U32 R6, RZ, RZ, R12 ;  /* 0x000000ffff067224 */ /* 0x000fe200078e000c */
[----:B------:R-:W3:Y:S04]  /*d85f0*/  LDL.LU R13, [R1+0x3ddc] ;  /* 0x003ddc00010d7983 */ /* 0x000ee80000300800 */
[----:B------:R-:W3:Y:S04]  /*d8600*/  LDL.LU R12, [R1+0x3de0] ;  /* 0x003de000010c7983 */ /* 0x000ee80000300800 */
[----:B------:R1:W-:Y:S01]  /*d8610*/  LDGSTS.E [R5+0x44000], desc[UR34][R6.64], P1 ;  /* 0x4400000006057fae */ /* 0x0003e200089a1022 */
[----:B------:R-:W-:-:S05]  /*d8620*/  IADD3 R10, P2, PT, R10, R246, RZ ;  /* 0x000000f60a0a7210 */ /* 0x000fca0007f5e0ff */
[----:B------:R-:W-:Y:S01]  /*d8630*/  IMAD.X R11, R11, 0x1, R3, P2 ;  /* 0x000000010b0b7824 */ /* 0x000fe200010e0603 */
[----:B------:R-:W-:Y:S01]  /*d8640*/  STL [R1+0x3d58], R10 ;  /* 0x003d580a01007387 */ /* 0x000fe20000100800 */
[----:B-1----:R-:W-:Y:S02]  /*d8650*/  IMAD.MOV.U32 R6, RZ, RZ, R10 ;  /* 0x000000ffff067224 */ /* 0x002fe400078e000a */
[----:B------:R-:W-:Y:S01]  /*d8660*/  IMAD.MOV.U32 R7, RZ, RZ, R11 ;  /* 0x000000ffff077224 */ /* 0x000fe200078e000b */
[----:B------:R-:W-:Y:S01]  /*d8670*/  IADD3 R8, P3, PT, R8, R246, RZ ;  /* 0x000000f608087210 */ /* 0x000fe20007f7e0ff */
[----:B------:R1:W-:Y:S04]  /*d8680*/  STL [R1+0x3d54], R11 ;  /* 0x003d540b01007387 */ /* 0x0003e80000100800 */
[----:B------:R-:W-:Y:S01]  /*d8690*/  IMAD.X R9, R9, 0x1, R3, P3 ;  /* 0x0000000109097824 */ /* 0x000fe200018e0603 */
[----:B------:R-:W-:Y:S04]  /*d86a0*/  STL [R1+0x3d60], R8 ;  /* 0x003d600801007387 */ /* 0x000fe80000100800 */
[----:B------:R1:W-:Y:S04]  /*d86b0*/  STL [R1+0x3d5c], R9 ;  /* 0x003d5c0901007387 */ /* 0x0003e80000100800 */
[----:B------:R1:W-:Y:S04]  /*d86c0*/  LDGSTS.E [R5+0x44100], desc[UR34][R6.64], P1 ;  /* 0x4410000006057fae */ /* 0x0003e800089a1022 */
[----:B-1----:R-:W3:Y:S04]  /*d86d0*/  LDL.LU R11, [R1+0x3de4] ;  /* 0x003de400010b7983 */ /* 0x002ee80000300800 */
[----:B------:R-:W3:Y:S01]  /*d86e0*/  LDL.LU R10, [R1+0x3de8] ;  /* 0x003de800010a7983 */ /* 0x000ee20000300800 */
[----:B------:R-:W-:-:S02]  /*d86f0*/  IMAD.MOV.U32 R7, RZ, RZ, R9 ;  /* 0x000000ffff077224 */ /* 0x000fc400078e0009 */
[----:B------:R-:W-:Y:S01]  /*d8700*/  IMAD.MOV.U32 R6, RZ, RZ, R8 ;  /* 0x000000ffff067224 */ /* 0x000fe200078e0008 */
[----:B------:R-:W3:Y:S04]  /*d8710*/  LDL.LU R9, [R1+0x3e4c] ;  /* 0x003e4c0001097983 */ /* 0x000ee80000300800 */
[----:B------:R-:W3:Y:S01]  /*d8720*/  LDL.LU R8, [R1+0x3e50] ;  /* 0x003e500001087983 */ /* 0x000ee20000300800 */
[----:B------:R-:W-:-:S03]  /*d8730*/  ISETP.GT.AND P2, PT, R4, 0x14, PT ;  /* 0x000000140400780c */ /* 0x000fc60003f44270 */
[----:B------:R1:W-:Y:S02]  /*d8740*/  LDGSTS.E [R5+0x44200], desc[UR34][R6.64], P1 ;  /* 0x4420000006057fae */ /* 0x0003e400089a1022 */
[----:B-1----:R-:W-:-:S04]  /*d8750*/  SEL R6, RZ, 0x4, !P2 ;  /* 0x00000004ff067807 */ /* 0x002fc80005000000 */
[----:B------:R-:W-:-:S04]  /*d8760*/  SEL R6, R6, RZ, !P0 ;  /* 0x000000ff06067207 */ /* 0x000fc80004000000 */
[----:B------:R-:W-:Y:S02]  /*d8770*/  ISETP.NE.U32.AND P2, PT, R6, RZ, PT ;  /* 0x000000ff0600720c */ /* 0x000fe40003f45070 */
[----:B----4-:R-:W-:-:S05]  /*d8780*/  IADD3 R16, P3, PT, R16, R246, RZ ;  /* 0x000000f610107210 */ /* 0x010fca0007f7e0ff */
[--C-:B--2---:R-:W-:Y:S01]  /*d8790*/  IMAD.X R17, R17, 0x1, R3.reuse, P3 ;  /* 0x0000000111117824 */ /* 0x104fe200018e0603 */
[----:B---3--:R-:W-:Y:S01]  /*d87a0*/  IADD3 R14, P4, PT, R14, R246, RZ ;  /* 0x000000f60e0e7210 */ /* 0x008fe20007f9e0ff */
        /* <DEDUP_REMOVED lines=13> */
[----:B------:R-:W2:Y:S04]  /*d8880*/  LDL.LU R14, [R1+0x3e60] ;  /* 0x003e6000010e7983 */ /* 0x000ea80000300800 */
        /* <DEDUP_REMOVED lines=63> */
[----:B------:R-:W-:Y:S01]  /*d8c80*/  IMAD.X R19, R19, 0x1, R3, P3 ;  /* 0x0000000113137824 */ /* 0x000fe200018e0603 */
[----:B------:R-:W-:Y:S01]  /*d8c90*/  IADD3 R12, P4, PT, R12, R246, RZ ;  /* 0x000000f60c0c7210 */ /* 0x000fe20007f9e0ff */
[----:B------:R-:W-:Y:S01]  /*d8ca0*/  STL [R1+0x3e68], R18 ;  /* 0x003e681201007387 */ /* 0x000fe20000100800 */
[----:B------:R-:W-:-:S03]  /*d8cb0*/  ISETP.NE.U32.AND P2, PT, R6, RZ, PT ;  /* 0x000000ff0600720c */ /* 0x000fc60003f45070 */
[----:B------:R-:W-:Y:S01]  /*d8cc0*/  IMAD.X R13, R13, 0x1, R3, P4 ;  /* 0x000000010d0d7824 */ /* 0x000fe200020e0603 */
[----:B------:R1:W-:Y:S01]  /*d8cd0*/  STL [R1+0x3e64], R19 ;  /* 0x003e641301007387 */ /* 0x0003e20000100800 */
[----:B------:R-:W-:Y:S02]  /*d8ce0*/  IMAD.MOV.U32 R6, RZ, RZ, R18 ;  /* 0x000000ffff067224 */ /* 0x000fe400078e0012 */
[----:B------:R-:W-:Y:S01]  /*d8cf0*/  IMAD.MOV.U32 R7, RZ, RZ, R19 ;  /* 0x000000ffff077224 */ /* 0x000fe200078e0013 */
[----:B------:R-:W-:Y:S04]  /*d8d00*/  STL [R1+0x3ed0], R12 ;  /* 0x003ed00c01007387 */ /* 0x000fe80000100800 */
[----:B------:R1:W-:Y:S04]  /*d8d10*/  STL [R1+0x3ecc], R13 ;  /* 0x003ecc0d01007387 */ /* 0x0003e80000100800 */
[----:B-1----:R-:W3:Y:S04]  /*d8d20*/  LDL.LU R19, [R1+0x3f54] ;  /* 0x003f540001137983 */ /* 0x002ee80000300800 */
[----:B------:R-:W3:Y:S04]  /*d8d30*/  LDL.LU R18, [R1+0x3f58] ;  /* 0x003f580001127983 */ /* 0x000ee80000300800 */
[----:B------:R1:W-:Y:S02]  /*d8d40*/  LDGSTS.E [R5+0x46300], desc[UR34][R6.64], P1 ;  /* 0x4630000006057fae */ /* 0x0003e400089a1022 */
        /* <DEDUP_REMOVED lines=28> */
[----:B--2---:R-:W-:Y:S01]  /*d8f10*/  IMAD.X R17, R17, 0x1, R3, P3 ;  /* 0x0000000111117824 */ /* 0x004fe200018e0603 */
[----:B---3--:R-:W-:Y:S01]  /*d8f20*/  IADD3 R14, P4, PT, R14, R246, RZ ;  /* 0x000000f60e0e7210 */ /* 0x008fe20007f9e0ff */
[----:B------:R-:W-:Y:S01]  /*d8f30*/  STL [R1+0x3ee8], R16 ;  /* 0x003ee81001007387 */ /* 0x000fe20000100800 */
[----:B------:R-:W-:-:S03]  /*d8f40*/  IMAD.MOV.U32 R6, RZ, RZ, R16 ;  /* 0x000000ffff067224 */ /* 0x000fc600078e0010 */
[----:B------:R-:W-:Y:S01]  /*d8f50*/  IMAD.X R15, R15, 0x1, R3, P4 ;  /* 0x000000010f0f7824 */ /* 0x000fe200020e0603 */
[----:B------:R1:W-:Y:S01]  /*d8f60*/  STL [R1+0x3ee4], R17 ;  /* 0x003ee41101007387 */ /* 0x0003e20000100800 */
[----:B------:R-:W-:-:S03]  /*d8f70*/  IMAD.MOV.U32 R7, RZ, RZ, R17 ;  /* 0x000000ffff077224 */ /* 0x000fc600078e0011 */
        /* <DEDUP_REMOVED lines=11> */
[----:B------:R-:W-:Y:S02]  /*d9030*/  IMAD.X R19, R19, 0x1, R3, P2 ;  /* 0x0000000113137824 */ /* 0x000fe400010e0603 */
[----:B-1----:R-:W-:Y:S02]  /*d9040*/  IMAD.MOV.U32 R6, RZ, RZ, R18 ;  /* 0x000000ffff067224 */ /* 0x002fe400078e0012 */
[----:B------:R-:W-:Y:S01]  /*d9050*/  IMAD.MOV.U32 R7, RZ, RZ, R19 ;  /* 0x000000ffff077224 */ /* 0x000fe200078e0013 */
[----:B------:R-:W-:Y:S04]  /*d9060*/  STL [R1+0x3f58], R18 ;  /* 0x003f581201007387 */ /* 0x000fe80000100800 */
[----:B------:R1:W-:Y:S01]  /*d9070*/  STL [R1+0x3f54], R19 ;  /* 0x003f541301007387 */ /* 0x0003e20000100800 */
[----:B------:R-:W-:-:S03]  /*d9080*/  IADD3 R12, P3, PT, R12, R246, RZ ;  /* 0x000000f60c0c7210 */ /* 0x000fc60007f7e0ff */
[----:B------:R1:W-:Y:S02]  /*d9090*/  LDGSTS.E [R5+0x48100], desc[UR34][R6.64], P1 ;  /* 0x4810000006057fae */ /* 0x0003e400089a1022 */
[----:B------:R-:W-:Y:S02]  /*d90a0*/  IMAD.X R13, R13, 0x1, R3, P3 ;  /* 0x000000010d0d7824 */ /* 0x000fe400018e0603 */
[----:B------:R-:W-:Y:S01]  /*d90b0*/  STL [R1+0x3f60], R12 ;  /* 0x003f600c01007387 */ /* 0x000fe20000100800 */
[----:B------:R-:W-:-:S03]  /*d90c0*/  ISETP.GT.AND P2, PT, R4, 0x24, PT ;  /* 0x000000240400780c */ /* 0x000fc60003f44270 */
[----:B------:R1:W-:Y:S02]  /*d90d0*/  STL [R1+0x3f5c], R13 ;  /* 0x003f5c0d01007387 */ /* 0x0003e40000100800 */
[----:B-1----:R-:W-:Y:S02]  /*d90e0*/  IMAD.MOV.U32 R6, RZ, RZ, R12 ;  /* 0x000000ffff067224 */ /* 0x002fe400078e000c */
[----:B------:R-:W2:Y:S01]  /*d90f0*/  LDL.LU R19, [R1+0x3fe4] ;  /* 0x003fe40001137983 */ /* 0x000ea20000300800 */
[----:B------:R-:W-:-:S03]  /*d9100*/  IMAD.MOV.U32 R7, RZ, RZ, R13 ;  /* 0x000000ffff077224 */ /* 0x000fc600078e000d */
[----:B------:R-:W2:Y:S04]  /*d9110*/  LDL.LU R18, [R1+0x3fe8] ;  /* 0x003fe80001127983 */ /* 0x000ea80000300800 */
        /* <DEDUP_REMOVED lines=127> */
[--C-:B------:R-:W-:Y:S01]  /*d9910*/  IMAD.X R11, R11, 0x1, R3.reuse, P3 ;  /* 0x000000010b0b7824 */ /* 0x100fe200018e0603 */
[----:B------:R-:W-:Y:S01]  /*d9920*/  IADD3 R8, P4, PT, R8, R246, RZ ;  /* 0x000000f608087210 */ /* 0x000fe20007f9e0ff */
[----:B------:R-:W-:Y:S04]  /*d9930*/  STL [R1+0x40e8], R10 ;  /* 0x0040e80a01007387 */ /* 0x000fe80000100800 */
[----:B------:R-:W-:Y:S01]  /*d9940*/  IMAD.X R9, R9, 0x1, R3, P4 ;  /* 0x0000000109097824 */ /* 0x000fe200020e0603 */
[----:B------:R1:W-:Y:S01]  /*d9950*/  STL [R1+0x40e4], R11 ;  /* 0x0040e40b01007387 */ /* 0x0003e20000100800 */
[----:B------:R-:W-:Y:S02]  /*d9960*/  IMAD.MOV.U32 R6, RZ, RZ, R10 ;  /* 0x000000ffff067224 */ /* 0x000fe400078e000a */
[----:B------:R-:W-:Y:S01]  /*d9970*/  IMAD.MOV.U32 R7, RZ, RZ, R11 ;  /* 0x000000ffff077224 */ /* 0x000fe200078e000b */
[----:B------:R-:W-:Y:S04]  /*d9980*/  STL [R1+0x4150], R8 ;  /* 0x0041500801007387 */ /* 0x000fe80000100800 */
[----:B------:R1:W-:Y:S04]  /*d9990*/  STL [R1+0x414c], R9 ;  /* 0x00414c0901007387 */ /* 0x0003e80000100800 */
[----:B-1----:R-:W2:Y:S04]  /*d99a0*/  LDL.LU R11, [R1+0x41d4] ;  /* 0x0041d400010b7983 */ /* 0x002ea80000300800 */
[----:B------:R-:W2:Y:S04]  /*d99b0*/  LDL.LU R10, [R1+0x41d8] ;  /* 0x0041d800010a7983 */ /* 0x000ea80000300800 */
[----:B------:R1:W-:Y:S02]  /*d99c0*/  LDGSTS.E [R5+0x4b300], desc[UR34][R6.64], P2 ;  /* 0x4b30000006057fae */ /* 0x0003e400091a1022 */
        /* <DEDUP_REMOVED lines=9> */
[----:B------:R-:W-:Y:S01]  /*d9a60*/  STL [R1+0x4158], R16 ;  /* 0x0041581001007387 */ /* 0x000fe20000100800 */
[----:B------:R-:W-:-:S03]  /*d9a70*/  ISETP.GT.AND P2, PT, R4, 0x34, PT ;  /* 0x000000340400780c */ /* 0x000fc60003f44270 */
[----:B------:R1:W-:Y:S01]  /*d9a80*/  LDGSTS.E [R5+0x4c100], desc[UR34][R6.64], P1 ;  /* 0x4c10000006057fae */ /* 0x0003e200089a1022 */
[----:B--2---:R-:W-:-:S03]  /*d9a90*/  IADD3 R14, P3, PT, R14, R246, RZ ;  /* 0x000000f60e0e7210 */ /* 0x004fc60007f7e0ff */
[----:B------:R2:W-:Y:S02]  /*d9aa0*/  STL [R1+0x4154], R17 ;  /* 0x0041541101007387 */ /* 0x0005e40000100800 */
[----:B------:R-:W-:Y:S02]  /*d9ab0*/  IMAD.X R15, R15, 0x1, R3, P3 ;  /* 0x000000010f0f7824 */ /* 0x000fe400018e0603 */
[----:B------:R-:W-:Y:S01]  /*d9ac0*/  STL [R1+0x4160], R14 ;  /* 0x0041600e01007387 */ /* 0x000fe20000100800 */
[----:B-1----:R-:W-:Y:S02]  /*d9ad0*/  IMAD.MOV.U32 R6, RZ, RZ, R14 ;  /* 0x000000ffff067224 */ /* 0x002fe400078e000e */
[----:B------:R-:W-:Y:S01]  /*d9ae0*/  IMAD.MOV.U32 R7, RZ, RZ, R15 ;  /* 0x000000ffff077224 */ /* 0x000fe200078e000f */
[----:B------:R1:W-:Y:S04]  /*d9af0*/  STL [R1+0x415c], R15 ;  /* 0x00415c0f01007387 */ /* 0x0003e80000100800 */
[----:B--2---:R-:W2:Y:S04]  /*d9b00*/  LDL.LU R17, [R1+0x41e4] ;  /* 0x0041e40001117983 */ /* 0x004ea80000300800 */
[----:B------:R-:W3:Y:S04]  /*d9b10*/  LDL.LU R16, [R1+0x41e8] ;  /* 0x0041e80001107983 */ /* 0x000ee80000300800 */
[----:B------:R4:W-:Y:S04]  /*d9b20*/  LDGSTS.E [R5+0x4c200], desc[UR34][R6.64], P1 ;  /* 0x4c20000006057fae */ /* 0x0009e800089a1022 */
[----:B-1----:R-:W2:Y:S04]  /*d9b30*/  LDL.LU R15, [R1+0x424c] ;  /* 0x00424c00010f7983 */ /* 0x002ea80000300800 */
[----:B------:R-:W2:Y:S01]  /*d9b40*/  LDL.LU R14, [R1+0x4250] ;  /* 0x00425000010e7983 */ /* 0x000ea20000300800 */
[----:B----4-:R-:W-:-:S04]  /*d9b50*/  SEL R6, RZ, 0x4, !P2 ;  /* 0x00000004ff067807 */ /* 0x010fc80005000000 */
[----:B------:R-:W-:Y:S02]  /*d9b60*/  SEL R6, R6, RZ, !P0 ;  /* 0x000000ff06067207 */ /* 0x000fe40004000000 */
[----:B------:R-:W-:-:S05]  /*d9b70*/  IADD3 R18, P3, PT, R18, R246, RZ ;  /* 0x000000f612127210 */ /* 0x000fca0007f7e0ff */
        /* <DEDUP_REMOVED lines=9> */
[----:B------:R-:W-:Y:S04]  /*d9c10*/  STL [R1+0x41cc], R13 ;  /* 0x0041cc0d01007387 */ /* 0x000fe80000100800 */
[----:B------:R-:W4:Y:S04]  /*d9c20*/  LDL.LU R21, [R1+0x4254] ;  /* 0x0042540001157983 */ /* 0x000f280000300800 */
[----:B------:R-:W4:Y:S04]  /*d9c30*/  LDL.LU R20, [R1+0x4258] ;  /* 0x0042580001147983 */ /* 0x000f280000300800 */
[----:B------:R1:W-:Y:S04]  /*d9c40*/  LDGSTS.E [R5+0x4c300], desc[UR34][R6.64], P1 ;  /* 0x4c30000006057fae */ /* 0x0003e800089a1022 */
[----:B-1----:R-:W4:Y:S04]  /*d9c50*/  LDL.LU R19, [R1+0x425c] ;  /* 0x00425c0001137983 */ /* 0x002f280000300800 */
[----:B------:R-:W4:Y:S01]  /*d9c60*/  LDL.LU R18, [R1+0x4260] ;  /* 0x0042600001127983 */ /* 0x000f220000300800 */
[----:B------:R-:W-:-:S02]  /*d9c70*/  IMAD.MOV.U32 R6, RZ, RZ, R12 ;  /* 0x000000ffff067224 */ /* 0x000fc400078e000c */
[----:B------:R-:W-:-:S05]  /*d9c80*/  IMAD.MOV.U32 R7, RZ, RZ, R13 ;  /* 0x000000ffff077224 */ /* 0x000fca00078e000d */
[----:B------:R1:W-:Y:S01]  /*d9c90*/  LDGSTS.E [R5+0x4d000], desc[UR34][R6.64], P2 ;  /* 0x4d00000006057fae */ /* 0x0003e200091a1022 */
[----:B------:R-:W-:-:S05]  /*d9ca0*/  IADD3 R10, P1, PT, R10, R246, RZ ;  /* 0x000000f60a0a7210 */ /* 0x000fca0007f3e0ff */
[----:B------:R-:W-:Y:S02]  /*d9cb0*/  IMAD.X R11, R11, 0x1, R3, P1 ;  /* 0x000000010b0b7824 */ /* 0x000fe400008e0603 */
[----:B-1----:R-:W-:Y:S02]  /*d9cc0*/  IMAD.MOV.U32 R6, RZ, RZ, R10 ;  /* 0x000000ffff067224 */ /* 0x002fe400078e000a */
[----:B------:R-:W-:Y:S01]  /*d9cd0*/  IMAD.MOV.U32 R7, RZ, RZ, R11 ;  /* 0x000000ffff077224 */ /* 0x000fe200078e000b */
[----:B------:R-:W-:Y:S04]  /*d9ce0*/  STL [R1+0x41d8], R10 ;  /* 0x0041d80a01007387 */ /* 0x000fe80000100800 */
[----:B------:R-:W-:Y:S04]  /*d9cf0*/  STL [R1+0x41d4], R11 ;  /* 0x0041d40b01007387 */ /* 0x000fe80000100800 */
[----:B------:R1:W-:Y:S01]  /*d9d00*/  LDGSTS.E [R5+0x4d100], desc[UR34][R6.64], P2 ;  /* 0x4d10000006057fae */ /* 0x0003e200091a1022 */
[----:B------:R-:W-:-:S05]  /*d9d10*/  IADD3 R8, P3, PT, R8, R246, RZ ;  /* 0x000000f608087210 */ /* 0x000fca0007f7e0ff */
[----:B------:R-:W-:Y:S01]  /*d9d20*/  IMAD.X R9, R9, 0x1, R3, P3 ;  /* 0x0000000109097824 */ /* 0x000fe200018e0603 */
[----:B------:R-:W-:Y:S01]  /*d9d30*/  STL [R1+0x41e0], R8 ;  /* 0x0041e00801007387 */ /* 0x000fe20000100800 */
[----:B-1----:R-:W-:Y:S02]  /*d9d40*/  IMAD.MOV.U32 R6, RZ, RZ, R8 ;  /* 0x000000ffff067224 */ /* 0x002fe400078e0008 */
[----:B------:R-:W-:Y:S01]  /*d9d50*/  IMAD.MOV.U32 R7, RZ, RZ, R9 ;  /* 0x000000ffff077224 */ /* 0x000fe200078e0009 */
[----:B------:R1:W-:Y:S01]  /*d9d60*/  STL [R1+0x41dc], R9 ;  /* 0x0041dc0901007387 */ /* 0x0003e20000100800 */
[----:B------:R-:W-:-:S03]  /*d9d70*/  ISETP.GT.AND P1, PT, R4, 0x38, PT ;  /* 0x000000380400780c */ /* 0x000fc60003f24270 */
[----:B------:R1:W-:Y:S04]  /*d9d80*/  LDGSTS.E [R5+0x4d200], desc[UR34][R6.64], P2 ;  /* 0x4d20000006057fae */ /* 0x0003e800091a1022 */
[----:B-1----:R-:W4:Y:S04]  /*d9d90*/  LDL.LU R9, [R1+0x4264] ;  /* 0x0042640001097983 */ /* 0x002f280000300800 */
[----:B------:R-:W4:Y:S01]  /*d9da0*/  LDL.LU R8, [R1+0x4268] ;  /* 0x0042680001087983 */ /* 0x000f220000300800 */
[----:B------:R-:W-:-:S03]  /*d9db0*/  SEL R6, RZ, 0x4, !P1 ;  /* 0x00000004ff067807 */ /* 0x000fc60004800000 */
[----:B------:R-:W4:Y:S01]  /*d9dc0*/  LDL.LU R13, [R1+0x42cc] ;  /* 0x0042cc00010d7983 */ /* 0x000f220000300800 */
[----:B------:R-:W-:-:S03]  /*d9dd0*/  SEL R6, R6, RZ, !P0 ;  /* 0x000000ff06067207 */ /* 0x000fc60004000000 */
[----:B------:R-:W4:Y:S04]  /*d9de0*/  LDL.LU R12, [R1+0x42d0] ;  /* 0x0042d000010c7983 */ /* 0x000f280000300800 */
[----:B------:R-:W4:Y:S01]  /*d9df0*/  LDL.LU R11, [R1+0x42d4] ;  /* 0x0042d400010b7983 */ /* 0x000f220000300800 */
[----:B------:R-:W-:-:S03]  /*d9e00*/  ISETP.NE.U32.AND P1, PT, R6, RZ, PT ;  /* 0x000000ff0600720c */ /* 0x000fc60003f25070 */
[----:B------:R-:W4:Y:S01]  /*d9e10*/  LDL.LU R10, [R1+0x42d8] ;  /* 0x0042d800010a7983 */ /* 0x000f220000300800 */
[----:B---3--:R-:W-:-:S05]  /*d9e20*/  IADD3 R16, P3, PT, R16, R246, RZ ;  /* 0x000000f610107210 */ /* 0x008fca0007f7e0ff */
[----:B--2---:R-:W-:Y:S02]  /*d9e30*/  IMAD.X R17, R17, 0x1, R3, P3 ;  /* 0x0000000111117824 */ /* 0x004fe400018e0603 */
[----:B------:R-:W-:Y:S02]  /*d9e40*/  IMAD.MOV.U32 R6, RZ, RZ, R16 ;  /* 0x000000ffff067224 */ /* 0x000fe400078e0010 */
[----:B------:R-:W-:Y:S01]  /*d9e50*/  IMAD.MOV.U32 R7, RZ, RZ, R17 ;  /* 0x000000ffff077224 */ /* 0x000fe200078e0011 */
[----:B------:R-:W-:-:S04]  /*d9e60*/  IADD3 R14, P4, PT, R14, R246, RZ ;  /* 0x000000f60e0e7210 */ /* 0x000fc80007f9e0ff */
[----:B------:R1:W-:Y:S01]  /*d9e70*/  LDGSTS.E [R5+0x4d300], desc[UR34][R6.64], P2 ;  /* 0x4d30000006057fae */ /* 0x0003e200091a1022 */
[----:B------:R-:W-:-:S03]  /*d9e80*/  IMAD.X R15, R15, 0x1, R3, P4 ;  /* 0x000000010f0f7824 */ /* 0x000fc600020e0603 */
[----:B------:R-:W-:Y:S04]  /*d9e90*/  STL [R1+0x41e8], R16 ;  /* 0x0041e81001007387 */ /* 0x000fe80000100800 */
[----:B------:R2:W-:Y:S01]  /*d9ea0*/  STL [R1+0x41e4], R17 ;  /* 0x0041e41101007387 */ /* 0x0005e20000100800 */
[----:B-1----:R-:W-:Y:S02]  /*d9eb0*/  IMAD.MOV.U32 R6, RZ, RZ, R14 ;  /* 0x000000ffff067224 */ /* 0x002fe400078e000e */
[----:B------:R-:W-:Y:S01]  /*d9ec0*/  IMAD.MOV.U32 R7, RZ, RZ, R15 ;  /* 0x000000ffff077224 */ /* 0x000fe200078e000f */
[----:B------:R-:W-:Y:S04]  /*d9ed0*/  STL [R1+0x4250], R14 ;  /* 0x0042500e01007387 */ /* 0x000fe80000100800 */
[----:B------:R1:W-:Y:S04]  /*d9ee0*/  STL [R1+0x424c], R15 ;  /* 0x00424c0f01007387 */ /* 0x0003e80000100800 */
[----:B--2---:R-:W2:Y:S04]  /*d9ef0*/  LDL.LU R17, [R1+0x42dc] ;  /* 0x0042dc0001117983 */ /* 0x004ea80000300800 */
[----:B------:R3:W-:Y:S04]  /*d9f00*/  LDGSTS.E [R5+0x4e000], desc[UR34][R6.64], P1 ;  /* 0x4e00000006057fae */ /* 0x0007e800089a1022 */
[----:B------:R-:W2:Y:S04]  /*d9f10*/  LDL.LU R16, [R1+0x42e0] ;  /* 0x0042e00001107983 */ /* 0x000ea80000300800 */
[----:B-1----:R-:W2:Y:S04]  /*d9f20*/  LDL.LU R15, [R1+0x42e4] ;  /* 0x0042e400010f7983 */ /* 0x002ea80000300800 */
[----:B------:R-:W2:Y:S01]  /*d9f30*/  LDL.LU R14, [R1+0x42e8] ;  /* 0x0042e800010e7983 */ /* 0x000ea20000300800 */
[----:B----4-:R-:W-:-:S05]  /*d9f40*/  IADD3 R20, P2, PT, R20, R246, RZ ;  /* 0x000000f614147210 */ /* 0x010fca0007f5e0ff */
[----:B------:R-:W-:Y:S02]  /*d9f50*/  IMAD.X R21, R21, 0x1, R3, P2 ;  /* 0x0000000115157824 */ /* 0x000fe400010e0603 */
[----:B---3--:R-:W-:Y:S02]  /*d9f60*/  IMAD.MOV.U32 R6, RZ, RZ, R20 ;  /* 0x000000ffff067224 */ /* 0x008fe400078e0014 */
[----:B------:R-:W-:Y:S01]  /*d9f70*/  IMAD.MOV.U32 R7, RZ, RZ, R21 ;  /* 0x000000ffff077224 */ /* 0x000fe200078e0015 */
[----:B------:R-:W-:-:S04]  /*d9f80*/  IADD3 R18, P3, PT, R18, R246, RZ ;  /* 0x000000f612127210 */ /* 0x000fc80007f7e0ff */
[----:B------:R1:W-:Y:S01]  /*d9f90*/  LDGSTS.E [R5+0x4e100], desc[UR34][R6.64], P1 ;  /* 0x4e10000006057fae */ /* 0x0003e200089a1022 */
[----:B------:R-:W-:Y:S01]  /*d9fa0*/  IMAD.X R19, R19, 0x1, R3, P3 ;  /* 0x0000000113137824 */ /* 0x000fe200018e0603 */
[----:B------:R-:W-:Y:S01]  /*d9fb0*/  ISETP.GT.AND P2, PT, R4, 0x3c, PT ;  /* 0x0000003c0400780c */ /* 0x000fe20003f44270 */
[----:B-1----:R-:W-:Y:S02]  /*d9fc0*/  IMAD.MOV.U32 R6, RZ, RZ, R18 ;  /* 0x000000ffff067224 */ /* 0x002fe400078e0012 */
[----:B------:R-:W-:Y:S01]  /*d9fd0*/  IMAD.MOV.U32 R7, RZ, RZ, R19 ;  /* 0x000000ffff077224 */ /* 0x000fe200078e0013 */
[----:B------:R-:W-:Y:S04]  /*d9fe0*/  STL [R1+0x4258], R20 ;  /* 0x0042581401007387 */ /* 0x000fe80000100800 */
[----:B------:R1:W-:Y:S04]  /*d9ff0*/  LDGSTS.E [R5+0x4e200], desc[UR34][R6.64], P1 ;  /* 0x4e20000006057fae */ /* 0x0003e800089a1022 */
[----:B------:R-:W-:Y:S01]  /*da000*/  STL [R1+0x4254], R21 ;  /* 0x0042541501007387 */ /* 0x000fe20000100800 */
[----:B-1----:R-:W-:-:S03]  /*da010*/  SEL R6, RZ, 0x4, !P2 ;  /* 0x00000004ff067807 */ /* 0x002fc60005000000 */
[----:B------:R-:W-:Y:S01]  /*da020*/  STL [R1+0x4260], R18 ;  /* 0x0042601201007387 */ /* 0x000fe20000100800 */
[----:B------:R-:W-:-:S03]  /*da030*/  SEL R6, R6, RZ, !P0 ;  /* 0x000000ff06067207 */ /* 0x000fc60004000000 */
[----:B------:R-:W-:Y:S01]  /*da040*/  STL [R1+0x425c], R19 ;  /* 0x00425c1301007387 */ /* 0x000fe20000100800 */
[----:B------:R-:W-:Y:S02]  /*da050*/  ISETP.NE.U32.AND P2, PT, R6, RZ, PT ;  /* 0x000000ff0600720c */ /* 0x000fe40003f45070 */
[----:B------:R-:W-:-:S05]  /*da060*/  IADD3 R8, P3, PT, R8, R246, RZ ;  /* 0x000000f608087210 */ /* 0x000fca0007f7e0ff */
[----:B------:R-:W-:Y:S01]  /*da070*/  IMAD.X R9, R9, 0x1, R3, P3 ;  /* 0x0000000109097824 */ /* 0x000fe200018e0603 */
[----:B------:R-:W-:Y:S01]  /*da080*/  STL [R1+0x4268], R8 ;  /* 0x0042680801007387 */ /* 0x000fe20000100800 */
[----:B------:R-:W-:Y:S02]  /*da090*/  IMAD.MOV.U32 R6, RZ, RZ, R8 ;  /* 0x000000ffff067224 */ /* 0x000fe400078e0008 */
[----:B------:R-:W-:Y:S01]  /*da0a0*/  IMAD.MOV.U32 R7, RZ, RZ, R9 ;  /* 0x000000ffff077224 */ /* 0x000fe200078e0009 */
[----:B------:R1:W-:Y:S04]  /*da0b0*/  STL [R1+0x4264], R9 ;  /* 0x0042640901007387 */ /* 0x0003e80000100800 */
[----:B------:R3:W-:Y:S04]  /*da0c0*/  LDGSTS.E [R5+0x4e300], desc[UR34][R6.64], P1 ;  /* 0x4e30000006057fae */ /* 0x0007e800089a1022 */
[----:B-1----:R-:W4:Y:S04]  /*da0d0*/  LDL.LU R9, [R1+0x4984] ;  /* 0x0049840001097983 */ /* 0x002f280000300800 */
[----:B------:R-:W4:Y:S01]  /*da0e0*/  LDL.LU R8, [R1+0x4988] ;  /* 0x0049880001087983 */ /* 0x000f220000300800 */
[----:B------:R-:W-:-:S02]  /*da0f0*/  IADD3 R12, P1, PT, R12, R246, RZ ;  /* 0x000000f60c0c7210 */ /* 0x000fc40007f3e0ff */
[----:B------:R-:W-:-:S03]  /*da100*/  IADD3 R10, P3, PT, R10, R246, RZ ;  /* 0x000000f60a0a7210 */ /* 0x000fc60007f7e0ff */
[--C-:B------:R-:W-:Y:S02]  /*da110*/  IMAD.X R13, R13, 0x1, R3.reuse, P1 ;  /* 0x000000010d0d7824 */ /* 0x100fe400008e0603 */
[----:B------:R-:W-:Y:S01]  /*da120*/  IMAD.X R11, R11, 0x1, R3, P3 ;  /* 0x000000010b0b7824 */ /* 0x000fe200018e0603 */
[----:B------:R-:W-:Y:S01]  /*da130*/  STL [R1+0x42d0], R12 ;  /* 0x0042d00c01007387 */ /* 0x000fe20000100800 */
[----:B---3--:R-:W-:Y:S02]  /*da140*/  IMAD.MOV.U32 R6, RZ, RZ, R12 ;  /* 0x000000ffff067224 */ /* 0x008fe400078e000c */
[----:B------:R-:W-:Y:S01]  /*da150*/  IMAD.MOV.U32 R7, RZ, RZ, R13 ;  /* 0x000000ffff077224 */ /* 0x000fe200078e000d */
[----:B------:R1:W-:Y:S04]  /*da160*/  STL [R1+0x42cc], R13 ;  /* 0x0042cc0d01007387 */ /* 0x0003e80000100800 */
[----:B------:R-:W-:Y:S04]  /*da170*/  STL [R1+0x42d8], R10 ;  /* 0x0042d80a01007387 */ /* 0x000fe80000100800 */
[----:B------:R3:W-:Y:S04]  /*da180*/  STL [R1+0x42d4], R11 ;  /* 0x0042d40b01007387 */ /* 0x0007e80000100800 */
[----:B-1----:R-:W4:Y:S04]  /*da190*/  LDL.LU R13, [R1+0x498c] ;  /* 0x00498c00010d7983 */ /* 0x002f280000300800 */
[----:B------:R1:W-:Y:S04]  /*da1a0*/  LDGSTS.E [R5+0x4f000], desc[UR34][R6.64], P2 ;  /* 0x4f00000006057fae */ /* 0x0003e800091a1022 */
[----:B------:R-:W4:Y:S01]  /*da1b0*/  LDL.LU R12, [R1+0x4990] ;  /* 0x00499000010c7983 */ /* 0x000f220000300800 */
[----:B-1----:R-:W-:-:S02]  /*da1c0*/  IMAD.MOV.U32 R7, RZ, RZ, R11 ;  /* 0x000000ffff077224 */ /* 0x002fc400078e000b */
[----:B------:R-:W-:Y:S01]  /*da1d0*/  IMAD.MOV.U32 R6, RZ, RZ, R10 ;  /* 0x000000ffff067224 */ /* 0x000fe200078e000a */
[----:B---3--:R-:W3:Y:S04]  /*da1e0*/  LDL.LU R11, [R1+0x4994] ;  /* 0x00499400010b7983 */ /* 0x008ee80000300800 */
[----:B------:R-:W3:Y:S04]  /*da1f0*/  LDL.LU R10, [R1+0x4998] ;  /* 0x00499800010a7983 */ /* 0x000ee80000300800 */
[----:B------:R1:W-:Y:S01]  /*da200*/  LDGSTS.E [R5+0x4f100], desc[UR34][R6.64], P2 ;  /* 0x4f10000006057fae */ /* 0x0003e200091a1022 */
[----:B--2---:R-:W-:-:S05]  /*da210*/  IADD3 R16, P1, PT, R16, R246, RZ ;  /* 0x000000f610107210 */ /* 0x004fca0007f3e0ff */
[----:B------:R-:W-:Y:S01]  /*da220*/  IMAD.X R17, R17, 0x1, R3, P1 ;  /* 0x0000000111117824 */ /* 0x000fe200008e0603 */
[----:B------:R-:W-:Y:S01]  /*da230*/  IADD3 R14, P3, PT, R14, R246, RZ ;  /* 0x000000f60e0e7210 */ /* 0x000fe20007f7e0ff */
[----:B------:R-:W-:Y:S01]  /*da240*/  STL [R1+0x42e0], R16 ;  /* 0x0042e01001007387 */ /* 0x000fe20000100800 */
[----:B-1----:R-:W-:-:S03]  /*da250*/  IMAD.MOV.U32 R6, RZ, RZ, R16 ;  /* 0x000000ffff067224 */ /* 0x002fc600078e0010 */
[----:B------:R-:W-:Y:S01]  /*da260*/  IMAD.X R15, R15, 0x1, R3, P3 ;  /* 0x000000010f0f7824 */ /* 0x000fe200018e0603 */
[----:B------:R1:W-:Y:S01]  /*da270*/  STL [R1+0x42dc], R17 ;  /* 0x0042dc1101007387 */ /* 0x0003e20000100800 */
[----:B------:R-:W-:-:S03]  /*da280*/  IMAD.MOV.U32 R7, RZ, RZ, R17 ;  /* 0x000000ffff077224 */ /* 0x000fc600078e0011 */
[----:B------:R-:W-:Y:S04]  /*da290*/  STL [R1+0x42e8], R14 ;  /* 0x0042e80e01007387 */ /* 0x000fe80000100800 */
[----:B------:R2:W-:Y:S04]  /*da2a0*/  STL [R1+0x42e4], R15 ;  /* 0x0042e40f01007387 */ /* 0x0005e80000100800 */
[----:B------:R-:W3:Y:S04]  /*da2b0*/  LDL.LU R19, [R1+0x499c] ;  /* 0x00499c0001137983 */ /* 0x000ee80000300800 */
[----:B------:R-:W3:Y:S04]  /*da2c0*/  LDL.LU R18, [R1+0x49a0] ;  /* 0x0049a00001127983 */ /* 0x000ee80000300800 */
[----:B------:R2:W-:Y:S04]  /*da2d0*/  LDGSTS.E [R5+0x4f200], desc[UR34][R6.64], P2 ;  /* 0x4f20000006057fae */ /* 0x0005e800091a1022 */
[----:B-1----:R-:W3:Y:S04]  /*da2e0*/  LDL.LU R17, [R1+0x3bec] ;  /* 0x003bec0001117983 */ /* 0x002ee80000300800 */
[----:B------:R-:W3:Y:S01]  /*da2f0*/  LDL.LU R16, [R1+0x3bf0] ;  /* 0x003bf00001107983 */ /* 0x000ee20000300800 */
[----:B--2---:R-:W-:-:S02]  /*da300*/  IMAD.MOV.U32 R6, RZ, RZ, R14 ;  /* 0x000000ffff067224 */ /* 0x004fc400078e000e */
[----:B------:R-:W-:-:S05]  /*da310*/  IMAD.MOV.U32 R7, RZ, RZ, R15 ;  /* 0x000000ffff077224 */ /* 0x000fca00078e000f */
[----:B------:R1:W-:Y:S01]  /*da320*/  LDGSTS.E [R5+0x4f300], desc[UR34][R6.64], P2 ;  /* 0x4f30000006057fae */ /* 0x0003e200091a1022 */
[----:B----4-:R-:W-:-:S05]  /*da330*/  IADD3 R8, P2, PT, R8, R246, RZ ;  /* 0x000000f608087210 */ /* 0x010fca0007f5e0ff */
[----:B------:R-:W-:Y:S01]  /*da340*/  IMAD.X R9, R9, 0x1, R3, P2 ;  /* 0x0000000109097824 */ /* 0x000fe200010e0603 */
[----:B------:R-:W-:Y:S04]  /*da350*/  STL [R1+0x4988], R8 ;  /* 0x0049880801007387 */ /* 0x000fe80000100800 */
[----:B------:R2:W-:Y:S01]  /*da360*/  STL [R1+0x4984], R9 ;  /* 0x0049840901007387 */ /* 0x0005e20000100800 */
[----:B-1----:R-:W-:-:S03]  /*da370*/  IMAD.MOV.U32 R7, RZ, RZ, R9 ;  /* 0x000000ffff077224 */ /* 0x002fc600078e0009 */
[----:B------:R-:W4:Y:S01]  /*da380*/  LDL.LU R15, [R1+0x3bf4] ;  /* 0x003bf400010f7983 */ /* 0x000f220000300800 */
[----:B------:R-:W-:-:S03]  /*da390*/  IMAD.MOV.U32 R6, RZ, RZ, R8 ;  /* 0x000000ffff067224 */ /* 0x000fc600078e0008 */
[----:B------:R-:W4:Y:S04]  /*da3a0*/  LDL.LU R14, [R1+0x3bf8] ;  /* 0x003bf800010e7983 */ /* 0x000f280000300800 */
[----:B--2---:R-:W2:Y:S04]  /*da3b0*/  LDL.LU R9, [R1+0x3bfc] ;  /* 0x003bfc0001097983 */ /* 0x004ea80000300800 */
[----:B------:R-:W2:Y:S01]  /*da3c0*/  LDL.LU R8, [R1+0x3c00] ;  /* 0x003c000001087983 */ /* 0x000ea20000300800 */
[----:B------:R-:W-:Y:S01]  /*da3d0*/  ISETP.GT.AND P1, PT, R4, 0x1, PT ;  /* 0x000000010400780c */ /* 0x000fe20003f24270 */
[----:B------:R-:W-:-:S02]  /*da3e0*/  IMAD.MOV.U32 R234, RZ, RZ, R225 ;  /* 0x000000ffffea7224 */ /* 0x000fc400078e00e1 */
[----:B------:R-:W-:Y:S01]  /*da3f0*/  IMAD.MOV.U32 R235, RZ, RZ, R224 ;  /* 0x000000ffffeb7224 */ /* 0x000fe200078e00e0 */
[----:B------:R-:W-:-:S04]  /*da400*/  SEL R5, RZ, 0x4, !P1 ;  /* 0x00000004ff057807 */ /* 0x000fc80004800000 */
[----:B------:R-:W-:Y:S02]  /*da410*/  SEL R5, R5, RZ, !P0 ;  /* 0x000000ff05057207 */ /* 0x000fe40004000000 */
[----:B------:R-:W-:Y:S01]  /*da420*/  HMMA.1688.F32.TF32 R224, R72, R226, R232 ;  /* 0x000000e248e0723c */ /* 0x000fe200000810e8 */
[----:B------:R-:W-:Y:S01]  /*da430*/  IMAD.SHL.U32 R233, R25, 0x4, RZ ;  /* 0x0000000419e97824 */ /* 0x000fe200078e00ff */
[----:B------:R-:W-:Y:S02]  /*da440*/  ISETP.NE.U32.AND P1, PT, R5, RZ, PT ;  /* 0x000000ff0500720c */ /* 0x000fe40003f25070 */
[----:B------:R-:W-:Y:S02]  /*da450*/  IADD3 R12, P2, PT, R12, R246, RZ ;  /* 0x000000f60c0c7210 */ /* 0x000fe40007f5e0ff */
[----:B------:R-:W-:-:S03]  /*da460*/  LOP3.LUT R132, R233, 0x20, RZ, 0x3c, !PT ;  /* 0x00000020e9847812 */ /* 0x000fc600078e3cff */
[--C-:B------:R-:W-:Y:S02]  /*da470*/  IMAD.X R13, R13, 0x1, R3.reuse, P2 ;  /* 0x000000010d0d7824 */ /* 0x100fe400010e0603 */
[----:B------:R-:W-:Y:S01]  /*da480*/  VIADD R5, R132, UR7 ;  /* 0x0000000784057c36 */ /* 0x000fe20008000000 */
[----:B---3--:R-:W-:Y:S01]  /*da490*/  IADD3 R10, P3, PT, R10, R246, RZ ;  /* 0x000000f60a0a7210 */ /* 0x008fe20007f7e0ff */
[----:B------:R-:W-:Y:S04]  /*da4a0*/  STL [R1+0x4990], R12 ;  /* 0x0049900c01007387 */ /* 0x000fe80000100800 */
[----:B------:R1:W-:Y:S01]  /*da4b0*/  LDGSTS.E [R5+0x40400], desc[UR34][R6.64], P1 ;  /* 0x4040000006057fae */ /* 0x0003e200089a1022 */
[----:B------:R-:W-:-:S03]  /*da4c0*/  IMAD.X R11, R11, 0x1, R3, P3 ;  /* 0x000000010b0b7824 */ /* 0x000fc600018e0603 */
[----:B------:R3:W-:Y:S04]  /*da4d0*/  STL [R1+0x498c], R13 ;  /* 0x00498c0d01007387 */ /* 0x0007e80000100800 */
[----:B------:R-:W-:Y:S01]  /*da4e0*/  STL [R1+0x4998], R10 ;  /* 0x0049980a01007387 */ /* 0x000fe20000100800 */
[----:B-1----:R-:W-:Y:S02]  /*da4f0*/  IMAD.MOV.U32 R6, RZ, RZ, R12 ;  /* 0x000000ffff067224 */ /* 0x002fe400078e000c */
[----:B------:R-:W-:Y:S01]  /*da500*/  IMAD.MOV.U32 R7, RZ, RZ, R13 ;  /* 0x000000ffff077224 */ /* 0x000fe200078e000d */
[----:B------:R1:W-:Y:S01]  /*da510*/  STL [R1+0x4994], R11 ;  /* 0x0049940b01007387 */ /* 0x0003e20000100800 */
[----:B------:R-:W-:-:S03]  /*da520*/  ISETP.GT.AND P2, PT, R4, 0x5, PT ;  /* 0x000000050400780c */ /* 0x000fc60003f44270 */
[----:B------:R1:W-:Y:S04]  /*da530*/  LDGSTS.E [R5+0x40500], desc[UR34][R6.64], P1 ;  /* 0x4050000006057fae */ /* 0x0003e800089a1022 */
[----:B---3--:R-:W3:Y:S04]  /*da540*/  LDL.LU R13, [R1+0x3c04] ;  /* 0x003c0400010d7983 */ /* 0x008ee80000300800 */
[----:B------:R-:W3:Y:S01]  /*da550*/  LDL.LU R12, [R1+0x3c08] ;  /* 0x003c0800010c7983 */ /* 0x000ee20000300800 */
[----:B-1----:R-:W-:Y:S02]  /*da560*/  IMAD.MOV.U32 R6, RZ, RZ, R10 ;  /* 0x000000ffff067224 */ /* 0x002fe400078e000a */
[----:B------:R-:W-:-:S02]  /*da570*/  IMAD.MOV.U32 R7, RZ, RZ, R11 ;  /* 0x000000ffff077224 */ /* 0x000fc400078e000b */
[----:B------:R-:W3:Y:S04]  /*da580*/  LDL.LU R11, [R1+0x3c6c] ;  /* 0x003c6c00010b7983 */ /* 0x000ee80000300800 */
[----:B------:R-:W3:Y:S04]  /*da590*/  LDL.LU R10, [R1+0x3c70] ;  /* 0x003c7000010a7983 */ /* 0x000ee80000300800 */
        /* <DEDUP_REMOVED lines=22> */
[----:B----4-:R-:W-:-:S05]  /*da700*/  IADD3 R14, P1, PT, R14, R246, RZ ;  /* 0x000000f60e0e7210 */ /* 0x010fca0007f3e0ff */
[----:B------:R-:W-:Y:S01]  /*da710*/  IMAD.X R15, R15, 0x1, R3, P1 ;  /* 0x000000010f0f7824 */ /* 0x000fe200008e0603 */
[----:B--2---:R-:W-:Y:S01]  /*da720*/  IADD3 R8, P3, PT, R8, R246, RZ ;  /* 0x000000f608087210 */ /* 0x004fe20007f7e0ff */
        /* <DEDUP_REMOVED lines=8> */
[----:B-1----:R-:W3:Y:S04]  /*da7b0*/  LDL.LU R15, [R1+0x3c84] ;  /* 0x003c8400010f7983 */ /* 0x002ee80000300800 */
[----:B------:R-:W3:Y:S01]  /*da7c0*/  LDL.LU R14, [R1+0x3c88] ;  /* 0x003c8800010e7983 */ /* 0x000ee20000300800 */
[----:B----4-:R-:W-:-:S02]  /*da7d0*/  IMAD.MOV.U32 R7, RZ, RZ, R9 ;  /* 0x000000ffff077224 */ /* 0x010fc400078e0009 */
[----:B------:R-:W-:Y:S01]  /*da7e0*/  IMAD.MOV.U32 R6, RZ, RZ, R8 ;  /* 0x000000ffff067224 */ /* 0x000fe200078e0008 */
[----:B--2---:R-:W2:Y:S04]  /*da7f0*/  LDL.LU R9, [R1+0x3cec] ;  /* 0x003cec0001097983 */ /* 0x004ea80000300800 */
[----:B------:R-:W4:Y:S01]  /*da800*/  LDL.LU R8, [R1+0x3cf0] ;  /* 0x003cf00001087983 */ /* 0x000f220000300800 */
[----:B------:R-:W-:-:S03]  /*da810*/  ISETP.GT.AND P1, PT, R4, 0x9, PT ;  /* 0x000000090400780c */ /* 0x000fc60003f24270 */
[----:B------:R1:W-:Y:S02]  /*da820*/  LDGSTS.E [R5+0x41600], desc[UR34][R6.64], P2 ;  /* 0x4160000006057fae */ /* 0x0003e400091a1022 */
[----:B-1----:R-:W-:Y:S02]  /*da830*/  SEL R6, RZ, 0x4, !P1 ;  /* 0x00000004ff067807 */ /* 0x002fe40004800000 */
[----:B---3--:R-:W-:Y:S02]  /*da840*/  IADD3 R12, P3, PT, R12, R246, RZ ;  /* 0x000000f60c0c7210 */ /* 0x008fe40007f7e0ff */
        /* <DEDUP_REMOVED lines=16> */
[----:B---3--:R-:W3:Y:S04]  /*da950*/  LDL.LU R11, [R1+0x3cfc] ;  /* 0x003cfc00010b7983 */ /* 0x008ee80000300800 */
        /* <DEDUP_REMOVED lines=14> */
[----:B-1----:R-:W3:Y:S04]  /*daa40*/  LDL.LU R19, [R1+0x3d04] ;  /* 0x003d040001137983 */ /* 0x002ee80000300800 */
[----:B------:R-:W3:Y:S01]  /*daa50*/  LDL.LU R18, [R1+0x3d08] ;  /* 0x003d080001127983 */ /* 0x000ee20000300800 */
[----:B------:R-:W-:Y:S02]  /*daa60*/  IMAD.MOV.U32 R6, RZ, RZ, R16 ;  /* 0x000000ffff067224 */ /* 0x000fe400078e0010 */
        /* <DEDUP_REMOVED lines=9> */
[----:B----4-:R-:W-:Y:S01]  /*dab00*/  IADD3 R8, P4, PT, R8, R246, RZ ;  /* 0x000000f608087210 */ /* 0x010fe20007f9e0ff */
[----:B------:R-:W-:Y:S01]  /*dab10*/  STL [R1+0x3c88], R14 ;  /* 0x003c880e01007387 */ /* 0x000fe20000100800 */
[----:B------:R-:W-:-:S03]  /*dab20*/  IMAD.MOV.U32 R6, RZ, RZ, R14 ;  /* 0x000000ffff067224 */ /* 0x000fc600078e000e */
[----:B--2---:R-:W-:Y:S01]  /*dab30*/  IMAD.X R9, R9, 0x1, R3, P4 ;  /* 0x0000000109097824 */ /* 0x004fe200020e0603 */
[----:B------:R1:W-:Y:S01]  /*dab40*/  STL [R1+0x3c84], R15 ;  /* 0x003c840f01007387 */ /* 0x0003e20000100800 */
[----:B------:R-:W-:-:S03]  /*dab50*/  IMAD.MOV.U32 R7, RZ, RZ, R15 ;  /* 0x000000ffff077224 */ /* 0x000fc600078e000f */
[----:B------:R-:W-:Y:S04]  /*dab60*/  STL [R1+0x3cf0], R8 ;  /* 0x003cf00801007387 */ /* 0x000fe80000100800 */
[----:B------:R2:W-:Y:S04]  /*dab70*/  STL [R1+0x3cec], R9 ;  /* 0x003cec0901007387 */ /* 0x0005e80000100800 */
[----:B-1----:R-:W4:Y:S04]  /*dab80*/  LDL.LU R15, [R1+0x3d74] ;  /* 0x003d7400010f7983 */ /* 0x002f280000300800 */
[----:B------:R1:W-:Y:S04]  /*dab90*/  LDGSTS.E [R5+0x42700], desc[UR34][R6.64], P1 ;  /* 0x4270000006057fae */ /* 0x0003e800089a1022 */
[----:B------:R-:W4:Y:S01]  /*daba0*/  LDL.LU R14, [R1+0x3d78] ;  /* 0x003d7800010e7983 */ /* 0x000f220000300800 */
        /* <DEDUP_REMOVED lines=11> */
[----:B---3--:R-:W-:-:S03]  /*dac60*/  IADD3 R10, P3, PT, R10, R246, RZ ;  /* 0x000000f60a0a7210 */ /* 0x008fc60007f7e0ff */
[----:B------:R3:W-:Y:S02]  /*dac70*/  LDGSTS.E [R5+0x43500], desc[UR34][R6.64], P2 ;  /* 0x4350000006057fae */ /* 0x0007e400091a1022 */
[----:B------:R-:W-:Y:S02]  /*dac80*/  IMAD.X R11, R11, 0x1, R3, P3 ;  /* 0x000000010b0b7824 */ /* 0x000fe400018e0603 */
[----:B------:R-:W-:Y:S01]  /*dac90*/  STL [R1+0x3d00], R10 ;  /* 0x003d000a01007387 */ /* 0x000fe20000100800 */
[----:B------:R-:W-:-:S03]  /*daca0*/  ISETP.GT.AND P1, PT, R4, 0x11, PT ;  /* 0x000000110400780c */ /* 0x000fc60003f24270 */
[----:B------:R3:W-:Y:S02]  /*dacb0*/  STL [R1+0x3cfc], R11 ;  /* 0x003cfc0b01007387 */ /* 0x0007e40000100800 */
[----:B---3--:R-:W-:Y:S02]  /*dacc0*/  IMAD.MOV.U32 R6, RZ, RZ, R10 ;  /* 0x000000ffff067224 */ /* 0x008fe400078e000a */
[----:B-1----:R-:W3:Y:S01]  /*dacd0*/  LDL.LU R13, [R1+0x3d84] ;  /* 0x003d8400010d7983 */ /* 0x002ee20000300800 */
[----:B------:R-:W-:-:S03]  /*dace0*/  IMAD.MOV.U32 R7, RZ, RZ, R11 ;  /* 0x000000ffff077224 */ /* 0x000fc600078e000b */
[----:B------:R-:W3:Y:S04]  /*dacf0*/  LDL.LU R12, [R1+0x3d88] ;  /* 0x003d8800010c7983 */ /* 0x000ee80000300800 */
        /* <DEDUP_REMOVED lines=26> */
[----:B------:R-:W-:Y:S01]  /*daea0*/  STL [R1+0x3d78], R14 ;  /* 0x003d780e01007387 */ /* 0x000fe20000100800 */
[----:B-1----:R-:W-:Y:S02]  /*daeb0*/  IMAD.MOV.U32 R6, RZ, RZ, R14 ;  /* 0x000000ffff067224 */ /* 0x002fe400078e000e */
[----:B------:R-:W-:Y:S01]  /*daec0*/  IMAD.MOV.U32 R7, RZ, RZ, R15 ;  /* 0x000000ffff077224 */ /* 0x000fe200078e000f */
[----:B--2---:R-:W-:Y:S01]  /*daed0*/  IADD3 R8, P3, PT, R8, R246, RZ ;  /* 0x000000f608087210 */ /* 0x004fe20007f7e0ff */
[----:B------:R1:W-:Y:S04]  /*daee0*/  STL [R1+0x3d74], R15 ;  /* 0x003d740f01007387 */ /* 0x0003e80000100800 */
[----:B------:R-:W-:Y:S01]  /*daef0*/  IMAD.X R9, R9, 0x1, R3, P3 ;  /* 0x0000000109097824 */ /* 0x000fe200018e0603 */
        /* <DEDUP_REMOVED lines=130> */
[----:B------:R1:W-:Y:S01]  /*db720*/  LDGSTS.E [R5+0x47600], desc[UR34][R6.64], P2 ;  /* 0x4760000006057fae */ /* 0x0003e200091a1022 */
[----:B---3--:R-:W-:Y:S02]  /*db730*/  IADD3 R12, P3, PT, R12, R246, RZ ;  /* 0x000000f60c0c7210 */ /* 0x008fe40007f7e0ff */
[----:B-1----:R-:W-:-:S03]  /*db740*/  SEL R6, RZ, 0x4, !P1 ;  /* 0x00000004ff067807 */ /* 0x002fc60004800000 */
[--C-:B------:R-:W-:Y:S01]  /*db750*/  IMAD.X R13, R13, 0x1, R3.reuse, P3 ;  /* 0x000000010d0d7824 */ /* 0x100fe200018e0603 */
[----:B------:R-:W-:Y:S02]  /*db760*/  IADD3 R10, P4, PT, R10, R246, RZ ;  /* 0x000000f60a0a7210 */ /* 0x000fe40007f9e0ff */
[----:B------:R-:W-:Y:S01]  /*db770*/  SEL R6, R6, RZ, !P0 ;  /* 0x000000ff06067207 */ /* 0x000fe20004000000 */
[----:B------:R-:W-:Y:S02]  /*db780*/  STL [R1+0x3f08], R12 ;  /* 0x003f080c01007387 */ /* 0x000fe40000100800 */
[----:B------:R-:W-:Y:S01]  /*db790*/  IMAD.X R11, R11, 0x1, R3, P4 ;  /* 0x000000010b0b7824 */ /* 0x000fe200020e0603 */
[----:B------:R-:W-:Y:S01]  /*db7a0*/  ISETP.NE.U32.AND P1, PT, R6, RZ, PT ;  /* 0x000000ff0600720c */ /* 0x000fe20003f25070 */
        /* <DEDUP_REMOVED lines=26> */
[----:B------:R-:W3:Y:S01]  /*db950*/  LDL.LU R19, [R1+0x4004] ;  /* 0x0040040001137983 */ /* 0x000ee20000300800 */
        /* <DEDUP_REMOVED lines=130> */
[----:B----4-:R-:W-:Y:S01]  /*dc180*/  IADD3 R8, P4, PT, R8, R246, RZ ;  /* 0x000000f608087210 */ /* 0x010fe20007f9e0ff */
[----:B------:R-:W-:Y:S04]  /*dc190*/  STL [R1+0x4108], R14 ;  /* 0x0041080e01007387 */ /* 0x000fe80000100800 */
[----:B--2---:R-:W-:Y:S01]  /*dc1a0*/  IMAD.X R9, R9, 0x1, R3, P4 ;  /* 0x0000000109097824 */ /* 0x004fe200020e0603 */
[----:B------:R1:W-:Y:S01]  /*dc1b0*/  STL [R1+0x4104], R15 ;  /* 0x0041040f01007387 */ /* 0x0003e20000100800 */
[----:B------:R-:W-:Y:S02]  /*dc1c0*/  IMAD.MOV.U32 R6, RZ, RZ, R14 ;  /* 0x000000ffff067224 */ /* 0x000fe400078e000e */
[----:B------:R-:W-:Y:S01]  /*dc1d0*/  IMAD.MOV.U32 R7, RZ, RZ, R15 ;  /* 0x000000ffff077224 */ /* 0x000fe200078e000f */
[----:B------:R-:W-:Y:S04]  /*dc1e0*/  STL [R1+0x4170], R8 ;  /* 0x0041700801007387 */ /* 0x000fe80000100800 */
[----:B------:R2:W-:Y:S04]  /*dc1f0*/  STL [R1+0x416c], R9 ;  /* 0x00416c0901007387 */ /* 0x0005e80000100800 */
[----:B-1----:R-:W4:Y:S04]  /*dc200*/  LDL.LU R15, [R1+0x41f4] ;  /* 0x0041f400010f7983 */ /* 0x002f280000300800 */
        /* <DEDUP_REMOVED lines=10> */
[----:B-1----:R-:W-:Y:S02]  /*dc2b0*/  IMAD.MOV.U32 R6, RZ, RZ, R12 ;  /* 0x000000ffff067224 */ /* 0x002fe400078e000c */
[----:B------:R-:W-:Y:S01]  /*dc2c0*/  IMAD.MOV.U32 R7, RZ, RZ, R13 ;  /* 0x000000ffff077224 */ /* 0x000fe200078e000d */
[----:B---3--:R-:W-:-:S04]  /*dc2d0*/  IADD3 R10, P3, PT, R10, R246, RZ ;  /* 0x000000f60a0a7210 */ /* 0x008fc80007f7e0ff */
[----:B------:R1:W-:Y:S01]  /*dc2e0*/  LDGSTS.E [R5+0x4c500], desc[UR34][R6.64], P1 ;  /* 0x4c50000006057fae */ /* 0x0003e200089a1022 */
[----:B------:R-:W-:-:S03]  /*dc2f0*/  IMAD.X R11, R11, 0x1, R3, P3 ;  /* 0x000000010b0b7824 */ /* 0x000fc600018e0603 */
[----:B------:R3:W-:Y:S01]  /*dc300*/  STL [R1+0x4174], R13 ;  /* 0x0041740d01007387 */ /* 0x0007e20000100800 */
[----:B------:R-:W-:-:S03]  /*dc310*/  ISETP.GT.AND P2, PT, R4, 0x35, PT ;  /* 0x000000350400780c */ /* 0x000fc60003f44270 */
[----:B------:R-:W-:Y:S01]  /*dc320*/  STL [R1+0x4180], R10 ;  /* 0x0041800a01007387 */ /* 0x000fe20000100800 */
[----:B-1----:R-:W-:Y:S02]  /*dc330*/  IMAD.MOV.U32 R6, RZ, RZ, R10 ;  /* 0x000000ffff067224 */ /* 0x002fe400078e000a */
[----:B------:R-:W-:Y:S01]  /*dc340*/  IMAD.MOV.U32 R7, RZ, RZ, R11 ;  /* 0x000000ffff077224 */ /* 0x000fe200078e000b */
[----:B------:R1:W-:Y:S04]  /*dc350*/  STL [R1+0x417c], R11 ;  /* 0x00417c0b01007387 */ /* 0x0003e80000100800 */
[----:B---3--:R-:W3:Y:S04]  /*dc360*/  LDL.LU R13, [R1+0x4204] ;  /* 0x00420400010d7983 */ /* 0x008ee80000300800 */
[----:B------:R-:W3:Y:S04]  /*dc370*/  LDL.LU R12, [R1+0x4208] ;  /* 0x00420800010c7983 */ /* 0x000ee80000300800 */
[----:B------:R1:W-:Y:S04]  /*dc380*/  LDGSTS.E [R5+0x4c600], desc[UR34][R6.64], P1 ;  /* 0x4c60000006057fae */ /* 0x0003e800089a1022 */
[----:B-1----:R-:W3:Y:S04]  /*dc390*/  LDL.LU R11, [R1+0x426c] ;  /* 0x00426c00010b7983 */ /* 0x002ee80000300800 */
[----:B------:R-:W3:Y:S01]  /*dc3a0*/  LDL.LU R10, [R1+0x4270] ;  /* 0x00427000010a7983 */ /* 0x000ee20000300800 */
[----:B------:R-:W-:-:S04]  /*dc3b0*/  SEL R6, RZ, 0x4, !P2 ;  /* 0x00000004ff067807 */ /* 0x000fc80005000000 */
        /* <DEDUP_REMOVED lines=11> */
[----:B------:R-:W-:Y:S04]  /*dc470*/  STL [R1+0x41ec], R17 ;  /* 0x0041ec1101007387 */ /* 0x000fe80000100800 */
[----:B------:R-:W3:Y:S04]  /*dc480*/  LDL.LU R21, [R1+0x4274] ;  /* 0x0042740001157983 */ /* 0x000ee80000300800 */
[----:B------:R-:W3:Y:S04]  /*dc490*/  LDL.LU R20, [R1+0x4278] ;  /* 0x0042780001147983 */ /* 0x000ee80000300800 */
[----:B------:R1:W-:Y:S04]  /*dc4a0*/  LDGSTS.E [R5+0x4c700], desc[UR34][R6.64], P1 ;  /* 0x4c70000006057fae */ /* 0x0003e800089a1022 */
[----:B-1----:R-:W3:Y:S04]  /*dc4b0*/  LDL.LU R19, [R1+0x427c] ;  /* 0x00427c0001137983 */ /* 0x002ee80000300800 */
[----:B------:R-:W3:Y:S01]  /*dc4c0*/  LDL.LU R18, [R1+0x4280] ;  /* 0x0042800001127983 */ /* 0x000ee20000300800 */
[----:B------:R-:W-:-:S02]  /*dc4d0*/  IMAD.MOV.U32 R6, RZ, RZ, R16 ;  /* 0x000000ffff067224 */ /* 0x000fc400078e0010 */
[----:B------:R-:W-:-:S05]  /*dc4e0*/  IMAD.MOV.U32 R7, RZ, RZ, R17 ;  /* 0x000000ffff077224 */ /* 0x000fca00078e0011 */
[----:B------:R1:W-:Y:S01]  /*dc4f0*/  LDGSTS.E [R5+0x4d400], desc[UR34][R6.64], P2 ;  /* 0x4d40000006057fae */ /* 0x0003e200091a1022 */
[----:B----4-:R-:W-:-:S05]  /*dc500*/  IADD3 R14, P1, PT, R14, R246, RZ ;  /* 0x000000f60e0e7210 */ /* 0x010fca0007f3e0ff */
[----:B------:R-:W-:Y:S02]  /*dc510*/  IMAD.X R15, R15, 0x1, R3, P1 ;  /* 0x000000010f0f7824 */ /* 0x000fe400008e0603 */
[----:B-1----:R-:W-:Y:S02]  /*dc520*/  IMAD.MOV.U32 R6, RZ, RZ, R14 ;  /* 0x000000ffff067224 */ /* 0x002fe400078e000e */
[----:B------:R-:W-:Y:S01]  /*dc530*/  IMAD.MOV.U32 R7, RZ, RZ, R15 ;  /* 0x000000ffff077224 */ /* 0x000fe200078e000f */
[----:B------:R-:W-:Y:S04]  /*dc540*/  STL [R1+0x41f8], R14 ;  /* 0x0041f80e01007387 */ /* 0x000fe80000100800 */
[----:B------:R-:W-:Y:S04]  /*dc550*/  STL [R1+0x41f4], R15 ;  /* 0x0041f40f01007387 */ /* 0x000fe80000100800 */
[----:B------:R1:W-:Y:S01]  /*dc560*/  LDGSTS.E [R5+0x4d500], desc[UR34][R6.64], P2 ;  /* 0x4d50000006057fae */ /* 0x0003e200091a1022 */
[----:B--2---:R-:W-:-:S05]  /*dc570*/  IADD3 R8, P3, PT, R8, R246, RZ ;  /* 0x000000f608087210 */ /* 0x004fca0007f7e0ff */
        /* <DEDUP_REMOVED lines=9> */
[----:B--2---:R-:W-:-:S03]  /*dc610*/  SEL R6, RZ, 0x4, !P1 ;  /* 0x00000004ff067807 */ /* 0x004fc60004800000 */
[----:B------:R-:W2:Y:S01]  /*dc620*/  LDL.LU R17, [R1+0x42ec] ;  /* 0x0042ec0001117983 */ /* 0x000ea20000300800 */
[----:B------:R-:W-:-:S03]  /*dc630*/  SEL R6, R6, RZ, !P0 ;  /* 0x000000ff06067207 */ /* 0x000fc60004000000 */
[----:B------:R-:W2:Y:S04]  /*dc640*/  LDL.LU R16, [R1+0x42f0] ;  /* 0x0042f00001107983 */ /* 0x000ea80000300800 */
[----:B------:R-:W2:Y:S04]  /*dc650*/  LDL.LU R15, [R1+0x42f4] ;  /* 0x0042f400010f7983 */ /* 0x000ea80000300800 */
[----:B------:R-:W2:Y:S01]  /*dc660*/  LDL.LU R14, [R1+0x42f8] ;  /* 0x0042f800010e7983 */ /* 0x000ea20000300800 */
[----:B---3--:R-:W-:Y:S02]  /*dc670*/  IADD3 R12, P3, PT, R12, R246, RZ ;  /* 0x000000f60c0c7210 */ /* 0x008fe40007f7e0ff */
[----:B------:R-:W-:-:S03]  /*dc680*/  ISETP.NE.U32.AND P1, PT, R6, RZ, PT ;  /* 0x000000ff0600720c */ /* 0x000fc60003f25070 */
[----:B------:R-:W-:Y:S02]  /*dc690*/  IMAD.X R13, R13, 0x1, R3, P3 ;  /* 0x000000010d0d7824 */ /* 0x000fe400018e0603 */
        /* <DEDUP_REMOVED lines=11> */
[----:B---3--:R-:W3:Y:S04]  /*dc750*/  LDL.LU R13, [R1+0x42fc] ;  /* 0x0042fc00010d7983 */ /* 0x008ee80000300800 */
[----:B------:R-:W3:Y:S04]  /*dc760*/  LDL.LU R12, [R1+0x4300] ;  /* 0x00430000010c7983 */ /* 0x000ee80000300800 */
[----:B------:R1:W-:Y:S04]  /*dc770*/  LDGSTS.E [R5+0x4e400], desc[UR34][R6.64], P1 ;  /* 0x4e40000006057fae */ /* 0x0003e800089a1022 */
[----:B-1----:R-:W3:Y:S04]  /*dc780*/  LDL.LU R11, [R1+0x4304] ;  /* 0x00430400010b7983 */ /* 0x002ee80000300800 */
[----:B------:R-:W3:Y:S01]  /*dc790*/  LDL.LU R10, [R1+0x4308] ;  /* 0x00430800010a7983 */ /* 0x000ee20000300800 */
[----:B------:R-:W-:-:S05]  /*dc7a0*/  IADD3 R20, P2, PT, R20, R246, RZ ;  /* 0x000000f614147210 */ /* 0x000fca0007f5e0ff */
[----:B------:R-:W-:Y:S02]  /*dc7b0*/  IMAD.X R21, R21, 0x1, R3, P2 ;  /* 0x0000000115157824 */ /* 0x000fe400010e0603 */
[----:B------:R-:W-:Y:S02]  /*dc7c0*/  IMAD.MOV.U32 R6, RZ, RZ, R20 ;  /* 0x000000ffff067224 */ /* 0x000fe400078e0014 */
        /* <DEDUP_REMOVED lines=15> */
[----:B----4-:R-:W-:-:S05]  /*dc8c0*/  IADD3 R8, P3, PT, R8, R246, RZ ;  /* 0x000000f608087210 */ /* 0x010fca0007f7e0ff */
[----:B------:R-:W-:Y:S01]  /*dc8d0*/  IMAD.X R9, R9, 0x1, R3, P3 ;  /* 0x0000000109097824 */ /* 0x000fe200018e0603 */
[----:B------:R-:W-:Y:S01]  /*dc8e0*/  STL [R1+0x4288], R8 ;  /* 0x0042880801007387 */ /* 0x000fe20000100800 */
[----:B------:R-:W-:Y:S02]  /*dc8f0*/  IMAD.MOV.U32 R6, RZ, RZ, R8 ;  /* 0x000000ffff067224 */ /* 0x000fe400078e0008 */
[----:B------:R-:W-:Y:S01]  /*dc900*/  IMAD.MOV.U32 R7, RZ, RZ, R9 ;  /* 0x000000ffff077224 */ /* 0x000fe200078e0009 */
[----:B------:R1:W-:Y:S04]  /*dc910*/  STL [R1+0x4284], R9 ;  /* 0x0042840901007387 */ /* 0x0003e80000100800 */
[----:B------:R4:W-:Y:S04]  /*dc920*/  LDGSTS.E [R5+0x4e700], desc[UR34][R6.64], P1 ;  /* 0x4e70000006057fae */ /* 0x0009e800089a1022 */
[----:B-1----:R-:W3:Y:S04]  /*dc930*/  LDL.LU R9, [R1+0x49a4] ;  /* 0x0049a40001097983 */ /* 0x002ee80000300800 */
[----:B------:R-:W3:Y:S01]  /*dc940*/  LDL.LU R8, [R1+0x49a8] ;  /* 0x0049a80001087983 */ /* 0x000ee20000300800 */
[----:B--2---:R-:W-:-:S02]  /*dc950*/  IADD3 R16, P1, PT, R16, R246, RZ ;  /* 0x000000f610107210 */ /* 0x004fc40007f3e0ff */
[----:B------:R-:W-:-:S03]  /*dc960*/  IADD3 R14, P3, PT, R14, R246, RZ ;  /* 0x000000f60e0e7210 */ /* 0x000fc60007f7e0ff */
[--C-:B------:R-:W-:Y:S02]  /*dc970*/  IMAD.X R17, R17, 0x1, R3.reuse, P1 ;  /* 0x0000000111117824 */ /* 0x100fe400008e0603 */
[----:B------:R-:W-:Y:S01]  /*dc980*/  IMAD.X R15, R15, 0x1, R3, P3 ;  /* 0x000000010f0f7824 */ /* 0x000fe200018e0603 */
[----:B------:R-:W-:Y:S01]  /*dc990*/  STL [R1+0x42f0], R16 ;  /* 0x0042f01001007387 */ /* 0x000fe20000100800 */
[----:B----4-:R-:W-:Y:S02]  /*dc9a0*/  IMAD.MOV.U32 R6, RZ, RZ, R16 ;  /* 0x000000ffff067224 */ /* 0x010fe400078e0010 */
        /* <DEDUP_REMOVED lines=10> */
[----:B------:R-:W2:Y:S01]  /*dca50*/  LDL.LU R14, [R1+0x49b8] ;  /* 0x0049b800010e7983 */ /* 0x000ea20000300800 */
[-C--:B---3--:R-:W-:Y:S02]  /*dca60*/  IADD3 R12, P1, PT, R12, R246.reuse, RZ ;  /* 0x000000f60c0c7210 */ /* 0x088fe40007f3e0ff */
[----:B------:R-:W-:Y:S01]  /*dca70*/  IADD3 R10, P3, PT, R10, R246, RZ ;  /* 0x000000f60a0a7210 */ /* 0x000fe20007f7e0ff */
[----:B------:R1:W-:Y:S02]  /*dca80*/  LDGSTS.E [R5+0x4f500], desc[UR34][R6.64], P2 ;  /* 0x4f50000006057fae */ /* 0x0003e400091a1022 */
[----:B------:R-:W-:-:S02]  /*dca90*/  IMAD.X R13, R13, 0x1, R3, P1 ;  /* 0x000000010d0d7824 */ /* 0x000fc400008e0603 */
[----:B------:R-:W-:Y:S01]  /*dcaa0*/  IMAD.X R11, R11, 0x1, R3, P3 ;  /* 0x000000010b0b7824 */ /* 0x000fe200018e0603 */
[----:B------:R-:W-:Y:S04]  /*dcab0*/  STL [R1+0x4300], R12 ;  /* 0x0043000c01007387 */ /* 0x000fe80000100800 */
[----:B------:R3:W-:Y:S01]  /*dcac0*/  STL [R1+0x42fc], R13 ;  /* 0x0042fc0d01007387 */ /* 0x0007e20000100800 */
[----:B-1----:R-:W-:-:S03]  /*dcad0*/  IMAD.MOV.U32 R6, RZ, RZ, R12 ;  /* 0x000000ffff067224 */ /* 0x002fc600078e000c */
[----:B------:R-:W-:Y:S01]  /*dcae0*/  STL [R1+0x4308], R10 ;  /* 0x0043080a01007387 */ /* 0x000fe20000100800 */
[----:B------:R-:W-:-:S03]  /*dcaf0*/  IMAD.MOV.U32 R7, RZ, RZ, R13 ;  /* 0x000000ffff077224 */ /* 0x000fc600078e000d */
[----:B------:R1:W-:Y:S04]  /*dcb00*/  STL [R1+0x4304], R11 ;  /* 0x0043040b01007387 */ /* 0x0003e80000100800 */
[----:B------:R-:W2:Y:S04]  /*dcb10*/  LDL.LU R19, [R1+0x49bc] ;  /* 0x0049bc0001137983 */ /* 0x000ea80000300800 */
[----:B------:R-:W2:Y:S04]  /*dcb20*/  LDL.LU R18, [R1+0x49c0] ;  /* 0x0049c00001127983 */ /* 0x000ea80000300800 */
[----:B---3--:R-:W3:Y:S04]  /*dcb30*/  LDL.LU R13, [R1+0x3c0c] ;  /* 0x003c0c00010d7983 */ /* 0x008ee80000300800 */
[----:B------:R1:W-:Y:S04]  /*dcb40*/  LDGSTS.E [R5+0x4f600], desc[UR34][R6.64], P2 ;  /* 0x4f60000006057fae */ /* 0x0003e800091a1022 */
[----:B------:R-:W3:Y:S01]  /*dcb50*/  LDL.LU R12, [R1+0x3c10] ;  /* 0x003c1000010c7983 */ /* 0x000ee20000300800 */
[----:B-1----:R-:W-:-:S02]  /*dcb60*/  IMAD.MOV.U32 R6, RZ, RZ, R10 ;  /* 0x000000ffff067224 */ /* 0x002fc400078e000a */
[----:B------:R-:W-:-:S05]  /*dcb70*/  IMAD.MOV.U32 R7, RZ, RZ, R11 ;  /* 0x000000ffff077224 */ /* 0x000fca00078e000b */
[----:B------:R1:W-:Y:S01]  /*dcb80*/  LDGSTS.E [R5+0x4f700], desc[UR34][R6.64], P2 ;  /* 0x4f70000006057fae */ /* 0x0003e200091a1022 */
[----:B------:R-:W-:-:S05]  /*dcb90*/  IADD3 R8, P2, PT, R8, R246, RZ ;  /* 0x000000f608087210 */ /* 0x000fca0007f5e0ff */
[----:B------:R-:W-:Y:S01]  /*dcba0*/  IMAD.X R9, R9, 0x1, R3, P2 ;  /* 0x0000000109097824 */ /* 0x000fe200010e0603 */
[----:B------:R-:W-:Y:S01]  /*dcbb0*/  STL [R1+0x49a8], R8 ;  /* 0x0049a80801007387 */ /* 0x000fe20000100800 */
[----:B-1----:R-:W-:-:S03]  /*dcbc0*/  IMAD.MOV.U32 R6, RZ, RZ, R8 ;  /* 0x000000ffff067224 */ /* 0x002fc600078e0008 */
[----:B------:R1:W-:Y:S01]  /*dcbd0*/  STL [R1+0x49a4], R9 ;  /* 0x0049a40901007387 */ /* 0x0003e20000100800 */
[----:B------:R-:W-:-:S03]  /*dcbe0*/  IMAD.MOV.U32 R7, RZ, RZ, R9 ;  /* 0x000000ffff077224 */ /* 0x000fc600078e0009 */
[----:B------:R-:W3:Y:S04]  /*dcbf0*/  LDL.LU R11, [R1+0x3c14] ;  /* 0x003c1400010b7983 */ /* 0x000ee80000300800 */
[----:B------:R-:W3:Y:S04]  /*dcc00*/  LDL.LU R10, [R1+0x3c18] ;  /* 0x003c1800010a7983 */ /* 0x000ee80000300800 */
[----:B-1----:R-:W3:Y:S04]  /*dcc10*/  LDL.LU R9, [R1+0x3c1c] ;  /* 0x003c1c0001097983 */ /* 0x002ee80000300800 */
[----:B------:R-:W3:Y:S01]  /*dcc20*/  LDL.LU R8, [R1+0x3c20] ;  /* 0x003c200001087983 */ /* 0x000ee20000300800 */
[----:B------:R-:W-:-:S04]  /*dcc30*/  ISETP.GT.AND P1, PT, R4, 0x2, PT ;  /* 0x000000020400780c */ /* 0x000fc80003f24270 */
[----:B------:R-:W-:Y:S01]  /*dcc40*/  SEL R5, RZ, 0x4, !P1 ;  /* 0x00000004ff057807 */ /* 0x000fe20004800000 */
[----:B------:R-:W-:-:S03]  /*dcc50*/  IMAD.SHL.U32 R236, R25, 0x4, RZ ;  /* 0x0000000419ec7824 */ /* 0x000fc600078e00ff */
[----:B------:R-:W-:-:S04]  /*dcc60*/  SEL R5, R5, RZ, !P0 ;  /* 0x000000ff05057207 */ /* 0x000fc80004000000 */
[----:B------:R-:W-:Y:S02]  /*dcc70*/  ISETP.NE.U32.AND P1, PT, R5, RZ, PT ;  /* 0x000000ff0500720c */ /* 0x000fe40003f25070 */
[----:B------:R-:W-:Y:S02]  /*dcc80*/  LOP3.LUT R131, R236, 0x40, RZ, 0x3c, !PT ;  /* 0x00000040ec837812 */ /* 0x000fe400078e3cff */
[----:B----4-:R-:W-:-:S03]  /*dcc90*/  IADD3 R16, P2, PT, R16, R246, RZ ;  /* 0x000000f610107210 */ /* 0x010fc60007f5e0ff */
[----:B------:R-:W-:Y:S01]  /*dcca0*/  VIADD R5, R131, UR7 ;  /* 0x0000000783057c36 */ /* 0x000fe20008000000 */
[----:B--2---:R-:W-:Y:S01]  /*dccb0*/  IADD3 R14, P3, PT, R14, R246, RZ ;  /* 0x000000f60e0e7210 */ /* 0x004fe20007f7e0ff */
[--C-:B------:R-:W-:Y:S01]  /*dccc0*/  IMAD.X R17, R17, 0x1, R3.reuse, P2 ;  /* 0x0000000111117824 */ /* 0x100fe200010e0603 */
[----:B------:R-:W-:Y:S03]  /*dccd0*/  STL [R1+0x49b0], R16 ;  /* 0x0049b01001007387 */ /* 0x000fe60000100800 */
[----:B------:R-:W-:Y:S01]  /*dcce0*/  IMAD.X R15, R15, 0x1, R3, P3 ;  /* 0x000000010f0f7824 */ /* 0x000fe200018e0603 */
[----:B------:R1:W-:Y:S04]  /*dccf0*/  LDGSTS.E [R5+0x40800], desc[UR34][R6.64], P1 ;  /* 0x4080000006057fae */ /* 0x0003e800089a1022 */
[----:B------:R2:W-:Y:S04]  /*dcd00*/  STL [R1+0x49ac], R17 ;  /* 0x0049ac1101007387 */ /* 0x0005e80000100800 */
[----:B------:R-:W-:Y:S01]  /*dcd10*/  STL [R1+0x49b8], R14 ;  /* 0x0049b80e01007387 */ /* 0x000fe20000100800 */
[----:B-1----:R-:W-:-:S02]  /*dcd20*/  IMAD.MOV.U32 R6, RZ, RZ, R16 ;  /* 0x000000ffff067224 */ /* 0x002fc400078e0010 */
[----:B------:R-:W-:Y:S01]  /*dcd30*/  IMAD.MOV.U32 R7, RZ, RZ, R17 ;  /* 0x000000ffff077224 */ /* 0x000fe200078e0011 */
[----:B------:R1:W-:Y:S01]  /*dcd40*/  STL [R1+0x49b4], R15 ;  /* 0x0049b40f01007387 */ /* 0x0003e20000100800 */
[----:B------:R-:W-:-:S03]  /*dcd50*/  ISETP.GT.AND P2, PT, R4, 0x6, PT ;  /* 0x000000060400780c */ /* 0x000fc60003f44270 */
[----:B------:R4:W-:Y:S04]  /*dcd60*/  LDGSTS.E [R5+0x40900], desc[UR34][R6.64], P1 ;  /* 0x4090000006057fae */ /* 0x0009e800089a1022 */
[----:B--2---:R-:W2:Y:S04]  /*dcd70*/  LDL.LU R17, [R1+0x3c24] ;  /* 0x003c240001117983 */ /* 0x004ea80000300800 */
[----:B------:R-:W2:Y:S01]  /*dcd80*/  LDL.LU R16, [R1+0x3c28] ;  /* 0x003c280001107983 */ /* 0x000ea20000300800 */
[----:B----4-:R-:W-:Y:S02]  /*dcd90*/  IMAD.MOV.U32 R6, RZ, RZ, R14 ;  /* 0x000000ffff067224 */ /* 0x010fe400078e000e */
[----:B------:R-:W-:-:S02]  /*dcda0*/  IMAD.MOV.U32 R7, RZ, RZ, R15 ;  /* 0x000000ffff077224 */ /* 0x000fc400078e000f */
[----:B-1----:R-:W4:Y:S04]  /*dcdb0*/  LDL.LU R15, [R1+0x3c8c] ;  /* 0x003c8c00010f7983 */ /* 0x002f280000300800 */
[----:B------:R-:W4:Y:S01]  /*dcdc0*/  LDL.LU R14, [R1+0x3c90] ;  /* 0x003c9000010e7983 */ /* 0x000f220000300800 */
[----:B------:R-:W-:-:S03]  /*dcdd0*/  IADD3 R18, P3, PT, R18, R246, RZ ;  /* 0x000000f612127210 */ /* 0x000fc60007f7e0ff */
[----:B------:R1:W-:Y:S01]  /*dcde0*/  LDGSTS.E [R5+0x40a00], desc[UR34][R6.64], P1 ;  /* 0x40a0000006057fae */ /* 0x0003e200089a1022 */
[----:B---3--:R-:W-:Y:S01]  /*dcdf0*/  IADD3 R12, P4, PT, R12, R246, RZ ;  /* 0x000000f60c0c7210 */ /* 0x008fe20007f9e0ff */
        /* <DEDUP_REMOVED lines=19> */
[----:B------:R-:W-:-:S05]  /*dcf30*/  IADD3 R10, P1, PT, R10, R246, RZ ;  /* 0x000000f60a0a7210 */ /* 0x000fca0007f3e0ff */
        /* <DEDUP_REMOVED lines=15> */
[----:B------:R-:W3:Y:S01]  /*dd030*/  LDL.LU R8, [R1+0x3d10] ;  /* 0x003d100001087983 */ /* 0x000ee20000300800 */
[----:B------:R-:W-:-:S03]  /*dd040*/  ISETP.GT.AND P1, PT, R4, 0xa, PT ;  /* 0x0000000a0400780c */ /* 0x000fc60003f24270 */
[----:B------:R1:W-:Y:S01]  /*dd050*/  LDGSTS.E [R5+0x41a00], desc[UR34][R6.64], P2 ;  /* 0x41a0000006057fae */ /* 0x0003e200091a1022 */
[----:B--2---:R-:W-:Y:S02]  /*dd060*/  IADD3 R16, P3, PT, R16, R246, RZ ;  /* 0x000000f610107210 */ /* 0x004fe40007f7e0ff */
[----:B-1----:R-:W-:-:S03]  /*dd070*/  SEL R6, RZ, 0x4, !P1 ;  /* 0x00000004ff067807 */ /* 0x002fc60004800000 */
[--C-:B------:R-:W-:Y:S01]  /*dd080*/  IMAD.X R17, R17, 0x1, R3.reuse, P3 ;  /* 0x0000000111117824 */ /* 0x100fe200018e0603 */
[----:B------:R-:W-:Y:S02]  /*dd090*/  SEL R6, R6, RZ, !P0 ;  /* 0x000000ff06067207 */ /* 0x000fe40004000000 */
[----:B----4-:R-:W-:Y:S01]  /*dd0a0*/  IADD3 R14, P4, PT, R14, R246, RZ ;  /* 0x000000f60e0e7210 */ /* 0x010fe20007f9e0ff */
        /* <DEDUP_REMOVED lines=19> */
[----:B---3--:R-:W-:Y:S01]  /*dd1e0*/  IADD3 R12, P3, PT, R12, R246, RZ ;  /* 0x000000f60c0c7210 */ /* 0x008fe20007f7e0ff */
        /* <DEDUP_REMOVED lines=10> */
[----:B---3--:R-:W-:Y:S02]  /*dd290*/  IMAD.MOV.U32 R6, RZ, RZ, R12 ;  /* 0x000000ffff067224 */ /* 0x008fe400078e000c */
        /* <DEDUP_REMOVED lines=9> */
[----:B------:R-:W-:Y:S01]  /*dd330*/  STL [R1+0x3ca8], R10 ;  /* 0x003ca80a01007387 */ /* 0x000fe20000100800 */
[----:B------:R-:W-:Y:S02]  /*dd340*/  IMAD.MOV.U32 R6, RZ, RZ, R10 ;  /* 0x000000ffff067224 */ /* 0x000fe400078e000a */
        /* <DEDUP_REMOVED lines=28> */
[----:B----4-:R-:W-:Y:S02]  /*dd510*/  IMAD.MOV.U32 R6, RZ, RZ, R14 ;  /* 0x000000ffff067224 */ /* 0x010fe400078e000e */
[----:B------:R-:W-:-:S02]  /*dd520*/  IMAD.MOV.U32 R7, RZ, RZ, R15 ;  /* 0x000000ffff077224 */ /* 0x000fc400078e000f */
[----:B--2---:R-:W2:Y:S04]  /*dd530*/  LDL.LU R15, [R1+0x3e0c] ;  /* 0x003e0c00010f7983 */ /* 0x004ea80000300800 */
[----:B------:R-:W4:Y:S04]  /*dd540*/  LDL.LU R14, [R1+0x3e10] ;  /* 0x003e1000010e7983 */ /* 0x000f280000300800 */
[----:B------:R1:W-:Y:S01]  /*dd550*/  LDGSTS.E [R5+0x43a00], desc[UR34][R6.64], P2 ;  /* 0x43a0000006057fae */ /* 0x0003e200091a1022 */
[----:B------:R-:W-:Y:S02]  /*dd560*/  IADD3 R18, P3, PT, R18, R246, RZ ;  /* 0x000000f612127210 */ /* 0x000fe40007f7e0ff */
[----:B-1----:R-:W-:-:S03]  /*dd570*/  SEL R6, RZ, 0x4, !P1 ;  /* 0x00000004ff067807 */ /* 0x002fc60004800000 */
[--C-:B------:R-:W-:Y:S01]  /*dd580*/  IMAD.X R19, R19, 0x1, R3.reuse, P3 ;  /* 0x0000000113137824 */ /* 0x100fe200018e0603 */
[----:B------:R-:W-:Y:S02]  /*dd590*/  SEL R6, R6, RZ, !P0 ;  /* 0x000000ff06067207 */ /* 0x000fe40004000000 */
[----:B---3--:R-:W-:Y:S01]  /*dd5a0*/  IADD3 R12, P4, PT, R12, R246, RZ ;  /* 0x000000f60c0c7210 */ /* 0x008fe20007f9e0ff */
        /* <DEDUP_REMOVED lines=35> */
[----:B------:R-:W-:Y:S02]  /*dd7e0*/  IADD3 R16, P3, PT, R16, R246, RZ ;  /* 0x000000f610107210 */ /* 0x000fe40007f7e0ff */
[----:B-1----:R-:W-:-:S03]  /*dd7f0*/  SEL R6, RZ, 0x4, !P2 ;  /* 0x00000004ff067807 */ /* 0x002fc60005000000 */
[----:B------:R-:W-:Y:S01]  /*dd800*/  IMAD.X R17, R17, 0x1, R3, P3 ;  /* 0x0000000111117824 */ /* 0x000fe200018e0603 */
[----:B------:R-:W-:Y:S02]  /*dd810*/  SEL R6, R6, RZ, !P0 ;  /* 0x000000ff06067207 */ /* 0x000fe40004000000 */
[----:B----4-:R-:W-:Y:S01]  /*dd820*/  IADD3 R14, P4, PT, R14, R246, RZ ;  /* 0x000000f60e0e7210 */ /* 0x010fe20007f9e0ff */
[----:B------:R-:W-:Y:S01]  /*dd830*/  STL [R1+0x3da8], R16 ;  /* 0x003da81001007387 */ /* 0x000fe20000100800 */
[----:B------:R-:W-:-:S03]  /*dd840*/  ISETP.NE.U32.AND P2, PT, R6, RZ, PT ;  /* 0x000000ff0600720c */ /* 0x000fc60003f45070 */
        /* <DEDUP_REMOVED lines=55> */
[----:B------:R-:W-:Y:S02]  /*ddbc0*/  IMAD.X R17, R17, 0x1, R3, P2 ;  /* 0x0000000111117824 */ /* 0x000fe400010e0603 */
        /* <DEDUP_REMOVED lines=13> */
[----:B------:R-:W2:Y:S04]  /*ddca0*/  LDL.LU R16, [R1+0x3f28] ;  /* 0x003f280001107983 */ /* 0x000ea80000300800 */
[----:B----4-:R-:W4:Y:S04]  /*ddcb0*/  LDL.LU R15, [R1+0x3f8c] ;  /* 0x003f8c00010f7983 */ /* 0x010f280000300800 */
[----:B------:R-:W4:Y:S04]  /*ddcc0*/  LDL.LU R14, [R1+0x3f90] ;  /* 0x003f9000010e7983 */ /* 0x000f280000300800 */
[----:B------:R1:W-:Y:S02]  /*ddcd0*/  LDGSTS.E [R5+0x46a00], desc[UR34][R6.64], P1 ;  /* 0x46a0000006057fae */ /* 0x0003e400089a1022 */
[----:B-1----:R-:W-:-:S02]  /*ddce0*/  SEL R6, RZ, 0x4, !P2 ;  /* 0x00000004ff067807 */ /* 0x002fc40005000000 */
[----:B------:R-:W-:Y:S02]  /*ddcf0*/  IADD3 R18, P3, PT, R18, R246, RZ ;  /* 0x000000f612127210 */ /* 0x000fe40007f7e0ff */
[----:B------:R-:W-:-:S03]  /*ddd00*/  SEL R6, R6, RZ, !P0 ;  /* 0x000000ff06067207 */ /* 0x000fc60004000000 */
[----:B------:R-:W-:Y:S01]  /*ddd10*/  IMAD.X R19, R19, 0x1, R3, P3 ;  /* 0x0000000113137824 */ /* 0x000fe200018e0603 */
[----:B------:R-:W-:Y:S02]  /*ddd20*/  ISETP.NE.U32.AND P2, PT, R6, RZ, PT ;  /* 0x000000ff0600720c */ /* 0x000fe40003f45070 */
        /* <DEDUP_REMOVED lines=38> */
[----:B----4-:R-:W-:Y:S02]  /*ddf90*/  IADD3 R14, P4, PT, R14, R246, RZ ;  /* 0x000000f60e0e7210 */ /* 0x010fe40007f9e0ff */
        /* <DEDUP_REMOVED lines=22> */
[----:B---3--:R-:W-:Y:S01]  /*de100*/  IADD3 R12, P3, PT, R12, R246, RZ ;  /* 0x000000f60c0c7210 */ /* 0x008fe20007f7e0ff */
        /* <DEDUP_REMOVED lines=38> */
[----:B------:R-:W-:Y:S01]  /*de370*/  STL [R1+0x4018], R16 ;  /* 0x0040181001007387 */ /* 0x000fe20000100800 */
[----:B------:R-:W-:-:S03]  /*de380*/  ISETP.GT.AND P1, PT, R4, 0x2a, PT ;  /* 0x0000002a0400780c */ /* 0x000fc60003f24270 */
[----:B------:R1:W-:Y:S04]  /*de390*/  STL [R1+0x4014], R17 ;  /* 0x0040141101007387 */ /* 0x0003e80000100800 */
[----:B------:R4:W-:Y:S01]  /*de3a0*/  LDGSTS.E [R5+0x49900], desc[UR34][R6.64], P2 ;  /* 0x4990000006057fae */ /* 0x0009e200091a1022 */
[----:B--2---:R-:W-:-:S05]  /*de3b0*/  IADD3 R14, P3, PT, R14, R246, RZ ;  /* 0x000000f60e0e7210 */ /* 0x004fca0007f7e0ff */
[----:B------:R-:W-:Y:S01]  /*de3c0*/  IMAD.X R15, R15, 0x1, R3, P3 ;  /* 0x000000010f0f7824 */ /* 0x000fe200018e0603 */
[----:B------:R-:W-:Y:S01]  /*de3d0*/  STL [R1+0x4020], R14 ;  /* 0x0040200e01007387 */ /* 0x000fe20000100800 */
[----:B----4-:R-:W-:Y:S02]  /*de3e0*/  IMAD.MOV.U32 R6, RZ, RZ, R14 ;  /* 0x000000ffff067224 */ /* 0x010fe400078e000e */
[----:B------:R-:W-:Y:S01]  /*de3f0*/  IMAD.MOV.U32 R7, RZ, RZ, R15 ;  /* 0x000000ffff077224 */ /* 0x000fe200078e000f */
[----:B------:R2:W-:Y:S04]  /*de400*/  STL [R1+0x401c], R15 ;  /* 0x00401c0f01007387 */ /* 0x0005e80000100800 */
[----:B-1----:R-:W4:Y:S04]  /*de410*/  LDL.LU R17, [R1+0x40a4] ;  /* 0x0040a40001117983 */ /* 0x002f280000300800 */
[----:B------:R-:W4:Y:S04]  /*de420*/  LDL.LU R16, [R1+0x40a8] ;  /* 0x0040a80001107983 */ /* 0x000f280000300800 */
[----:B--2---:R-:W2:Y:S04]  /*de430*/  LDL.LU R15, [R1+0x410c] ;  /* 0x00410c00010f7983 */ /* 0x004ea80000300800 */
[----:B------:R1:W-:Y:S04]  /*de440*/  LDGSTS.E [R5+0x49a00], desc[UR34][R6.64], P2 ;  /* 0x49a0000006057fae */ /* 0x0003e800091a1022 */
[----:B------:R-:W2:Y:S01]  /*de450*/  LDL.LU R14, [R1+0x4110] ;  /* 0x00411000010e7983 */ /* 0x000ea20000300800 */
[----:B-1----:R-:W-:-:S04]  /*de460*/  SEL R6, RZ, 0x4, !P1 ;  /* 0x00000004ff067807 */ /* 0x002fc80004800000 */
[----:B------:R-:W-:Y:S02]  /*de470*/  SEL R6, R6, RZ, !P0 ;  /* 0x000000ff06067207 */ /* 0x000fe40004000000 */
[----:B------:R-:W-:-:S05]  /*de480*/  IADD3 R18, P3, PT, R18, R246, RZ ;  /* 0x000000f612127210 */ /* 0x000fca0007f7e0ff */
[----:B------:R-:W-:Y:S01]  /*de490*/  IMAD.X R19, R19, 0x1, R3, P3 ;  /* 0x0000000113137824 */ /* 0x000fe200018e0603 */
[----:B---3--:R-:W-:Y:S01]  /*de4a0*/  IADD3 R12, P4, PT, R12, R246, RZ ;  /* 0x000000f60c0c7210 */ /* 0x008fe20007f9e0ff */
        /* <DEDUP_REMOVED lines=35> */
[----:B----4-:R-:W-:Y:S02]  /*de6e0*/  IADD3 R16, P3, PT, R16, R246, RZ ;  /* 0x000000f610107210 */ /* 0x010fe40007f7e0ff */
[----:B-1----:R-:W-:-:S03]  /*de6f0*/  SEL R6, RZ, 0x4, !P2 ;  /* 0x00000004ff067807 */ /* 0x002fc60005000000 */
[----:B------:R-:W-:Y:S01]  /*de700*/  IMAD.X R17, R17, 0x1, R3, P3 ;  /* 0x0000000111117824 */ /* 0x000fe200018e0603 */
[----:B------:R-:W-:Y:S02]  /*de710*/  SEL R6, R6, RZ, !P0 ;  /* 0x000000ff06067207 */ /* 0x000fe40004000000 */
[----:B--2---:R-:W-:Y:S01]  /*de720*/  IADD3 R14, P4, PT, R14, R246, RZ ;  /* 0x000000f60e0e7210 */ /* 0x004fe20007f9e0ff */
[----:B------:R-:W-:Y:S01]  /*de730*/  IMAD.MOV.U32 R7, RZ, RZ, R17 ;  /* 0x000000ffff077224 */ /* 0x000fe200078e0011 */
[----:B------:R-:W-:Y:S01]  /*de740*/  ISETP.NE.U32.AND P2, PT, R6, RZ, PT ;  /* 0x000000ff0600720c */ /* 0x000fe20003f45070 */
[----:B------:R-:W-:Y:S02]  /*de750*/  IMAD.MOV.U32 R6, RZ, RZ, R16 ;  /* 0x000000ffff067224 */ /* 0x000fe400078e0010 */
[----:B------:R-:W-:Y:S01]  /*de760*/  IMAD.X R15, R15, 0x1, R3, P4 ;  /* 0x000000010f0f7824 */ /* 0x000fe200020e0603 */
[----:B------:R-:W-:Y:S04]  /*de770*/  STL [R1+0x40a8], R16 ;  /* 0x0040a81001007387 */ /* 0x000fe80000100800 */
        /* <DEDUP_REMOVED lines=9> */
[----:B------:R-:W4:Y:S04]  /*de810*/  LDL.LU R14, [R1+0x41a0] ;  /* 0x0041a000010e7983 */ /* 0x000f280000300800 */
        /* <DEDUP_REMOVED lines=41> */
[----:B------:R-:W-:-:S05]  /*deab0*/  IADD3 R16, P2, PT, R16, R246, RZ ;  /* 0x000000f610107210 */ /* 0x000fca0007f5e0ff */
[----:B------:R-:W-:Y:S01]  /*deac0*/  IMAD.X R17, R17, 0x1, R3, P2 ;  /* 0x0000000111117824 */ /* 0x000fe200010e0603 */
[----:B----4-:R-:W-:Y:S01]  /*dead0*/  IADD3 R14, P3, PT, R14, R246, RZ ;  /* 0x000000f60e0e7210 */ /* 0x010fe20007f7e0ff */
[----:B-1----:R-:W-:Y:S02]  /*deae0*/  IMAD.MOV.U32 R6, RZ, RZ, R16 ;  /* 0x000000ffff067224 */ /* 0x002fe400078e0010 */
[----:B------:R-:W-:Y:S02]  /*deaf0*/  IMAD.MOV.U32 R7, RZ, RZ, R17 ;  /* 0x000000ffff077224 */ /* 0x000fe400078e0011 */
[----:B--2---:R-:W-:Y:S01]  /*deb00*/  IMAD.X R15, R15, 0x1, R3, P3 ;  /* 0x000000010f0f7824 */ /* 0x004fe200018e0603 */
[----:B------:R-:W-:Y:S04]  /*deb10*/  STL [R1+0x4198], R16 ;  /* 0x0041981001007387 */ /* 0x000fe80000100800 */
[----:B------:R1:W-:Y:S04]  /*deb20*/  STL [R1+0x4194], R17 ;  /* 0x0041941101007387 */ /* 0x0003e80000100800 */
[----:B------:R-:W-:Y:S01]  /*deb30*/  STL [R1+0x41a0], R14 ;  /* 0x0041a00e01007387 */ /* 0x000fe20000100800 */
[----:B------:R-:W-:-:S03]  /*deb40*/  ISETP.GT.AND P2, PT, R4, 0x36, PT ;  /* 0x000000360400780c */ /* 0x000fc60003f44270 */
[----:B------:R2:W-:Y:S04]  /*deb50*/  LDGSTS.E [R5+0x4c900], desc[UR34][R6.64], P1 ;  /* 0x4c90000006057fae */ /* 0x0005e800089a1022 */
[----:B------:R4:W-:Y:S04]  /*deb60*/  STL [R1+0x419c], R15 ;  /* 0x00419c0f01007387 */ /* 0x0009e80000100800 */
[----:B-1----:R-:W3:Y:S01]  /*deb70*/  LDL.LU R17, [R1+0x4224] ;  /* 0x0042240001117983 */ /* 0x002ee20000300800 */
[----:B--2---:R-:W-:-:S03]  /*deb80*/  IMAD.MOV.U32 R6, RZ, RZ, R14 ;  /* 0x000000ffff067224 */ /* 0x004fc600078e000e */
[----:B------:R-:W2:Y:S01]  /*deb90*/  LDL.LU R16, [R1+0x4228] ;  /* 0x0042280001107983 */ /* 0x000ea20000300800 */
[----:B------:R-:W-:-:S03]  /*deba0*/  IMAD.MOV.U32 R7, RZ, RZ, R15 ;  /* 0x000000ffff077224 */ /* 0x000fc600078e000f */
[----:B----4-:R-:W4:Y:S04]  /*debb0*/  LDL.LU R15, [R1+0x428c] ;  /* 0x00428c00010f7983 */ /* 0x010f280000300800 */
[----:B------:R1:W-:Y:S04]  /*debc0*/  LDGSTS.E [R5+0x4ca00], desc[UR34][R6.64], P1 ;  /* 0x4ca0000006057fae */ /* 0x0003e800089a1022 */
[----:B------:R-:W4:Y:S01]  /*debd0*/  LDL.LU R14, [R1+0x4290] ;  /* 0x00429000010e7983 */ /* 0x000f220000300800 */
[----:B---3--:R-:W-:Y:S02]  /*debe0*/  IADD3 R18, P3, PT, R18, R246, RZ ;  /* 0x000000f612127210 */ /* 0x008fe40007f7e0ff */
[----:B-1----:R-:W-:-:S03]  /*debf0*/  SEL R6, RZ, 0x4, !P2 ;  /* 0x00000004ff067807 */ /* 0x002fc60005000000 */
[----:B------:R-:W-:Y:S01]  /*dec00*/  IMAD.X R19, R19, 0x1, R3, P3 ;  /* 0x0000000113137824 */ /* 0x000fe200018e0603 */
[----:B------:R-:W-:Y:S01]  /*dec10*/  IADD3 R12, P4, PT, R12, R246, RZ ;  /* 0x000000f60c0c7210 */ /* 0x000fe20007f9e0ff */
[----:B------:R-:W-:Y:S01]  /*dec20*/  STL [R1+0x41a8], R18 ;  /* 0x0041a81201007387 */ /* 0x000fe20000100800 */
[----:B------:R-:W-:-:S03]  /*dec30*/  SEL R6, R6, RZ, !P0 ;  /* 0x000000ff06067207 */ /* 0x000fc60004000000 */
[----:B------:R-:W-:Y:S01]  /*dec40*/  IMAD.X R13, R13, 0x1, R3, P4 ;  /* 0x000000010d0d7824 */ /* 0x000fe200020e0603 */
[----:B------:R1:W-:Y:S01]  /*dec50*/  STL [R1+0x41a4], R19 ;  /* 0x0041a41301007387 */ /* 0x0003e20000100800 */
[----:B------:R-:W-:Y:S01]  /*dec60*/  ISETP.NE.U32.AND P2, PT, R6, RZ, PT ;  /* 0x000000ff0600720c */ /* 0x000fe20003f45070 */
[----:B------:R-:W-:Y:S02]  /*dec70*/  IMAD.MOV.U32 R6, RZ, RZ, R18 ;  /* 0x000000ffff067224 */ /* 0x000fe400078e0012 */
[----:B------:R-:W-:Y:S01]  /*dec80*/  STL [R1+0x4210], R12 ;  /* 0x0042100c01007387 */ /* 0x000fe20000100800 */
[----:B------:R-:W-:-:S03]  /*dec90*/  IMAD.MOV.U32 R7, RZ, RZ, R19 ;  /* 0x000000ffff077224 */ /* 0x000fc600078e0013 */
[----:B------:R3:W-:Y:S04]  /*deca0*/  STL [R1+0x420c], R13 ;  /* 0x00420c0d01007387 */ /* 0x0007e80000100800 */
        /* <DEDUP_REMOVED lines=9> */
[--C-:B------:R-:W-:Y:S01]  /*ded40*/  IMAD.X R11, R11, 0x1, R3.reuse, P1 ;  /* 0x000000010b0b7824 */ /* 0x100fe200008e0603 */
[----:B------:R-:W-:Y:S01]  /*ded50*/  IADD3 R8, P3, PT, R8, R246, RZ ;  /* 0x000000f608087210 */ /* 0x000fe20007f7e0ff */
[----:B------:R-:W-:Y:S04]  /*ded60*/  STL [R1+0x4218], R10 ;  /* 0x0042180a01007387 */ /* 0x000fe80000100800 */
[----:B------:R-:W-:Y:S01]  /*ded70*/  IMAD.X R9, R9, 0x1, R3, P3 ;  /* 0x0000000109097824 */ /* 0x000fe200018e0603 */
[----:B------:R1:W-:Y:S04]  /*ded80*/  STL [R1+0x4214], R11 ;  /* 0x0042140b01007387 */ /* 0x0003e80000100800 */
[----:B------:R-:W-:Y:S04]  /*ded90*/  STL [R1+0x4220], R8 ;  /* 0x0042200801007387 */ /* 0x000fe80000100800 */
[----:B------:R3:W-:Y:S04]  /*deda0*/  STL [R1+0x421c], R9 ;  /* 0x00421c0901007387 */ /* 0x0007e80000100800 */
[----:B---3--:R-:W3:Y:S04]  /*dedb0*/  LDL.LU R13, [R1+0x42a4] ;  /* 0x0042a400010d7983 */ /* 0x008ee80000300800 */
[----:B------:R-:W3:Y:S01]  /*dedc0*/  LDL.LU R12, [R1+0x42a8] ;  /* 0x0042a800010c7983 */ /* 0x000ee20000300800 */
[----:B-1----:R-:W-:-:S02]  /*dedd0*/  IMAD.MOV.U32 R6, RZ, RZ, R10 ;  /* 0x000000ffff067224 */ /* 0x002fc400078e000a */
[----:B------:R-:W-:Y:S02]  /*dede0*/  IMAD.MOV.U32 R7, RZ, RZ, R11 ;  /* 0x000000ffff077224 */ /* 0x000fe400078e000b */
[----:B------:R-:W3:Y:S04]  /*dedf0*/  LDL.LU R11, [R1+0x430c] ;  /* 0x00430c00010b7983 */ /* 0x000ee80000300800 */
        /* <DEDUP_REMOVED lines=10> */
[----:B------:R-:W-:Y:S01]  /*deea0*/  IMAD.X R17, R17, 0x1, R3, P3 ;  /* 0x0000000111117824 */ /* 0x000fe200018e0603 */
[----:B------:R-:W-:-:S03]  /*deeb0*/  SEL R6, R6, RZ, !P0 ;  /* 0x000000ff06067207 */ /* 0x000fc60004000000 */
[----:B------:R-:W-:Y:S01]  /*deec0*/  IMAD.MOV.U32 R7, RZ, RZ, R17 ;  /* 0x000000ffff077224 */ /* 0x000fe200078e0011 */
[----:B------:R-:W-:Y:S01]  /*deed0*/  ISETP.NE.U32.AND P1, PT, R6, RZ, PT ;  /* 0x000000ff0600720c */ /* 0x000fe20003f25070 */
[----:B------:R-:W-:Y:S01]  /*deee0*/  IMAD.MOV.U32 R6, RZ, RZ, R16 ;  /* 0x000000ffff067224 */ /* 0x000fe200078e0010 */
[----:B----4-:R-:W-:-:S04]  /*deef0*/  IADD3 R14, P4, PT, R14, R246, RZ ;  /* 0x000000f60e0e7210 */ /* 0x010fc80007f9e0ff */
        /* <DEDUP_REMOVED lines=9> */
[----:B------:R-:W4:Y:S04]  /*def90*/  LDL.LU R16, [R1+0x4320] ;  /* 0x0043200001107983 */ /* 0x000f280000300800 */
[----:B------:R1:W-:Y:S04]  /*defa0*/  LDGSTS.E [R5+0x4e800], desc[UR34][R6.64], P1 ;  /* 0x4e80000006057fae */ /* 0x0003e800089a1022 */
[----:B-1----:R-:W2:Y:S01]  /*defb0*/  LDL.LU R15, [R1+0x4324] ;  /* 0x00432400010f7983 */ /* 0x002ea20000300800 */
[----:B------:R-:W-:-:S03]  /*defc0*/  IADD3 R20, P2, PT, R20, R246, RZ ;  /* 0x000000f614147210 */ /* 0x000fc60007f5e0ff */
[----:B------:R-:W2:Y:S02]  /*defd0*/  LDL.LU R14, [R1+0x4328] ;  /* 0x00432800010e7983 */ /* 0x000ea40000300800 */
        /* <DEDUP_REMOVED lines=17> */
[----:B---3--:R-:W-:-:S05]  /*df0f0*/  IADD3 R12, P3, PT, R12, R246, RZ ;  /* 0x000000f60c0c7210 */ /* 0x008fca0007f7e0ff */
[----:B------:R-:W-:Y:S01]  /*df100*/  IMAD.X R13, R13, 0x1, R3, P3 ;  /* 0x000000010d0d7824 */ /* 0x000fe200018e0603 */
[----:B------:R-:W-:Y:S01]  /*df110*/  STL [R1+0x42a8], R12 ;  /* 0x0042a80c01007387 */ /* 0x000fe20000100800 */
[----:B------:R-:W-:Y:S02]  /*df120*/  IMAD.MOV.U32 R6, RZ, RZ, R12 ;  /* 0x000000ffff067224 */ /* 0x000fe400078e000c */
[----:B------:R-:W-:Y:S01]  /*df130*/  IMAD.MOV.U32 R7, RZ, RZ, R13 ;  /* 0x000000ffff077224 */ /* 0x000fe200078e000d */
[----:B------:R1:W-:Y:S04]  /*df140*/  STL [R1+0x42a4], R13 ;  /* 0x0042a40d01007387 */ /* 0x0003e80000100800 */
[----:B------:R3:W-:Y:S04]  /*df150*/  LDGSTS.E [R5+0x4eb00], desc[UR34][R6.64], P1 ;  /* 0x4eb0000006057fae */ /* 0x0007e800089a1022 */
[----:B-1----:R-:W2:Y:S04]  /*df160*/  LDL.LU R13, [R1+0x495c] ;  /* 0x00495c00010d7983 */ /* 0x002ea80000300800 */
[----:B------:R-:W2:Y:S01]  /*df170*/  LDL.LU R12, [R1+0x49c4] ;  /* 0x0049c400010c7983 */ /* 0x000ea20000300800 */
[----:B------:R-:W-:-:S02]  /*df180*/  IADD3 R10, P1, PT, R10, R246, RZ ;  /* 0x000000f60a0a7210 */ /* 0x000fc40007f3e0ff */
[----:B------:R-:W-:-:S03]  /*df190*/  IADD3 R8, P3, PT, R8, R246, RZ ;  /* 0x000000f608087210 */ /* 0x000fc60007f7e0ff */
[--C-:B------:R-:W-:Y:S01]  /*df1a0*/  IMAD.X R11, R11, 0x1, R3.reuse, P1 ;  /* 0x000000010b0b7824 */ /* 0x100fe200008e0603 */
[----:B------:R-:W-:Y:S01]  /*df1b0*/  STL [R1+0x4310], R10 ;  /* 0x0043100a01007387 */ /* 0x000fe20000100800 */
[----:B---3--:R-:W-:Y:S02]  /*df1c0*/  IMAD.MOV.U32 R6, RZ, RZ, R10 ;  /* 0x000000ffff067224 */ /* 0x008fe400078e000a */
[----:B------:R-:W-:Y:S02]  /*df1d0*/  IMAD.X R9, R9, 0x1, R3, P3 ;  /* 0x0000000109097824 */ /* 0x000fe400018e0603 */
[----:B------:R-:W-:Y:S01]  /*df1e0*/  IMAD.MOV.U32 R7, RZ, RZ, R11 ;  /* 0x000000ffff077224 */ /* 0x000fe200078e000b */
[----:B------:R1:W-:Y:S04]  /*df1f0*/  STL [R1+0x430c], R11 ;  /* 0x00430c0b01007387 */ /* 0x0003e80000100800 */
[----:B------:R-:W-:Y:S04]  /*df200*/  STL [R1+0x4318], R8 ;  /* 0x0043180801007387 */ /* 0x000fe80000100800 */
[----:B------:R3:W-:Y:S04]  /*df210*/  STL [R1+0x4314], R9 ;  /* 0x0043140901007387 */ /* 0x0007e80000100800 */
[----:B------:R3:W-:Y:S04]  /*df220*/  LDGSTS.E [R5+0x4f800], desc[UR34][R6.64], P2 ;  /* 0x4f80000006057fae */ /* 0x0007e800091a1022 */
[----:B-1----:R-:W2:Y:S04]  /*df230*/  LDL.LU R11, [R1+0x4954] ;  /* 0x00495400010b7983 */ /* 0x002ea80000300800 */
[----:B------:R-:W2:Y:S01]  /*df240*/  LDL.LU R10, [R1+0x4960] ;  /* 0x00496000010a7983 */ /* 0x000ea20000300800 */
[----:B---3--:R-:W-:-:S02]  /*df250*/  IMAD.MOV.U32 R7, RZ, RZ, R9 ;  /* 0x000000ffff077224 */ /* 0x008fc400078e0009 */
[----:B------:R-:W-:Y:S01]  /*df260*/  IMAD.MOV.U32 R6, RZ, RZ, R8 ;  /* 0x000000ffff067224 */ /* 0x000fe200078e0008 */
[----:B------:R-:W3:Y:S04]  /*df270*/  LDL.LU R9, [R1+0x494c] ;  /* 0x00494c0001097983 */ /* 0x000ee80000300800 */
[----:B------:R-:W3:Y:S04]  /*df280*/  LDL.LU R8, [R1+0x4958] ;  /* 0x0049580001087983 */ /* 0x000ee80000300800 */
[----:B------:R1:W-:Y:S01]  /*df290*/  LDGSTS.E [R5+0x4f900], desc[UR34][R6.64], P2 ;  /* 0x4f90000006057fae */ /* 0x0003e200091a1022 */
[----:B----4-:R-:W-:-:S05]  /*df2a0*/  IADD3 R16, P1, PT, R16, R246, RZ ;  /* 0x000000f610107210 */ /* 0x010fca0007f3e0ff */
[--C-:B--2---:R-:W-:Y:S01]  /*df2b0*/  IMAD.X R17, R17, 0x1, R3.reuse, P1 ;  /* 0x0000000111117824 */ /* 0x104fe200008e0603 */
[----:B------:R-:W-:Y:S01]  /*df2c0*/  IADD3 R14, P3, PT, R14, R246, RZ ;  /* 0x000000f60e0e7210 */ /* 0x000fe20007f7e0ff */
[----:B------:R-:W-:Y:S04]  /*df2d0*/  STL [R1+0x4320], R16 ;  /* 0x0043201001007387 */ /* 0x000fe80000100800 */
[----:B------:R-:W-:Y:S01]  /*df2e0*/  IMAD.X R15, R15, 0x1, R3, P3 ;  /* 0x000000010f0f7824 */ /* 0x000fe200018e0603 */
[----:B------:R2:W-:Y:S01]  /*df2f0*/  STL [R1+0x431c], R17 ;  /* 0x00431c1101007387 */ /* 0x0005e20000100800 */
[----:B-1----:R-:W-:Y:S02]  /*df300*/  IMAD.MOV.U32 R6, RZ, RZ, R16 ;  /* 0x000000ffff067224 */ /* 0x002fe400078e0010 */
[----:B------:R-:W-:Y:S01]  /*df310*/  IMAD.MOV.U32 R7, RZ, RZ, R17 ;  /* 0x000000ffff077224 */ /* 0x000fe200078e0011 */
[----:B------:R-:W-:Y:S04]  /*df320*/  STL [R1+0x4328], R14 ;  /* 0x0043280e01007387 */ /* 0x000fe80000100800 */
[----:B------:R1:W-:Y:S04]  /*df330*/  STL [R1+0x4324], R15 ;  /* 0x0043240f01007387 */ /* 0x0003e80000100800 */
[----:B------:R-:W4:Y:S04]  /*df340*/  LDL.LU R19, [R1+0x3bc8] ;  /* 0x003bc80001137983 */ /* 0x000f280000300800 */
[----:B------:R-:W4:Y:S04]  /*df350*/  LDL.LU R18, [R1+0x4950] ;  /* 0x0049500001127983 */ /* 0x000f280000300800 */
[----:B--2---:R-:W2:Y:S04]  /*df360*/  LDL.LU R17, [R1+0x3c2c] ;  /* 0x003c2c0001117983 */ /* 0x004ea80000300800 */
[----:B------:R1:W-:Y:S04]  /*df370*/  LDGSTS.E [R5+0x4fa00], desc[UR34][R6.64], P2 ;  /* 0x4fa0000006057fae */ /* 0x0003e800091a1022 */
[----:B------:R-:W2:Y:S01]  /*df380*/  LDL.LU R16, [R1+0x3c30] ;  /* 0x003c300001107983 */ /* 0x000ea20000300800 */
[----:B-1----:R-:W-:-:S02]  /*df390*/  IMAD.MOV.U32 R6, RZ, RZ, R14 ;  /* 0x000000ffff067224 */ /* 0x002fc400078e000e */
[----:B------:R-:W-:-:S05]  /*df3a0*/  IMAD.MOV.U32 R7, RZ, RZ, R15 ;  /* 0x000000ffff077224 */ /* 0x000fca00078e000f */
[----:B------:R1:W-:Y:S01]  /*df3b0*/  LDGSTS.E [R5+0x4fb00], desc[UR34][R6.64], P2 ;  /* 0x4fb0000006057fae */ /* 0x0003e200091a1022 */
[----:B------:R-:W-:Y:S01]  /*df3c0*/  ISETP.GT.AND P1, PT, R4, 0x3, PT ;  /* 0x000000030400780c */ /* 0x000fe20003f24270 */
[----:B------:R-:W-:-:S03]  /*df3d0*/  IMAD.SHL.U32 R237, R25, 0x4, RZ ;  /* 0x0000000419ed7824 */ /* 0x000fc600078e00ff */
[----:B-1----:R-:W-:-:S04]  /*df3e0*/  SEL R5, RZ, 0x4, !P1 ;  /* 0x00000004ff057807 */ /* 0x002fc80004800000 */
[----:B------:R-:W-:-:S04]  /*df3f0*/  SEL R5, R5, RZ, !P0 ;  /* 0x000000ff05057207 */ /* 0x000fc80004000000 */
[----:B------:R-:W-:Y:S02]  /*df400*/  ISETP.NE.U32.AND P1, PT, R5, RZ, PT ;  /* 0x000000ff0500720c */ /* 0x000fe40003f25070 */
[----:B------:R-:W-:-:S05]  /*df410*/  LOP3.LUT R130, R237, 0x60, RZ, 0x3c, !PT ;  /* 0x00000060ed827812 */ /* 0x000fca00078e3cff */
[----:B------:R-:W-:Y:S01]  /*df420*/  VIADD R5, R130, UR7 ;  /* 0x0000000782057c36 */ /* 0x000fe20008000000 */
[----:B------:R-:W-:-:S05]  /*df430*/  IADD3 R12, P2, PT, R12, R246, RZ ;  /* 0x000000f60c0c7210 */ /* 0x000fca0007f5e0ff */
[----:B------:R-:W-:Y:S01]  /*df440*/  IMAD.X R13, R13, 0x1, R3, P2 ;  /* 0x000000010d0d7824 */ /* 0x000fe200010e0603 */
[----:B------:R-:W-:Y:S01]  /*df450*/  STL [R1+0x49c4], R12 ;  /* 0x0049c40c01007387 */ /* 0x000fe20000100800 */
[----:B------:R-:W-:-:S03]  /*df460*/  IMAD.MOV.U32 R6, RZ, RZ, R12 ;  /* 0x000000ffff067224 */ /* 0x000fc600078e000c */
[----:B------:R1:W-:Y:S01]  /*df470*/  STL [R1+0x495c], R13 ;  /* 0x00495c0d01007387 */ /* 0x0003e20000100800 */
[----:B------:R-:W-:-:S03]  /*df480*/  IMAD.MOV.U32 R7, RZ, RZ, R13 ;  /* 0x000000ffff077224 */ /* 0x000fc600078e000d */
[----:B------:R-:W2:Y:S04]  /*df490*/  LDL.LU R15, [R1+0x3c34] ;  /* 0x003c3400010f7983 */ /* 0x000ea80000300800 */
[----:B------:R-:W2:Y:S04]  /*df4a0*/  LDL.LU R14, [R1+0x3c38] ;  /* 0x003c3800010e7983 */ /* 0x000ea80000300800 */
[----:B-1----:R-:W2:Y:S04]  /*df4b0*/  LDL.LU R13, [R1+0x3c3c] ;  /* 0x003c3c00010d7983 */ /* 0x002ea80000300800 */
[----:B------:R-:W2:Y:S04]  /*df4c0*/  LDL.LU R12, [R1+0x3c40] ;  /* 0x003c4000010c7983 */ /* 0x000ea80000300800 */
[----:B------:R1:W-:Y:S01]  /*df4d0*/  LDGSTS.E [R5+0x40c00], desc[UR34][R6.64], P1 ;  /* 0x40c0000006057fae */ /* 0x0003e200089a1022 */
[----:B------:R-:W-:-:S05]  /*df4e0*/  IADD3 R10, P2, PT, R10, R246, RZ ;  /* 0x000000f60a0a7210 */ /* 0x000fca0007f5e0ff */
[----:B------:R-:W-:Y:S01]  /*df4f0*/  IMAD.X R11, R11, 0x1, R3, P2 ;  /* 0x000000010b0b7824 */ /* 0x000fe200010e0603 */
[----:B---3--:R-:W-:Y:S01]  /*df500*/  IADD3 R8, P3, PT, R8, R246, RZ ;  /* 0x000000f608087210 */ /* 0x008fe20007f7e0ff */
[----:B------:R-:W-:Y:S01]  /*df510*/  STL [R1+0x4960], R10 ;  /* 0x0049600a01007387 */ /* 0x000fe20000100800 */
[----:B-1----:R-:W-:-:S03]  /*df520*/  IMAD.MOV.U32 R6, RZ, RZ, R10 ;  /* 0x000000ffff067224 */ /* 0x002fc600078e000a */
        /* <DEDUP_REMOVED lines=11> */
[----:B------:R-:W3:Y:S01]  /*df5e0*/  LDL.LU R8, [R1+0x3cb0] ;  /* 0x003cb00001087983 */ /* 0x000ee20000300800 */
[----:B------:R-:W-:-:S03]  /*df5f0*/  ISETP.GT.AND P2, PT, R4, 0x7, PT ;  /* 0x000000070400780c */ /* 0x000fc60003f44270 */
[----:B------:R1:W-:Y:S01]  /*df600*/  LDGSTS.E [R5+0x40e00], desc[UR34][R6.64], P1 ;  /* 0x40e0000006057fae */ /* 0x0003e200089a1022 */
[----:B----4-:R-:W-:Y:S02]  /*df610*/  IADD3 R18, P3, PT, R18, R246, RZ ;  /* 0x000000f612127210 */ /* 0x010fe40007f7e0ff */
[----:B-1----:R-:W-:-:S03]  /*df620*/  SEL R6, RZ, 0x4, !P2 ;  /* 0x00000004ff067807 */ /* 0x002fc60005000000 */
[--C-:B------:R-:W-:Y:S01]  /*df630*/  IMAD.X R19, R19, 0x1, R3.reuse, P3 ;  /* 0x0000000113137824 */ /* 0x100fe200018e0603 */
[----:B------:R-:W-:Y:S02]  /*df640*/  SEL R6, R6, RZ, !P0 ;  /* 0x000000ff06067207 */ /* 0x000fe40004000000 */
[----:B--2---:R-:W-:Y:S01]  /*df650*/  IADD3 R16, P4, PT, R16, R246, RZ ;  /* 0x000000f610107210 */ /* 0x004fe20007f9e0ff */
        /* <DEDUP_REMOVED lines=32> */
[----:B------:R-:W2:Y:S01]  /*df860*/  LDL.LU R12, [R1+0x3d30] ;  /* 0x003d3000010c7983 */ /* 0x000ea20000300800 */
[----:B------:R-:W-:Y:S02]  /*df870*/  ISETP.GT.AND P1, PT, R4, 0xb, PT ;  /* 0x0000000b0400780c */ /* 0x000fe40003f24270 */
[----:B------:R-:W-:Y:S01]  /*df880*/  IADD3 R10, P3, PT, R10, R246, RZ ;  /* 0x000000f60a0a7210 */ /* 0x000fe20007f7e0ff */
[----:B------:R1:W-:Y:S04]  /*df890*/  LDGSTS.E [R5+0x41e00], desc[UR34][R6.64], P2 ;  /* 0x41e0000006057fae */ /* 0x0003e800091a1022 */
[----:B------:R-:W-:Y:S01]  /*df8a0*/  IMAD.X R11, R11, 0x1, R3, P3 ;  /* 0x000000010b0b7824 */ /* 0x000fe200018e0603 */
[----:B-1----:R-:W-:-:S02]  /*df8b0*/  SEL R6, RZ, 0x4, !P1 ;  /* 0x00000004ff067807 */ /* 0x002fc40004800000 */
[----:B---3--:R-:W-:Y:S02]  /*df8c0*/  IADD3 R8, P4, PT, R8, R246, RZ ;  /* 0x000000f608087210 */ /* 0x008fe40007f9e0ff */
[----:B------:R-:W-:Y:S01]  /*df8d0*/  SEL R6, R6, RZ, !P0 ;  /* 0x000000ff06067207 */ /* 0x000fe20004000000 */
[----:B------:R-:W-:Y:S02]  /*df8e0*/  IMAD.MOV.U32 R7, RZ, RZ, R11 ;  /* 0x000000ffff077224 */ /* 0x000fe400078e000b */
[----:B------:R-:W-:Y:S01]  /*df8f0*/  IMAD.X R9, R9, 0x1, R3, P4 ;  /* 0x0000000109097824 */ /* 0x000fe200020e0603 */
[----:B------:R-:W-:Y:S01]  /*df900*/  ISETP.NE.U32.AND P1, PT, R6, RZ, PT ;  /* 0x000000ff0600720c */ /* 0x000fe20003f25070 */
[----:B------:R-:W-:Y:S01]  /*df910*/  IMAD.MOV.U32 R6, RZ, RZ, R10 ;  /* 0x000000ffff067224 */ /* 0x000fe200078e000a */
[----:B------:R-:W-:Y:S04]  /*df920*/  STL [R1+0x3c48], R10 ;  /* 0x003c480a01007387 */ /* 0x000fe80000100800 */
        /* <DEDUP_REMOVED lines=12> */
[----:B------:R-:W-:Y:S01]  /*df9f0*/  IMAD.X R19, R19, 0x1, R3, P2 ;  /* 0x0000000113137824 */ /* 0x000fe200010e0603 */
[----:B------:R-:W-:Y:S01]  /*dfa00*/  STL [R1+0x3cb8], R18 ;  /* 0x003cb81201007387 */ /* 0x000fe20000100800 */
[----:B--2---:R-:W-:Y:S01]  /*dfa10*/  IADD3 R16, P3, PT, R16, R246, RZ ;  /* 0x000000f610107210 */ /* 0x004fe20007f7e0ff */
        /* <DEDUP_REMOVED lines=55> */
[----:B------:R-:W-:-:S05]  /*dfd90*/  IADD3 R18, P3, PT, R18, R246, RZ ;  /* 0x000000f612127210 */ /* 0x000fca0007f7e0ff */
[--C-:B------:R-:W-:Y:S01]  /*dfda0*/  IMAD.X R19, R19, 0x1, R3.reuse, P3 ;  /* 0x0000000113137824 */ /* 0x100fe200018e0603 */
[----:B-1----:R-:W-:Y:S02]  /*dfdb0*/  SEL R6, RZ, 0x4, !P1 ;  /* 0x00000004ff067807 */ /* 0x002fe40004800000 */
[----:B----4-:R-:W-:Y:S02]  /*dfdc0*/  IADD3 R16, P4, PT, R16, R246, RZ ;  /* 0x000000f610107210 */ /* 0x010fe40007f9e0ff */
[----:B------:R-:W-:Y:S01]  /*dfdd0*/  SEL R6, R6, RZ, !P0 ;  /* 0x000000ff06067207 */ /* 0x000fe20004000000 */
[----:B------:R-:W-:Y:S02]  /*dfde0*/  STL [R1+0x3d48], R18 ;  /* 0x003d481201007387 */ /* 0x000fe40000100800 */
[----:B--2---:R-:W-:Y:S01]  /*dfdf0*/  IMAD.X R17, R17, 0x1, R3, P4 ;  /* 0x0000000111117824 */ /* 0x004fe200020e0603 */
[----:B------:R-:W-:Y:S01]  /*dfe00*/  ISETP.NE.U32.AND P1, PT, R6, RZ, PT ;  /* 0x000000ff0600720c */ /* 0x000fe20003f25070 */
[----:B------:R-:W-:Y:S01]  /*dfe10*/  IMAD.MOV.U32 R6, RZ, RZ, R18 ;  /* 0x000000ffff067224 */ /* 0x000fe200078e0012 */
        /* <DEDUP_REMOVED lines=29> */
[----:B------:R-:W-:-:S03]  /*dfff0*/  ISETP.GT.AND P2, PT, R4, 0x17, PT ;  /* 0x000000170400780c */ /* 0x000fc60003f44270 */
[----:B------:R1:W-:Y:S01]  /*e0000*/  LDGSTS.E [R5+0x44e00], desc[UR34][R6.64], P1 ;  /* 0x44e0000006057fae */ /* 0x0003e200089a1022 */
[----:B------:R-:W-:Y:S02]  /*e0010*/  IADD3 R10, P3, PT, R10, R246, RZ ;  /* 0x000000f60a0a7210 */ /* 0x000fe40007f7e0ff */
[----:B-1----:R-:W-:-:S03]  /*e0020*/  SEL R6, RZ, 0x4, !P2 ;  /* 0x00000004ff067807 */ /* 0x002fc60005000000 */
[----:B------:R-:W-:Y:S01]  /*e0030*/  IMAD.X R11, R11, 0x1, R3, P3 ;  /* 0x000000010b0b7824 */ /* 0x000fe200018e0603 */
[----:B------:R-:W-:Y:S01]  /*e0040*/  SEL R6, R6, RZ, !P0 ;  /* 0x000000ff06067207 */ /* 0x000fe20004000000 */
[----:B------:R-:W-:Y:S02]  /*e0050*/  STL [R1+0x3dc8], R10 ;  /* 0x003dc80a01007387 */ /* 0x000fe40000100800 */
[----:B------:R-:W-:Y:S01]  /*e0060*/  IMAD.MOV.U32 R7, RZ, RZ, R11 ;  /* 0x000000ffff077224 */ /* 0x000fe200078e000b */
[----:B---3--:R-:W-:Y:S02]  /*e0070*/  IADD3 R8, P4, PT, R8, R246, RZ ;  /* 0x000000f608087210 */ /* 0x008fe40007f9e0ff */
[----:B------:R-:W-:Y:S01]  /*e0080*/  ISETP.NE.U32.AND P2, PT, R6, RZ, PT ;  /* 0x000000ff0600720c */ /* 0x000fe20003f45070 */
        /* <DEDUP_REMOVED lines=111> */
[----:B------:R1:W-:Y:S02]  /*e0780*/  LDGSTS.E [R5+0x47e00], desc[UR34][R6.64], P2 ;  /* 0x47e0000006057fae */ /* 0x0003e400091a1022 */
[----:B-1----:R-:W-:Y:S02]  /*e0790*/  SEL R6, RZ, 0x4, !P1 ;  /* 0x00000004ff067807 */ /* 0x002fe40004800000 */
[----:B------:R-:W-:Y:S02]  /*e07a0*/  IADD3 R10, P3, PT, R10, R246, RZ ;  /* 0x000000f60a0a7210 */ /* 0x000fe40007f7e0ff */
[----:B------:R-:W-:-:S03]  /*e07b0*/  SEL R6, R6, RZ, !P0 ;  /* 0x000000ff06067207 */ /* 0x000fc60004000000 */
[----:B------:R-:W-:Y:S01]  /*e07c0*/  IMAD.X R11, R11, 0x1, R3, P3 ;  /* 0x000000010b0b7824 */ /* 0x000fe200018e0603 */
[----:B------:R-:W-:Y:S01]  /*e07d0*/  ISETP.NE.U32.AND P1, PT, R6, RZ, PT ;  /* 0x000000ff0600720c */ /* 0x000fe20003f25070 */
[----:B------:R-:W-:Y:S01]  /*e07e0*/  IMAD.MOV.U32 R6, RZ, RZ, R10 ;  /* 0x000000ffff067224 */ /* 0x000fe200078e000a */
[----:B---3--:R-:W-:Y:S01]  /*e07f0*/  IADD3 R8, P4, PT, R8, R246, RZ ;  /* 0x000000f608087210 */ /* 0x008fe20007f9e0ff */
[----:B------:R-:W-:Y:S01]  /*e0800*/  IMAD.MOV.U32 R7, RZ, RZ, R11 ;  /* 0x000000ffff077224 */ /* 0x000fe200078e000b */
[----:B------:R-:W-:Y:S03]  /*e0810*/  STL [R1+0x3f48], R10 ;  /* 0x003f480a01007387 */ /* 0x000fe60000100800 */
        /* <DEDUP_REMOVED lines=117> */
[----:B------:R-:W-:Y:S01]  /*e0f70*/  STL [R1+0x40c8], R10 ;  /* 0x0040c80a01007387 */ /* 0x000fe20000100800 */
[----:B------:R-:W-:Y:S01]  /*e0f80*/  IMAD.MOV.U32 R7, RZ, RZ, R11 ;  /* 0x000000ffff077224 */ /* 0x000fe200078e000b */
[----:B---3--:R-:W-:Y:S02]  /*e0f90*/  IADD3 R8, P4, PT, R8, R246, RZ ;  /* 0x000000f608087210 */ /* 0x008fe40007f9e0ff */
[----:B------:R1:W-:Y:S03]  /*e0fa0*/  STL [R1+0x40c4], R11 ;  /* 0x0040c40b01007387 */ /* 0x0003e60000100800 */
[----:B------:R-:W-:Y:S01]  /*e0fb0*/  IMAD.X R9, R9, 0x1, R3, P4 ;  /* 0x0000000109097824 */ /* 0x000fe200020e0603 */
        /* <DEDUP_REMOVED lines=71> */
[----:B----4-:R-:W-:Y:S02]  /*e1430*/  IADD3 R16, P4, PT, R16, R246, RZ ;  /* 0x000000f610107210 */ /* 0x010fe40007f9e0ff */
[----:B-1----:R-:W-:Y:S01]  /*e1440*/  SEL R6, RZ, 0x4, !P2 ;  /* 0x00000004ff067807 */ /* 0x002fe20005000000 */
[----:B------:R-:W-:Y:S02]  /*e1450*/  STL [R1+0x41c8], R18 ;  /* 0x0041c81201007387 */ /* 0x000fe40000100800 */
[----:B--2---:R-:W-:Y:S01]  /*e1460*/  IMAD.X R17, R17, 0x1, R3, P4 ;  /* 0x0000000111117824 */ /* 0x004fe200020e0603 */
[----:B------:R-:W-:Y:S01]  /*e1470*/  SEL R6, R6, RZ, !P0 ;  /* 0x000000ff06067207 */ /* 0x000fe20004000000 */
[----:B------:R1:W-:Y:S04]  /*e1480*/  STL [R1+0x41c4], R19 ;  /* 0x0041c41301007387 */ /* 0x0003e80000100800 */
[----:B------:R2:W-:Y:S01]  /*e1490*/  STL [R1+0x4230], R16 ;  /* 0x0042301001007387 */ /* 0x0005e20000100800 */
[----:B------:R-:W-:-:S03]  /*e14a0*/  ISETP.NE.U32.AND P2, PT, R6, RZ, PT ;  /* 0x000000ff0600720c */ /* 0x000fc60003f45070 */
[----:B------:R-:W-:Y:S01]  /*e14b0*/  STL [R1+0x422c], R17 ;  /* 0x00422c1101007387 */ /* 0x000fe20000100800 */
[----:B------:R-:W-:-:S03]  /*e14c0*/  IMAD.MOV.U32 R6, RZ, RZ, R18 ;  /* 0x000000ffff067224 */ /* 0x000fc600078e0012 */
[----:B------:R-:W4:Y:S01]  /*e14d0*/  LDL.LU R21, [R1+0x42b4] ;  /* 0x0042b40001157983 */ /* 0x000f220000300800 */
[----:B------:R-:W-:-:S03]  /*e14e0*/  IMAD.MOV.U32 R7, RZ, RZ, R19 ;  /* 0x000000ffff077224 */ /* 0x000fc600078e0013 */
[----:B------:R-:W4:Y:S04]  /*e14f0*/  LDL.LU R20, [R1+0x42b8] ;  /* 0x0042b80001147983 */ /* 0x000f280000300800 */
[----:B-1----:R-:W4:Y:S04]  /*e1500*/  LDL.LU R19, [R1+0x42bc] ;  /* 0x0042bc0001137983 */ /* 0x002f280000300800 */
[----:B------:R1:W-:Y:S04]  /*e1510*/  LDGSTS.E [R5+0x4cf00], desc[UR34][R6.64], P1 ;  /* 0x4cf0000006057fae */ /* 0x0003e800089a1022 */
[----:B------:R-:W4:Y:S01]  /*e1520*/  LDL.LU R18, [R1+0x42c0] ;  /* 0x0042c00001127983 */ /* 0x000f220000300800 */
[----:B-1----:R-:W-:-:S02]  /*e1530*/  IMAD.MOV.U32 R6, RZ, RZ, R16 ;  /* 0x000000ffff067224 */ /* 0x002fc400078e0010 */
[----:B------:R-:W-:-:S05]  /*e1540*/  IMAD.MOV.U32 R7, RZ, RZ, R17 ;  /* 0x000000ffff077224 */ /* 0x000fca00078e0011 */
[----:B------:R1:W-:Y:S01]  /*e1550*/  LDGSTS.E [R5+0x4dc00], desc[UR34][R6.64], P2 ;  /* 0x4dc0000006057fae */ /* 0x0003e200091a1022 */
[----:B------:R-:W-:-:S05]  /*e1560*/  IADD3 R14, P1, PT, R14, R246, RZ ;  /* 0x000000f60e0e7210 */ /* 0x000fca0007f3e0ff */
[--C-:B------:R-:W-:Y:S01]  /*e1570*/  IMAD.X R15, R15, 0x1, R3.reuse, P1 ;  /* 0x000000010f0f7824 */ /* 0x100fe200008e0603 */
[----:B------:R-:W-:Y:S01]  /*e1580*/  IADD3 R12, P3, PT, R12, R246, RZ ;  /* 0x000000f60c0c7210 */ /* 0x000fe20007f7e0ff */
[----:B------:R2:W-:Y:S04]  /*e1590*/  STL [R1+0x4238], R14 ;  /* 0x0042380e01007387 */ /* 0x0005e80000100800 */
[----:B------:R-:W-:Y:S01]  /*e15a0*/  IMAD.X R13, R13, 0x1, R3, P3 ;  /* 0x000000010d0d7824 */ /* 0x000fe200018e0603 */
[----:B------:R2:W-:Y:S01]  /*e15b0*/  STL [R1+0x4234], R15 ;  /* 0x0042340f01007387 */ /* 0x0005e20000100800 */
[----:B-1----:R-:W-:-:S03]  /*e15c0*/  IMAD.MOV.U32 R6, RZ, RZ, R14 ;  /* 0x000000ffff067224 */ /* 0x002fc600078e000e */
[----:B------:R-:W-:Y:S04]  /*e15d0*/  STL [R1+0x4240], R12 ;  /* 0x0042400c01007387 */ /* 0x000fe80000100800 */
[----:B------:R1:W-:Y:S04]  /*e15e0*/  STL [R1+0x423c], R13 ;  /* 0x00423c0d01007387 */ /* 0x0003e80000100800 */
[----:B--2---:R-:W2:Y:S04]  /*e15f0*/  LDL.LU R16, [R1+0x42c4] ;  /* 0x0042c40001107983 */ /* 0x004ea80000300800 */
[----:B------:R-:W2:Y:S01]  /*e1600*/  LDL.LU R14, [R1+0x42c8] ;  /* 0x0042c800010e7983 */ /* 0x000ea20000300800 */
[----:B------:R-:W-:Y:S01]  /*e1610*/  IMAD.MOV.U32 R7, RZ, RZ, R15 ;  /* 0x000000ffff077224 */ /* 0x000fe200078e000f */
[----:B------:R-:W-:-:S02]  /*e1620*/  ISETP.GT.AND P1, PT, R4, 0x3b, PT ;  /* 0x0000003b0400780c */ /* 0x000fc40003f24270 */
[----:B------:R-:W2:Y:S04]  /*e1630*/  LDL.LU R17, [R1+0x432c] ;  /* 0x00432c0001117983 */ /* 0x000ea80000300800 */
[----:B------:R1:W-:Y:S04]  /*e1640*/  LDGSTS.E [R5+0x4dd00], desc[UR34][R6.64], P2 ;  /* 0x4dd0000006057fae */ /* 0x0003e800091a1022 */
[----:B------:R-:W2:Y:S01]  /*e1650*/  LDL.LU R15, [R1+0x4330] ;  /* 0x00433000010f7983 */ /* 0x000ea20000300800 */
[----:B-1----:R-:W-:Y:S02]  /*e1660*/  IMAD.MOV.U32 R6, RZ, RZ, R12 ;  /* 0x000000ffff067224 */ /* 0x002fe400078e000c */
[----:B------:R-:W-:-:S02]  /*e1670*/  IMAD.MOV.U32 R7, RZ, RZ, R13 ;  /* 0x000000ffff077224 */ /* 0x000fc400078e000d */
[----:B------:R-:W2:Y:S04]  /*e1680*/  LDL.LU R13, [R1+0x4334] ;  /* 0x00433400010d7983 */ /* 0x000ea80000300800 */
[----:B------:R-:W2:Y:S04]  /*e1690*/  LDL.LU R12, [R1+0x4338] ;  /* 0x00433800010c7983 */ /* 0x000ea80000300800 */
[----:B------:R1:W-:Y:S01]  /*e16a0*/  LDGSTS.E [R5+0x4de00], desc[UR34][R6.64], P2 ;  /* 0x4de0000006057fae */ /* 0x0003e200091a1022 */
[----:B------:R-:W-:Y:S02]  /*e16b0*/  IADD3 R10, P3, PT, R10, R246, RZ ;  /* 0x000000f60a0a7210 */ /* 0x000fe40007f7e0ff */
[----:B-1----:R-:W-:-:S03]  /*e16c0*/  SEL R6, RZ, 0x4, !P1 ;  /* 0x00000004ff067807 */ /* 0x002fc60004800000 */
[----:B------:R-:W-:Y:S01]  /*e16d0*/  IMAD.X R11, R11, 0x1, R3, P3 ;  /* 0x000000010b0b7824 */ /* 0x000fe200018e0603 */
[----:B------:R-:W-:-:S03]  /*e16e0*/  SEL R6, R6, RZ, !P0 ;  /* 0x000000ff06067207 */ /* 0x000fc60004000000 */
[----:B------:R-:W-:Y:S01]  /*e16f0*/  IMAD.MOV.U32 R7, RZ, RZ, R11 ;  /* 0x000000ffff077224 */ /* 0x000fe200078e000b */
[----:B------:R-:W-:Y:S01]  /*e1700*/  ISETP.NE.U32.AND P1, PT, R6, RZ, PT ;  /* 0x000000ff0600720c */ /* 0x000fe20003f25070 */
[----:B------:R-:W-:Y:S01]  /*e1710*/  IMAD.MOV.U32 R6, RZ, RZ, R10 ;  /* 0x000000ffff067224 */ /* 0x000fe200078e000a */
[----:B---3--:R-:W-:Y:S01]  /*e1720*/  IADD3 R8, P4, PT, R8, R246, RZ ;  /* 0x000000f608087210 */ /* 0x008fe20007f9e0ff */
[----:B------:R-:W-:Y:S04]  /*e1730*/  STL [R1+0x4248], R10 ;  /* 0x0042480a01007387 */ /* 0x000fe80000100800 */
[----:B------:R-:W-:Y:S01]  /*e1740*/  IMAD.X R9, R9, 0x1, R3, P4 ;  /* 0x0000000109097824 */ /* 0x000fe200020e0603 */
[----:B------:R1:W-:Y:S04]  /*e1750*/  STL [R1+0x4244], R11 ;  /* 0x0042440b01007387 */ /* 0x0003e80000100800 */
[----:B------:R3:W-:Y:S04]  /*e1760*/  STL [R1+0x42b0], R8 ;  /* 0x0042b00801007387 */ /* 0x0007e80000100800 */
[----:B------:R3:W-:Y:S04]  /*e1770*/  LDGSTS.E [R5+0x4df00], desc[UR34][R6.64], P2 ;  /* 0x4df0000006057fae */ /* 0x0007e800091a1022 */
[----:B------:R3:W-:Y:S04]  /*e1780*/  STL [R1+0x42ac], R9 ;  /* 0x0042ac0901007387 */ /* 0x0007e80000100800 */
[----:B-1----:R-:W2:Y:S01]  /*e1790*/  LDL.LU R11, [R1+0x433c] ;  /* 0x00433c00010b7983 */ /* 0x002ea20000300800 */
[----:B---3--:R-:W-:-:S03]  /*e17a0*/  IMAD.MOV.U32 R6, RZ, RZ, R8 ;  /* 0x000000ffff067224 */ /* 0x008fc600078e0008 */
[----:B------:R-:W3:Y:S01]  /*e17b0*/  LDL.LU R8, [R1+0x4340] ;  /* 0x0043400001087983 */ /* 0x000ee20000300800 */
[----:B------:R-:W-:-:S03]  /*e17c0*/  IMAD.MOV.U32 R7, RZ, RZ, R9 ;  /* 0x000000ffff077224 */ /* 0x000fc600078e0009 */
[----:B------:R-:W3:Y:S04]  /*e17d0*/  LDL.LU R10, [R1+0x4344] ;  /* 0x00434400010a7983 */ /* 0x000ee80000300800 */
[----:B------:R-:W3:Y:S01]  /*e17e0*/  LDL.LU R9, [R1+0x4348] ;  /* 0x0043480001097983 */ /* 0x000ee20000300800 */
[----:B----4-:R-:W-:-:S03]  /*e17f0*/  IADD3 R20, P2, PT, R20, R246, RZ ;  /* 0x000000f614147210 */ /* 0x010fc60007f5e0ff */
[----:B------:R1:W-:Y:S02]  /*e1800*/  LDGSTS.E [R5+0x4ec00], desc[UR34][R6.64], P1 ;  /* 0x4ec0000006057fae */ /* 0x0003e400089a1022 */
[----:B------:R-:W-:Y:S01]  /*e1810*/  IMAD.X R21, R21, 0x1, R3, P2 ;  /* 0x0000000115157824 */ /* 0x000fe200010e0603 */
[----:B------:R-:W-:Y:S01]  /*e1820*/  IADD3 R18, P3, PT, R18, R246, RZ ;  /* 0x000000f612127210 */ /* 0x000fe20007f7e0ff */
[----:B-1----:R-:W-:Y:S02]  /*e1830*/  IMAD.MOV.U32 R6, RZ, RZ, R20 ;  /* 0x000000ffff067224 */ /* 0x002fe400078e0014 */
[----:B------:R-:W-:Y:S02]  /*e1840*/  IMAD.MOV.U32 R7, RZ, RZ, R21 ;  /* 0x000000ffff077224 */ /* 0x000fe400078e0015 */
[----:B------:R-:W-:-:S03]  /*e1850*/  IMAD.X R19, R19, 0x1, R3, P3 ;  /* 0x0000000113137824 */ /* 0x000fc600018e0603 */
[----:B------:R1:W-:Y:S01]  /*e1860*/  LDGSTS.E [R5+0x4ed00], desc[UR34][R6.64], P1 ;  /* 0x4ed0000006057fae */ /* 0x0003e200089a1022 */
[----:B------:R-:W-:Y:S01]  /*e1870*/  ISETP.GT.AND P2, PT, R4, 0x3f, PT ;  /* 0x0000003f0400780c */ /* 0x000fe20003f44270 */
[----:B-1----:R-:W-:Y:S02]  /*e1880*/  IMAD.MOV.U32 R6, RZ, RZ, R18 ;  /* 0x000000ffff067224 */ /* 0x002fe400078e0012 */
[----:B------:R-:W-:-:S05]  /*e1890*/  IMAD.MOV.U32 R7, RZ, RZ, R19 ;  /* 0x000000ffff077224 */ /* 0x000fca00078e0013 */
[----:B------:R1:W-:Y:S02]  /*e18a0*/  LDGSTS.E [R5+0x4ee00], desc[UR34][R6.64], P1 ;  /* 0x4ee0000006057fae */ /* 0x0003e400089a1022 */
[----:B-1----:R-:W-:-:S04]  /*e18b0*/  SEL R6, RZ, 0x4, !P2 ;  /* 0x00000004ff067807 */ /* 0x002fc80005000000 */
[----:B------:R-:W-:-:S04]  /*e18c0*/  SEL R6, R6, RZ, !P0 ;  /* 0x000000ff06067207 */ /* 0x000fc80004000000 */
[----:B------:R-:W-:Y:S01]  /*e18d0*/  ISETP.NE.U32.AND P2, PT, R6, RZ, PT ;  /* 0x000000ff0600720c */ /* 0x000fe20003f45070 */
[----:B------:R-:W-:Y:S04]  /*e18e0*/  STL [R1+0x42b8], R20 ;  /* 0x0042b81401007387 */ /* 0x000fe80000100800 */
[----:B------:R-:W-:Y:S04]  /*e18f0*/  STL [R1+0x42b4], R21 ;  /* 0x0042b41501007387 */ /* 0x000fe80000100800 */
[----:B------:R-:W-:Y:S04]  /*e1900*/  STL [R1+0x42c0], R18 ;  /* 0x0042c01201007387 */ /* 0x000fe80000100800 */
[----:B------:R-:W-:Y:S01]  /*e1910*/  STL [R1+0x42bc], R19 ;  /* 0x0042bc1301007387 */ /* 0x000fe20000100800 */
[----:B--2---:R-:W-:-:S05]  /*e1920*/  IADD3 R14, P3, PT, R14, R246, RZ ;  /* 0x000000f60e0e7210 */ /* 0x004fca0007f7e0ff */
[----:B------:R-:W-:Y:S02]  /*e1930*/  IMAD.X R16, R16, 0x1, R3, P3 ;  /* 0x0000000110107824 */ /* 0x000fe400018e0603 */
[----:B------:R-:W-:Y:S02]  /*e1940*/  IMAD.MOV.U32 R6, RZ, RZ, R14 ;  /* 0x000000ffff067224 */ /* 0x000fe400078e000e */
[----:B------:R-:W-:-:S05]  /*e1950*/  IMAD.MOV.U32 R7, RZ, RZ, R16 ;  /* 0x000000ffff077224 */ /* 0x000fca00078e0010 */
[----:B------:R1:W-:Y:S01]  /*e1960*/  LDGSTS.E [R5+0x4ef00], desc[UR34][R6.64], P1 ;  /* 0x4ef0000006057fae */ /* 0x0003e200089a1022 */
[----:B------:R-:W-:-:S03]  /*e1970*/  IADD3 R15, P1, PT, R15, R246, RZ ;  /* 0x000000f60f0f7210 */ /* 0x000fc60007f3e0ff */
[----:B------:R-:W-:Y:S02]  /*e1980*/  STL [R1+0x42c8], R14 ;  /* 0x0042c80e01007387 */ /* 0x000fe40000100800 */
[----:B------:R-:W-:Y:S02]  /*e1990*/  IMAD.X R17, R17, 0x1, R3, P1 ;  /* 0x0000000111117824 */ /* 0x000fe400008e0603 */
[----:B------:R2:W-:Y:S01]  /*e19a0*/  STL [R1+0x42c4], R16 ;  /* 0x0042c41001007387 */ /* 0x0005e20000100800 */
[----:B------:R-:W-:-:S03]  /*e19b0*/  IADD3 R12, P3, PT, R12, R246, RZ ;  /* 0x000000f60c0c7210 */ /* 0x000fc60007f7e0ff */
[----:B--2---:R-:W2:Y:S02]  /*e19c0*/  LDL.LU R16, [R1+0x4350] ;  /* 0x0043500001107983 */ /* 0x004ea40000300800 */
[----:B------:R-:W-:Y:S02]  /*e19d0*/  IMAD.X R13, R13, 0x1, R3, P3 ;  /* 0x000000010d0d7824 */ /* 0x000fe400018e0603 */
[----:B------:R-:W4:Y:S04]  /*e19e0*/  LDL.LU R14, [R1+0x4390] ;  /* 0x00439000010e7983 */ /* 0x000f280000300800 */
[----:B------:R1:W-:Y:S04]  /*e19f0*/  STL [R1+0x4330], R15 ;  /* 0x0043300f01007387 */ /* 0x0003e80000100800 */
[----:B------:R-:W-:Y:S04]  /*e1a00*/  STL [R1+0x432c], R17 ;  /* 0x00432c1101007387 */ /* 0x000fe80000100800 */
[----:B------:R-:W-:Y:S04]  /*e1a10*/  STL [R1+0x4338], R12 ;  /* 0x0043380c01007387 */ /* 0x000fe80000100800 */
[----:B------:R-:W4:Y:S04]  /*e1a20*/  LDL.LU R18, [R1+0x434c] ;  /* 0x00434c0001127983 */ /* 0x000f280000300800 */
[----:B------:R-:W-:Y:S04]  /*e1a30*/  STL [R1+0x4334], R13 ;  /* 0x0043340d01007387 */ /* 0x000fe80000100800 */
[----:B------:R-:W4:Y:S01]  /*e1a40*/  LDL.LU R21, [R1+0x438c] ;  /* 0x00438c0001157983 */ /* 0x000f220000300800 */
[----:B-1----:R-:W-:-:S02]  /*e1a50*/  IMAD.MOV.U32 R6, RZ, RZ, R15 ;  /* 0x000000ffff067224 */ /* 0x002fc400078e000f */
[----:B------:R-:W-:-:S05]  /*e1a60*/  IMAD.MOV.U32 R7, RZ, RZ, R17 ;  /* 0x000000ffff077224 */ /* 0x000fca00078e0011 */
[----:B------:R1:W-:Y:S01]  /*e1a70*/  LDGSTS.E [R5+0x4fc00], desc[UR34][R6.64], P2 ;  /* 0x4fc0000006057fae */ /* 0x0003e200091a1022 */
[----:B---3--:R-:W-:Y:S01]  /*e1a80*/  IADD3 R8, P1, PT, R8, R246, RZ ;  /* 0x000000f608087210 */ /* 0x008fe20007f3e0ff */
[----:B-1----:R-:W-:-:S04]  /*e1a90*/  IMAD.MOV.U32 R6, RZ, RZ, R12 ;  /* 0x000000ffff067224 */ /* 0x002fc800078e000c */
[----:B------:R-:W-:Y:S01]  /*e1aa0*/  IMAD.X R11, R11, 0x1, R3, P1 ;  /* 0x000000010b0b7824 */ /* 0x000fe200008e0603 */
[----:B------:R-:W-:Y:S01]  /*e1ab0*/  IADD3 R9, P3, PT, R9, R246, RZ ;  /* 0x000000f609097210 */ /* 0x000fe20007f7e0ff */
[----:B------:R-:W-:Y:S01]  /*e1ac0*/  IMAD.MOV.U32 R7, RZ, RZ, R13 ;  /* 0x000000ffff077224 */ /* 0x000fe200078e000d */
[----:B------:R1:W-:Y:S03]  /*e1ad0*/  STL [R1+0x4340], R8 ;  /* 0x0043400801007387 */ /* 0x0003e60000100800 */
[----:B------:R-:W-:Y:S01]  /*e1ae0*/  IMAD.X R10, R10, 0x1, R3, P3 ;  /* 0x000000010a0a7824 */ /* 0x000fe200018e0603 */
[----:B------:R-:W-:Y:S04]  /*e1af0*/  STL [R1+0x433c], R11 ;  /* 0x00433c0b01007387 */ /* 0x000fe80000100800 */
[----:B------:R-:W-:Y:S04]  /*e1b00*/  STL [R1+0x4348], R9 ;  /* 0x0043480901007387 */ /* 0x000fe80000100800 */
[----:B------:R-:W3:Y:S04]  /*e1b10*/  LDL.LU R15, [R1+0x43d0] ;  /* 0x0043d000010f7983 */ /* 0x000ee80000300800 */
[----:B------:R1:W-:Y:S04]  /*e1b20*/  LDGSTS.E [R5+0x4fd00], desc[UR34][R6.64], P2 ;  /* 0x4fd0000006057fae */ /* 0x0003e800091a1022 */
[----:B------:R1:W-:Y:S02]  /*e1b30*/  STL [R1+0x4344], R10 ;  /* 0x0043440a01007387 */ /* 0x0003e40000100800 */
[----:B-1----:R-:W-:-:S02]  /*e1b40*/  IMAD.MOV.U32 R6, RZ, RZ, R8 ;  /* 0x000000ffff067224 */ /* 0x002fc400078e0008 */
[----:B------:R-:W3:Y:S04]  /*e1b50*/  LDL.LU R8, [R1+0x4410] ;  /* 0x0044100001087983 */ /* 0x000ee80000300800 */
[----:B------:R-:W3:Y:S04]  /*e1b60*/  LDL.LU R17, [R1+0x43cc] ;  /* 0x0043cc0001117983 */ /* 0x000ee80000300800 */
[----:B------:R-:W3:Y:S01]  /*e1b70*/  LDL.LU R12, [R1+0x440c] ;  /* 0x00440c00010c7983 */ /* 0x000ee20000300800 */
[----:B------:R-:W-:-:S03]  /*e1b80*/  IMAD.MOV.U32 R7, RZ, RZ, R11 ;  /* 0x000000ffff077224 */ /* 0x000fc600078e000b */
[----:B------:R-:W3:Y:S04]  /*e1b90*/  LDL.LU R13, [R1+0x444c] ;  /* 0x00444c00010d7983 */ /* 0x000ee80000300800 */
[----:B------:R1:W-:Y:S02]  /*e1ba0*/  LDGSTS.E [R5+0x4fe00], desc[UR34][R6.64], P2 ;  /* 0x4fe0000006057fae */ /* 0x0003e400091a1022 */
[----:B-1----:R-:W-:Y:S02]  /*e1bb0*/  IMAD.MOV.U32 R7, RZ, RZ, R10 ;  /* 0x000000ffff077224 */ /* 0x002fe400078e000a */
[----:B------:R-:W3:Y:S04]  /*e1bc0*/  LDL.LU R10, [R1+0x4450] ;  /* 0x00445000010a7983 */ /* 0x000ee80000300800 */
[----:B------:R-:W3:Y:S04]  /*e1bd0*/  LDL.LU R20, [R1+0x448c] ;  /* 0x00448c0001147983 */ /* 0x000ee80000300800 */
[----:B------:R-:W3:Y:S01]  /*e1be0*/  LDL.LU R19, [R1+0x4490] ;  /* 0x0044900001137983 */ /* 0x000ee20000300800 */
[----:B------:R-:W1:Y:S01]  /*e1bf0*/  S2R R25, SR_TID.X ;  /* 0x0000000000197919 */ /* 0x000e620000002100 */
[----:B------:R-:W-:-:S05]  /*e1c00*/  IMAD.MOV.U32 R6, RZ, RZ, R9 ;  /* 0x000000ffff067224 */ /* 0x000fca00078e0009 */
[----:B------:R1:W-:Y:S01]  /*e1c10*/  LDGSTS.E [R5+0x4ff00], desc[UR34][R6.64], P2 ;  /* 0x4ff0000006057fae */ /* 0x0003e200091a1022 */
[----:B------:R-:W-:-:S03]  /*e1c20*/  ULEA UR7, UR5, UR4, 0x11 ;  /* 0x0000000405077291 */ /* 0x000fc6000f8e88ff */
[----:B------:R-:W0:Y:S01]  /*e1c30*/  LDGDEPBAR ;  /* 0x00000000000079af */ /* 0x000e220000000000 */
[----:B-1----:R-:W-:-:S04]  /*e1c40*/  LOP3.LUT R9, R25, 0x3f, RZ, 0xc0, !PT ;  /* 0x0000003f19097812 */ /* 0x002fc800078ec0ff */
[----:B------:R-:W-:Y:S02]  /*e1c50*/  ISETP.GE.AND P1, PT, R9, R4, PT ;  /* 0x000000040900720c */ /* 0x000fe40003f26270 */
[----:B------:R-:W3:Y:S02]  /*e1c60*/  LDL.LU R9, [R1+0x44d0] ;  /* 0x0044d00001097983 */ /* 0x000ee40000300800 */
[----:B------:R-:W-:Y:S02]  /*e1c70*/  SEL R4, RZ, 0x4, P1 ;  /* 0x00000004ff047807 */ /* 0x000fe40000800000 */
[----:B------:R-:W3:Y:S02]  /*e1c80*/  LDL.LU R11, [R1+0x4510] ;  /* 0x00451000010b7983 */ /* 0x000ee40000300800 */
[----:B------:R-:W-:-:S04]  /*e1c90*/  SEL R4, R4, RZ, !P0 ;  /* 0x000000ff04047207 */ /* 0x000fc80004000000 */
[----:B------:R-:W-:Y:S01]  /*e1ca0*/  ISETP.NE.U32.AND P0, PT, R4, RZ, PT ;  /* 0x000000ff0400720c */ /* 0x000fe20003f05070 */
[----:B------:R-:W-:Y:S01]  /*e1cb0*/  VIADD R4, R129, UR7 ;  /* 0x0000000781047c36 */ /* 0x000fe20008000000 */
[-C--:B--2---:R-:W-:Y:S02]  /*e1cc0*/  IADD3 R16, P1, PT, R16, R245.reuse, RZ ;  /* 0x000000f510107210 */ /* 0x084fe40007f3e0ff */
[----:B----4-:R-:W-:-:S03]  /*e1cd0*/  IADD3 R14, P2, PT, R14, R245, RZ ;  /* 0x000000f50e0e7210 */ /* 0x010fc60007f5e0ff */
[----:B------:R1:W-:Y:S01]  /*e1ce0*/  STL [R1+0x4350], R16 ;  /* 0x0043501001007387 */ /* 0x0003e20000100800 */
[----:B------:R-:W-:Y:S02]  /*e1cf0*/  IMAD.MOV.U32 R6, RZ, RZ, R16 ;  /* 0x000000ffff067224 */ /* 0x000fe400078e0010 */
[----:B------:R-:W-:-:S05]  /*e1d00*/  IMAD.X R18, R18, 0x1, R244, P1 ;  /* 0x0000000112127824 */ /* 0x000fca00008e06f4 */
[----:B------:R2:W-:Y:S01]  /*e1d10*/  STL [R1+0x434c], R18 ;  /* 0x00434c1201007387 */ /* 0x0005e20000100800 */
[----:B------:R-:W-:-:S03]  /*e1d20*/  IMAD.X R21, R21, 0x1, R244, P2 ;  /* 0x0000000115157824 */ /* 0x000fc600010e06f4 */
[----:B------:R4:W-:Y:S04]  /*e1d30*/  STL [R1+0x4390], R14 ;  /* 0x0043900e01007387 */ /* 0x0009e80000100800 */
[----:B------:R-:W-:Y:S04]  /*e1d40*/  STL [R1+0x438c], R21 ;  /* 0x00438c1501007387 */ /* 0x000fe80000100800 */
[----:B-1----:R-:W3:Y:S01]  /*e1d50*/  LDL.LU R16, [R1+0x44cc] ;  /* 0x0044cc0001107983 */ /* 0x002ee20000300800 */
[----:B------:R-:W-:-:S03]  /*e1d60*/  IMAD.MOV.U32 R7, RZ, RZ, R18 ;  /* 0x000000ffff077224 */ /* 0x000fc600078e0012 */
[----:B--2---:R-:W2:Y:S04]  /*e1d70*/  LDL.LU R18, [R1+0x450c] ;  /* 0x00450c0001127983 */ /* 0x004ea80000300800 */
[----:B------:R1:W-:Y:S04]  /*e1d80*/  LDGSTS.E [R4], desc[UR34][R6.64], P0 ;  /* 0x0000000006047fae */ /* 0x0003e800081a1022 */
[----:B------:R-:W2:Y:S01]  /*e1d90*/  LDL.LU R5, [R1+0x4550] ;  /* 0x0045500001057983 */ /* 0x000ea20000300800 */
[----:B-1----:R-:W-:Y:S02]  /*e1da0*/  IMAD.MOV.U32 R6, RZ, RZ, R14 ;  /* 0x000000ffff067224 */ /* 0x002fe400078e000e */
[----:B------:R-:W-:Y:S01]  /*e1db0*/  IMAD.MOV.U32 R7, RZ, RZ, R21 ;  /* 0x000000ffff077224 */ /* 0x000fe200078e0015 */
[----:B----4-:R-:W4:Y:S04]  /*e1dc0*/  LDL.LU R14, [R1+0x4590] ;  /* 0x00459000010e7983 */ /* 0x010f280000300800 */
[----:B------:R1:W-:Y:S01]  /*e1dd0*/  LDGSTS.E [R4+0x800], desc[UR34][R6.64], P0 ;  /* 0x0080000006047fae */ /* 0x0003e200081a1022 */
[----:B---3--:R-:W-:-:S05]  /*e1de0*/  IADD3 R15, P1, PT, R15, R245, RZ ;  /* 0x000000f50f0f7210 */ /* 0x008fca0007f3e0ff */
[----:B------:R-:W-:Y:S01]  /*e1df0*/  STL [R1+0x43d0], R15 ;  /* 0x0043d00f01007387 */ /* 0x000fe20000100800 */
[----:B-1----:R-:W-:Y:S01]  /*e1e00*/  IMAD.MOV.U32 R6, RZ, RZ, R15 ;  /* 0x000000ffff067224 */ /* 0x002fe200078e000f */
[----:B------:R-:W-:Y:S01]  /*e1e10*/  IADD3 R8, P2, PT, R8, R245, RZ ;  /* 0x000000f508087210 */ /* 0x000fe20007f5e0ff */
[----:B------:R-:W-:-:S04]  /*e1e20*/  IMAD.X R17, R17, 0x1, R244, P1 ;  /* 0x0000000111117824 */ /* 0x000fc800008e06f4 */
[----:B------:R-:W-:Y:S01]  /*e1e30*/  IMAD.X R12, R12, 0x1, R244, P2 ;  /* 0x000000010c0c7824 */ /* 0x000fe200010e06f4 */
[----:B------:R1:W-:Y:S01]  /*e1e40*/  STL [R1+0x43cc], R17 ;  /* 0x0043cc1101007387 */ /* 0x0003e20000100800 */
[----:B------:R-:W-:-:S03]  /*e1e50*/  IMAD.MOV.U32 R7, RZ, RZ, R17 ;  /* 0x000000ffff077224 */ /* 0x000fc600078e0011 */
[----:B------:R-:W-:Y:S04]  /*e1e60*/  STL [R1+0x4410], R8 ;  /* 0x0044100801007387 */ /* 0x000fe80000100800 */
[----:B------:R3:W-:Y:S04]  /*e1e70*/  LDGSTS.E [R4+0x1000], desc[UR34][R6.64], P0 ;  /* 0x0100000006047fae */ /* 0x0007e800081a1022 */
[----:B-1----:R-:W4:Y:S04]  /*e1e80*/  LDL.LU R17, [R1+0x454c] ;  /* 0x00454c0001117983 */ /* 0x002f280000300800 */
[----:B------:R1:W-:Y:S04]  /*e1e90*/  STL [R1+0x440c], R12 ;  /* 0x00440c0c01007387 */ /* 0x0003e80000100800 */
[----:B------:R-:W4:Y:S01]  /*e1ea0*/  LDL.LU R15, [R1+0x458c] ;  /* 0x00458c00010f7983 */ /* 0x000f220000300800 */
[----:B------:R-:W-:Y:S01]  /*e1eb0*/  IADD3 R10, P1, PT, R10, R245, RZ ;  /* 0x000000f50a0a7210 */ /* 0x000fe20007f3e0ff */
[----:B---3--:R-:W-:-:S02]  /*e1ec0*/  IMAD.MOV.U32 R6, RZ, RZ, R8 ;  /* 0x000000ffff067224 */ /* 0x008fc400078e0008 */
[----:B------:R-:W-:Y:S02]  /*e1ed0*/  IMAD.MOV.U32 R7, RZ, RZ, R12 ;  /* 0x000000ffff077224 */ /* 0x000fe400078e000c */
[----:B------:R-:W-:Y:S01]  /*e1ee0*/  IMAD.X R13, R13, 0x1, R244, P1 ;  /* 0x000000010d0d7824 */ /* 0x000fe200008e06f4 */
[----:B-1----:R-:W3:Y:S01]  /*e1ef0*/  LDL.LU R12, [R1+0x45d0] ;  /* 0x0045d000010c7983 */ /* 0x002ee20000300800 */
[----:B------:R-:W-:-:S03]  /*e1f00*/  IADD3 R19, P2, PT, R19, R245, RZ ;  /* 0x000000f513137210 */ /* 0x000fc60007f5e0ff */
[----:B------:R-:W3:Y:S04]  /*e1f10*/  LDL.LU R8, [R1+0x4610] ;  /* 0x0046100001087983 */ /* 0x000ee80000300800 */
[----:B------:R-:W-:Y:S01]  /*e1f20*/  STL [R1+0x4450], R10 ;  /* 0x0044500a01007387 */ /* 0x000fe20000100800 */
[----:B------:R-:W-:-:S03]  /*e1f30*/  IMAD.X R20, R20, 0x1, R244, P2 ;  /* 0x0000000114147824 */ /* 0x000fc600010e06f4 */
[----:B------:R1:W-:Y:S04]  /*e1f40*/  LDGSTS.E [R4+0x1800], desc[UR34][R6.64], P0 ;  /* 0x0180000006047fae */ /* 0x0003e800081a1022 */
[----:B------:R1:W-:Y:S04]  /*e1f50*/  STL [R1+0x444c], R13 ;  /* 0x00444c0d01007387 */ /* 0x0003e80000100800 */
[----:B------:R-:W-:Y:S01]  /*e1f60*/  STL [R1+0x4490], R19 ;  /* 0x0044901301007387 */ /* 0x000fe20000100800 */
[----:B-1----:R-:W-:-:S03]  /*e1f70*/  IMAD.MOV.U32 R7, RZ, RZ, R13 ;  /* 0x000000ffff077224 */ /* 0x002fc600078e000d */
[----:B------:R-:W3:Y:S01]  /*e1f80*/  LDL.LU R13, [R1+0x45cc] ;  /* 0x0045cc00010d7983 */ /* 0x000ee20000300800 */
[----:B------:R-:W-:-:S03]  /*e1f90*/  IMAD.MOV.U32 R6, RZ, RZ, R10 ;  /* 0x000000ffff067224 */ /* 0x000fc600078e000a */
[----:B------:R-:W-:Y:S04]  /*e1fa0*/  STL [R1+0x448c], R20 ;  /* 0x00448c1401007387 */ /* 0x000fe80000100800 */
[----:B------:R-:W3:Y:S04]  /*e1fb0*/  LDL.LU R10, [R1+0x460c] ;  /* 0x00460c00010a7983 */ /* 0x000ee80000300800 */
[----:B------:R1:W-:Y:S01]  /*e1fc0*/  LDGSTS.E [R4+0x2000], desc[UR34][R6.64], P0 ;  /* 0x0200000006047fae */ /* 0x0003e200081a1022 */
[-C--:B------:R-:W-:Y:S02]  /*e1fd0*/  IADD3 R9, P1, PT, R9, R245.reuse, RZ ;  /* 0x000000f509097210 */ /* 0x080fe40007f3e0ff */
[----:B------:R-:W-:Y:S01]  /*e1fe0*/  IADD3 R11, P2, PT, R11, R245, RZ ;  /* 0x000000f50b0b7210 */ /* 0x000fe20007f5e0ff */
[----:B-1----:R-:W-:-:S02]  /*e1ff0*/  IMAD.MOV.U32 R6, RZ, RZ, R19 ;  /* 0x000000ffff067224 */ /* 0x002fc400078e0013 */
[----:B------:R-:W-:Y:S01]  /*e2000*/  IMAD.MOV.U32 R7, RZ, RZ, R20 ;  /* 0x000000ffff077224 */ /* 0x000fe200078e0014 */
[----:B------:R1:W-:Y:S04]  /*e2010*/  STL [R1+0x44d0], R9 ;  /* 0x0044d00901007387 */ /* 0x0003e80000100800 */
[----:B------:R1:W-:Y:S02]  /*e2020*/  LDGSTS.E [R4+0x2800], desc[UR34][R6.64], P0 ;  /* 0x0280000006047fae */ /* 0x0003e400081a1022 */
[----:B-1----:R-:W-:Y:S02]  /*e2030*/  IMAD.MOV.U32 R6, RZ, RZ, R9 ;  /* 0x000000ffff067224 */ /* 0x002fe400078e0009 */
[--C-:B------:R-:W-:Y:S02]  /*e2040*/  IMAD.X R16, R16, 0x1, R244.reuse, P1 ;  /* 0x0000000110107824 */ /* 0x100fe400008e06f4 */
[----:B--2---:R-:W-:-:S03]  /*e2050*/  IMAD.X R18, R18, 0x1, R244, P2 ;  /* 0x0000000112127824 */ /* 0x004fc600010e06f4 */
[----:B------:R1:W-:Y:S01]  /*e2060*/  STL [R1+0x44cc], R16 ;  /* 0x0044cc1001007387 */ /* 0x0003e20000100800 */
[----:B------:R-:W-:-:S03]  /*e2070*/  IMAD.MOV.U32 R7, RZ, RZ, R16 ;  /* 0x000000ffff077224 */ /* 0x000fc600078e0010 */
[----:B------:R2:W-:Y:S04]  /*e2080*/  STL [R1+0x4510], R11 ;  /* 0x0045100b01007387 */ /* 0x0005e80000100800 */
[----:B------:R-:W3:Y:S04]  /*e2090*/  LDL.LU R9, [R1+0x4650] ;  /* 0x0046500001097983 */ /* 0x000ee80000300800 */
[----:B------:R2:W-:Y:S04]  /*e20a0*/  STL [R1+0x450c], R18 ;  /* 0x00450c1201007387 */ /* 0x0005e80000100800 */
[----:B------:R2:W-:Y:S04]  /*e20b0*/  LDGSTS.E [R4+0x3000], desc[UR34][R6.64], P0 ;  /* 0x0300000006047fae */ /* 0x0005e800081a1022 */
[----:B-1----:R-:W3:Y:S01]  /*e20c0*/  LDL.LU R16, [R1+0x4690] ;  /* 0x0046900001107983 */ /* 0x002ee20000300800 */
[----:B--2---:R-:W-:-:S03]  /*e20d0*/  IMAD.MOV.U32 R6, RZ, RZ, R11 ;  /* 0x000000ffff067224 */ /* 0x004fc600078e000b */
[----:B------:R-:W2:Y:S01]  /*e20e0*/  LDL.LU R11, [R1+0x464c] ;  /* 0x00464c00010b7983 */ /* 0x000ea20000300800 */
[----:B------:R-:W-:Y:S01]  /*e20f0*/  IMAD.MOV.U32 R7, RZ, RZ, R18 ;  /* 0x000000ffff077224 */ /* 0x000fe200078e0012 */
[-C--:B------:R-:W-:Y:S02]  /*e2100*/  IADD3 R5, P1, PT, R5, R245.reuse, RZ ;  /* 0x000000f505057210 */ /* 0x080fe40007f3e0ff */
[----:B------:R-:W2:Y:S01]  /*e2110*/  LDL.LU R18, [R1+0x468c] ;  /* 0x00468c0001127983 */ /* 0x000ea20000300800 */
[----:B----4-:R-:W-:-:S03]  /*e2120*/  IADD3 R14, P2, PT, R14, R245, RZ ;  /* 0x000000f50e0e7210 */ /* 0x010fc60007f5e0ff */
[----:B------:R-:W-:Y:S04]  /*e2130*/  STL [R1+0x4550], R5 ;  /* 0x0045500501007387 */ /* 0x000fe80000100800 */
[----:B------:R1:W-:Y:S02]  /*e2140*/  LDGSTS.E [R4+0x3800], desc[UR34][R6.64], P0 ;  /* 0x0380000006047fae */ /* 0x0003e400081a1022 */
[----:B-1----:R-:W-:Y:S02]  /*e2150*/  IMAD.MOV.U32 R6, RZ, RZ, R5 ;  /* 0x000000ffff067224 */ /* 0x002fe400078e0005 */
[----:B------:R-:W-:-:S04]  /*e2160*/  IMAD.X R17, R17, 0x1, R244, P1 ;  /* 0x0000000111117824 */ /* 0x000fc800008e06f4 */
[----:B------:R-:W-:Y:S01]  /*e2170*/  IMAD.MOV.U32 R7, RZ, RZ, R17 ;  /* 0x000000ffff077224 */ /* 0x000fe200078e0011 */
[----:B------:R1:W-:Y:S01]  /*e2180*/  STL [R1+0x454c], R17 ;  /* 0x00454c1101007387 */ /* 0x0003e20000100800 */
[----:B------:R-:W-:-:S03]  /*e2190*/  IMAD.X R15, R15, 0x1, R244, P2 ;  /* 0x000000010f0f7824 */ /* 0x000fc600010e06f4 */
[----:B------:R4:W-:Y:S04]  /*e21a0*/  STL [R1+0x4590], R14 ;  /* 0x0045900e01007387 */ /* 0x0009e80000100800 */
[----:B------:R3:W-:Y:S04]  /*e21b0*/  LDGSTS.E [R4+0x4000], desc[UR34][R6.64], P0 ;  /* 0x0400000006047fae */ /* 0x0007e800081a1022 */
[----:B-1----:R-:W2:Y:S04]  /*e21c0*/  LDL.LU R17, [R1+0x46d0] ;  /* 0x0046d00001117983 */ /* 0x002ea80000300800 */
[----:B------:R-:W-:Y:S04]  /*e21d0*/  STL [R1+0x458c], R15 ;  /* 0x00458c0f01007387 */ /* 0x000fe80000100800 */
[----:B------:R-:W2:Y:S04]  /*e21e0*/  LDL.LU R5, [R1+0x4710] ;  /* 0x0047100001057983 */ /* 0x000ea80000300800 */
[----:B------:R-:W2:Y:S01]  /*e21f0*/  LDL.LU R19, [R1+0x46cc] ;  /* 0x0046cc0001137983 */ /* 0x000ea20000300800 */
[----:B---3--:R-:W-:-:S03]  /*e2200*/  IADD3 R12, P1, PT, R12, R245, RZ ;  /* 0x000000f50c0c7210 */ /* 0x008fc60007f3e0ff */
[----:B------:R-:W3:Y:S01]  /*e2210*/  LDL.LU R20, [R1+0x470c] ;  /* 0x00470c0001147983 */ /* 0x000ee20000300800 */
[----:B------:R-:W-:Y:S01]  /*e2220*/  IADD3 R8, P2, PT, R8, R245, RZ ;  /* 0x000000f508087210 */ /* 0x000fe20007f5e0ff */
[----:B------:R-:W-:Y:S02]  /*e2230*/  IMAD.MOV.U32 R6, RZ, RZ, R14 ;  /* 0x000000ffff067224 */ /* 0x000fe400078e000e */
[----:B------:R-:W-:Y:S02]  /*e2240*/  IMAD.MOV.U32 R7, RZ, RZ, R15 ;  /* 0x000000ffff077224 */ /* 0x000fe400078e000f */
[--C-:B------:R-:W-:Y:S01]  /*e2250*/  IMAD.X R13, R13, 0x1, R244.reuse, P1 ;  /* 0x000000010d0d7824 */ /* 0x100fe200008e06f4 */
[----:B------:R1:W-:Y:S04]  /*e2260*/  STL [R1+0x45d0], R12 ;  /* 0x0045d00c01007387 */ /* 0x0003e80000100800 */
[----:B------:R1:W-:Y:S01]  /*e2270*/  STL [R1+0x45cc], R13 ;  /* 0x0045cc0d01007387 */ /* 0x0003e20000100800 */
[----:B------:R-:W-:-:S03]  /*e2280*/  IMAD.X R10, R10, 0x1, R244, P2 ;  /* 0x000000010a0a7824 */ /* 0x000fc600010e06f4 */
[----:B------:R1:W-:Y:S04]  /*e2290*/  STL [R1+0x4610], R8 ;  /* 0x0046100801007387 */ /* 0x0003e80000100800 */
[----:B----4-:R-:W4:Y:S04]  /*e22a0*/  LDL.LU R14, [R1+0x4750] ;  /* 0x00475000010e7983 */ /* 0x010f280000300800 */
[----:B------:R1:W-:Y:S04]  /*e22b0*/  LDGSTS.E [R4+0x4800], desc[UR34][R6.64], P0 ;  /* 0x0480000006047fae */ /* 0x0003e800081a1022 */
[----:B------:R1:W-:Y:S02]  /*e22c0*/  STL [R1+0x460c], R10 ;  /* 0x00460c0a01007387 */ /* 0x0003e40000100800 */
[----:B-1----:R-:W-:-:S02]  /*e22d0*/  IMAD.MOV.U32 R6, RZ, RZ, R12 ;  /* 0x000000ffff067224 */ /* 0x002fc400078e000c */
[----:B------:R-:W4:Y:S04]  /*e22e0*/  LDL.LU R12, [R1+0x4790] ;  /* 0x00479000010c7983 */ /* 0x000f280000300800 */
[----:B------:R-:W4:Y:S01]  /*e22f0*/  LDL.LU R15, [R1+0x474c] ;  /* 0x00474c00010f7983 */ /* 0x000f220000300800 */
[----:B------:R-:W-:-:S03]  /*e2300*/  IMAD.MOV.U32 R7, RZ, RZ, R13 ;  /* 0x000000ffff077224 */ /* 0x000fc600078e000d */
[----:B------:R-:W4:Y:S04]  /*e2310*/  LDL.LU R13, [R1+0x478c] ;  /* 0x00478c00010d7983 */ /* 0x000f280000300800 */
[----:B------:R1:W-:Y:S02]  /*e2320*/  LDGSTS.E [R4+0x5000], desc[UR34][R6.64], P0 ;  /* 0x0500000006047fae */ /* 0x0003e400081a1022 */
[----:B-1----:R-:W-:Y:S02]  /*e2330*/  IMAD.MOV.U32 R6, RZ, RZ, R8 ;  /* 0x000000ffff067224 */ /* 0x002fe400078e0008 */
[----:B------:R-:W-:Y:S01]  /*e2340*/  IMAD.MOV.U32 R7, RZ, RZ, R10 ;  /* 0x000000ffff077224 */ /* 0x000fe200078e000a */
[----:B------:R-:W4:Y:S04]  /*e2350*/  LDL.LU R8, [R1+0x47d0] ;  /* 0x0047d00001087983 */ /* 0x000f280000300800 */
[----:B------:R-:W4:Y:S04]  /*e2360*/  LDL.LU R10, [R1+0x4810] ;  /* 0x00481000010a7983 */ /* 0x000f280000300800 */
[----:B------:R1:W-:Y:S01]  /*e2370*/  LDGSTS.E [R4+0x5800], desc[UR34][R6.64], P0 ;  /* 0x0580000006047fae */ /* 0x0003e200081a1022 */
[----:B------:R-:W-:-:S05]  /*e2380*/  IADD3 R9, P1, PT, R9, R245, RZ ;  /* 0x000000f509097210 */ /* 0x000fca0007f3e0ff */
[----:B------:R2:W-:Y:S01]  /*e2390*/  STL [R1+0x4650], R9 ;  /* 0x0046500901007387 */ /* 0x0005e20000100800 */
[----:B-1----:R-:W-:Y:S01]  /*e23a0*/  IMAD.MOV.U32 R6, RZ, RZ, R9 ;  /* 0x000000ffff067224 */ /* 0x002fe200078e0009 */
[----:B------:R-:W-:Y:S01]  /*e23b0*/  IADD3 R16, P2, PT, R16, R245, RZ ;  /* 0x000000f510107210 */ /* 0x000fe20007f5e0ff */
[----:B--2---:R-:W-:-:S05]  /*e23c0*/  IMAD.X R11, R11, 0x1, R244, P1 ;  /* 0x000000010b0b7824 */ /* 0x004fca00008e06f4 */
[----:B------:R1:W-:Y:S01]  /*e23d0*/  STL [R1+0x464c], R11 ;  /* 0x00464c0b01007387 */ /* 0x0003e20000100800 */
[----:B------:R-:W-:-:S03]  /*e23e0*/  IMAD.X R18, R18, 0x1, R244, P2 ;  /* 0x0000000112127824 */ /* 0x000fc600010e06f4 */
[----:B------:R2:W-:Y:S04]  /*e23f0*/  STL [R1+0x4690], R16 ;  /* 0x0046901001007387 */ /* 0x0005e80000100800 */
[----:B------:R-:W4:Y:S01]  /*e2400*/  LDL.LU R9, [R1+0x47cc] ;  /* 0x0047cc0001097983 */ /* 0x000f220000300800 */
[----:B------:R-:W-:-:S03]  /*e2410*/  IMAD.MOV.U32 R7, RZ, RZ, R11 ;  /* 0x000000ffff077224 */ /* 0x000fc600078e000b */
[----:B------:R2:W-:Y:S04]  /*e2420*/  STL [R1+0x468c], R18 ;  /* 0x00468c1201007387 */ /* 0x0005e80000100800 */
[----:B-1----:R-:W4:Y:S04]  /*e2430*/  LDL.LU R11, [R1+0x480c] ;  /* 0x00480c00010b7983 */ /* 0x002f280000300800 */
[----:B------:R1:W-:Y:S02]  /*e2440*/  LDGSTS.E [R4+0x6000], desc[UR34][R6.64], P0 ;  /* 0x0600000006047fae */ /* 0x0003e400081a1022 */
[----:B-1----:R-:W-:-:S02]  /*e2450*/  IMAD.MOV.U32 R6, RZ, RZ, R16 ;  /* 0x000000ffff067224 */ /* 0x002fc400078e0010 */
[----:B------:R-:W-:Y:S01]  /*e2460*/  IMAD.MOV.U32 R7, RZ, RZ, R18 ;  /* 0x000000ffff077224 */ /* 0x000fe200078e0012 */
[----:B--2---:R-:W2:Y:S04]  /*e2470*/  LDL.LU R16, [R1+0x4850] ;  /* 0x0048500001107983 */ /* 0x004ea80000300800 */
[----:B------:R-:W2:Y:S04]  /*e2480*/  LDL.LU R18, [R1+0x4890] ;  /* 0x0048900001127983 */ /* 0x000ea80000300800 */
[----:B------:R1:W-:Y:S01]  /*e2490*/  LDGSTS.E [R4+0x6800], desc[UR34][R6.64], P0 ;  /* 0x0680000006047fae */ /* 0x0003e200081a1022 */
[----:B------:R-:W-:-:S05]  /*e24a0*/  IADD3 R17, P1, PT, R17, R245, RZ ;  /* 0x000000f511117210 */ /* 0x000fca0007f3e0ff */
[----:B------:R3:W-:Y:S01]  /*e24b0*/  STL [R1+0x46d0], R17 ;  /* 0x0046d01101007387 */ /* 0x0007e20000100800 */
[----:B------:R-:W-:Y:S01]  /*e24c0*/  IADD3 R5, P2, PT, R5, R245, RZ ;  /* 0x000000f505057210 */ /* 0x000fe20007f5e0ff */
[----:B------:R-:W-:Y:S02]  /*e24d0*/  IMAD.X R19, R19, 0x1, R244, P1 ;  /* 0x0000000113137824 */ /* 0x000fe400008e06f4 */
[----:B-1----:R-:W-:-:S03]  /*e24e0*/  IMAD.MOV.U32 R6, RZ, RZ, R17 ;  /* 0x000000ffff067224 */ /* 0x002fc600078e0011 */
[----:B------:R1:W-:Y:S01]  /*e24f0*/  STL [R1+0x46cc], R19 ;  /* 0x0046cc1301007387 */ /* 0x0003e20000100800 */
[----:B---3--:R-:W-:-:S03]  /*e2500*/  IMAD.X R20, R20, 0x1, R244, P2 ;  /* 0x0000000114147824 */ /* 0x008fc600010e06f4 */
[----:B------:R3:W-:Y:S04]  /*e2510*/  STL [R1+0x4710], R5 ;  /* 0x0047100501007387 */ /* 0x0007e80000100800 */
[----:B------:R-:W2:Y:S01]  /*e2520*/  LDL.LU R17, [R1+0x484c] ;  /* 0x00484c0001117983 */ /* 0x000ea20000300800 */
[----:B------:R-:W-:-:S03]  /*e2530*/  IMAD.MOV.U32 R7, RZ, RZ, R19 ;  /* 0x000000ffff077224 */ /* 0x000fc600078e0013 */
[----:B------:R-:W-:Y:S04]  /*e2540*/  STL [R1+0x470c], R20 ;  /* 0x00470c1401007387 */ /* 0x000fe80000100800 */
[----:B-1----:R-:W2:Y:S01]  /*e2550*/  LDL.LU R19, [R1+0x488c] ;  /* 0x00488c0001137983 */ /* 0x002ea20000300800 */
[----:B----4-:R-:W-:-:S03]  /*e2560*/  IADD3 R14, P1, PT, R14, R245, RZ ;  /* 0x000000f50e0e7210 */ /* 0x010fc60007f3e0ff */
[----:B------:R1:W-:Y:S04]  /*e2570*/  LDGSTS.E [R4+0x7000], desc[UR34][R6.64], P0 ;  /* 0x0700000006047fae */ /* 0x0003e800081a1022 */
[----:B------:R-:W4:Y:S01]  /*e2580*/  LDL.LU R24, [R1+0x48d0] ;  /* 0x0048d00001187983 */ /* 0x000f220000300800 */
[----:B-1----:R-:W-:-:S03]  /*e2590*/  IMAD.MOV.U32 R6, RZ, RZ, R5 ;  /* 0x000000ffff067224 */ /* 0x002fc600078e0005 */
[----:B---3--:R-:W3:Y:S01]  /*e25a0*/  LDL.LU R5, [R1+0x4910] ;  /* 0x0049100001057983 */ /* 0x008ee20000300800 */
[----:B------:R-:W-:Y:S01]  /*e25b0*/  IADD3 R12, P2, PT, R12, R245, RZ ;  /* 0x000000f50c0c7210 */ /* 0x000fe20007f5e0ff */
[--C-:B------:R-:W-:Y:S02]  /*e25c0*/  IMAD.X R15, R15, 0x1, R244.reuse, P1 ;  /* 0x000000010f0f7824 */ /* 0x100fe400008e06f4 */
[----:B------:R-:W-:Y:S04]  /*e25d0*/  STL [R1+0x4750], R14 ;  /* 0x0047500e01007387 */ /* 0x000fe80000100800 */
[----:B------:R-:W-:Y:S01]  /*e25e0*/  STL [R1+0x474c], R15 ;  /* 0x00474c0f01007387 */ /* 0x000fe20000100800 */
[----:B------:R-:W-:-:S03]  /*e25f0*/  IMAD.X R13, R13, 0x1, R244, P2 ;  /* 0x000000010d0d7824 */ /* 0x000fc600010e06f4 */
[----:B------:R-:W-:Y:S04]  /*e2600*/  STL [R1+0x4790], R12 ;  /* 0x0047900c01007387 */ /* 0x000fe80000100800 */
[----:B------:R-:W3:Y:S04]  /*e2610*/  LDL.LU R25, [R1+0x48cc] ;  /* 0x0048cc0001197983 */ /* 0x000ee80000300800 */
[----:B------:R-:W-:Y:S04]  /*e2620*/  STL [R1+0x478c], R13 ;  /* 0x00478c0d01007387 */ /* 0x000fe80000100800 */
[----:B------:R-:W3:Y:S01]  /*e2630*/  LDL.LU R26, [R1+0x490c] ;  /* 0x00490c00011a7983 */ /* 0x000ee20000300800 */
[----:B------:R-:W-:Y:S01]  /*e2640*/  IMAD.MOV.U32 R7, RZ, RZ, R20 ;  /* 0x000000ffff077224 */ /* 0x000fe200078e0014 */
[----:B------:R-:W-:-:S04]  /*e2650*/  IADD3 R8, P1, PT, R8, R245, RZ ;  /* 0x000000f508087210 */ /* 0x000fc80007f3e0ff */
[----:B------:R1:W-:Y:S01]  /*e2660*/  LDGSTS.E [R4+0x7800], desc[UR34][R6.64], P0 ;  /* 0x0780000006047fae */ /* 0x0003e200081a1022 */
[----:B------:R-:W-:Y:S01]  /*e2670*/  IADD3 R10, P2, PT, R10, R245, RZ ;  /* 0x000000f50a0a7210 */ /* 0x000fe20007f5e0ff */
[----:B-1----:R-:W-:Y:S02]  /*e2680*/  IMAD.MOV.U32 R6, RZ, RZ, R14 ;  /* 0x000000ffff067224 */ /* 0x002fe400078e000e */
[----:B------:R-:W-:-:S05]  /*e2690*/  IMAD.MOV.U32 R7, RZ, RZ, R15 ;  /* 0x000000ffff077224 */ /* 0x000fca00078e000f */
[----:B------:R1:W-:Y:S04]  /*e26a0*/  LDGSTS.E [R4+0x8000], desc[UR34][R6.64], P0 ;  /* 0x0800000006047fae */ /* 0x0003e800081a1022 */
[----:B------:R-:W-:Y:S01]  /*e26b0*/  STL [R1+0x47d0], R8 ;  /* 0x0047d00801007387 */ /* 0x000fe20000100800 */
[----:B-1----:R-:W-:Y:S02]  /*e26c0*/  IMAD.MOV.U32 R6, RZ, RZ, R12 ;  /* 0x000000ffff067224 */ /* 0x002fe400078e000c */
[----:B------:R-:W-:-:S05]  /*e26d0*/  IMAD.MOV.U32 R7, RZ, RZ, R13 ;  /* 0x000000ffff077224 */ /* 0x000fca00078e000d */
[----:B------:R1:W-:Y:S02]  /*e26e0*/  LDGSTS.E [R4+0x8800], desc[UR34][R6.64], P0 ;  /* 0x0880000006047fae */ /* 0x0003e400081a1022 */
[----:B-1----:R-:W-:Y:S02]  /*e26f0*/  IMAD.MOV.U32 R6, RZ, RZ, R8 ;  /* 0x000000ffff067224 */ /* 0x002fe400078e0008 */
[----:B------:R-:W-:-:S04]  /*e2700*/  IMAD.X R9, R9, 0x1, R244, P1 ;  /* 0x0000000109097824 */ /* 0x000fc800008e06f4 */
[----:B------:R-:W-:Y:S01]  /*e2710*/  IMAD.MOV.U32 R7, RZ, RZ, R9 ;  /* 0x000000ffff077224 */ /* 0x000fe200078e0009 */
[----:B------:R1:W-:Y:S01]  /*e2720*/  STL [R1+0x47cc], R9 ;  /* 0x0047cc0901007387 */ /* 0x0003e20000100800 */
[----:B------:R-:W-:-:S03]  /*e2730*/  IMAD.X R11, R11, 0x1, R244, P2 ;  /* 0x000000010b0b7824 */ /* 0x000fc600010e06f4 */
[----:B------:R-:W-:Y:S04]  /*e2740*/  STL [R1+0x4810], R10 ;  /* 0x0048100a01007387 */ /* 0x000fe80000100800 */
[----:B------:R2:W-:Y:S04]  /*e2750*/  LDGSTS.E [R4+0x9000], desc[UR34][R6.64], P0 ;  /* 0x0900000006047fae */ /* 0x0005e800081a1022 */
[----:B-1----:R-:W3:Y:S04]  /*e2760*/  LDL.LU.64 R8, [R1+0x3bb0] ;  /* 0x003bb00001087983 */ /* 0x002ee80000300a00 */
[----:B------:R1:W-:Y:S01]  /*e2770*/  STL [R1+0x480c], R11 ;  /* 0x00480c0b01007387 */ /* 0x0003e20000100800 */
[----:B--2---:R-:W-:-:S02]  /*e2780*/  IMAD.MOV.U32 R6, RZ, RZ, R10 ;  /* 0x000000ffff067224 */ /* 0x004fc400078e000a */
[----:B------:R-:W-:Y:S02]  /*e2790*/  IMAD.MOV.U32 R7, RZ, RZ, R11 ;  /* 0x000000ffff077224 */ /* 0x000fe400078e000b */
[----:B-1----:R-:W2:Y:S01]  /*e27a0*/  LDL.LU.64 R10, [R1+0x3b70] ;  /* 0x003b7000010a7983 */ /* 0x002ea20000300a00 */
[----:B------:R-:W-:-:S03]  /*e27b0*/  IADD3 R16, P1, PT, R16, R245, RZ ;  /* 0x000000f510107210 */ /* 0x000fc60007f3e0ff */
[----:B------:R-:W2:Y:S01]  /*e27c0*/  LDL.LU.64 R12, [R1+0x3b30] ;  /* 0x003b3000010c7983 */ /* 0x000ea20000300a00 */
[----:B------:R-:W-:-:S03]  /*e27d0*/  IADD3 R18, P2, PT, R18, R245, RZ ;  /* 0x000000f512127210 */ /* 0x000fc60007f5e0ff */
[----:B------:R-:W2:Y:S04]  /*e27e0*/  LDL.LU.64 R14, [R1+0x3b28] ;  /* 0x003b2800010e7983 */ /* 0x000ea80000300a00 */
[----:B------:R-:W-:Y:S04]  /*e27f0*/  STL [R1+0x4850], R16 ;  /* 0x0048501001007387 */ /* 0x000fe80000100800 */
[----:B------:R1:W-:Y:S02]  /*e2800*/  LDGSTS.E [R4+0x9800], desc[UR34][R6.64], P0 ;  /* 0x0980000006047fae */ /* 0x0003e400081a1022 */
[----:B-1----:R-:W-:-:S02]  /*e2810*/  IMAD.MOV.U32 R6, RZ, RZ, R16 ;  /* 0x000000ffff067224 */ /* 0x002fc400078e0010 */
[----:B------:R-:W-:-:S04]  /*e2820*/  IMAD.X R17, R17, 0x1, R244, P1 ;  /* 0x0000000111117824 */ /* 0x000fc800008e06f4 */
[----:B------:R-:W-:Y:S01]  /*e2830*/  IMAD.MOV.U32 R7, RZ, RZ, R17 ;  /* 0x000000ffff077224 */ /* 0x000fe200078e0011 */
[----:B------:R1:W-:Y:S01]  /*e2840*/  STL [R1+0x484c], R17 ;  /* 0x00484c1101007387 */ /* 0x0003e20000100800 */
[----:B------:R-:W-:-:S03]  /*e2850*/  IMAD.X R19, R19, 0x1, R244, P2 ;  /* 0x0000000113137824 */ /* 0x000fc600010e06f4 */
[----:B------:R-:W-:Y:S04]  /*e2860*/  STL [R1+0x4890], R18 ;  /* 0x0048901201007387 */ /* 0x000fe80000100800 */
[----:B------:R4:W-:Y:S04]  /*e2870*/  LDGSTS.E [R4+0xa000], desc[UR34][R6.64], P0 ;  /* 0x0a00000006047fae */ /* 0x0009e800081a1022 */
[----:B-1----:R-:W2:Y:S04]  /*e2880*/  LDL.LU.64 R16, [R1+0x3b20] ;  /* 0x003b200001107983 */ /* 0x002ea80000300a00 */
[----:B------:R1:W-:Y:S01]  /*e2890*/  STL [R1+0x488c], R19 ;  /* 0x00488c1301007387 */ /* 0x0003e20000100800 */
[----:B----4-:R-:W-:-:S02]  /*e28a0*/  IMAD.MOV.U32 R6, RZ, RZ, R18 ;  /* 0x000000ffff067224 */ /* 0x010fc400078e0012 */
[----:B------:R-:W-:Y:S02]  /*e28b0*/  IMAD.MOV.U32 R7, RZ, RZ, R19 ;  /* 0x000000ffff077224 */ /* 0x000fe400078e0013 */
[----:B-1----:R-:W4:Y:S01]  /*e28c0*/  LDL.LU.64 R18, [R1+0x3b18] ;  /* 0x003b180001127983 */ /* 0x002f220000300a00 */
[----:B------:R-:W-:-:S03]  /*e28d0*/  IADD3 R24, P1, PT, R24, R245, RZ ;  /* 0x000000f518187210 */ /* 0x000fc60007f3e0ff */
[----:B------:R-:W4:Y:S01]  /*e28e0*/  LDL.LU.64 R20, [R1+0x3b10] ;  /* 0x003b100001147983 */ /* 0x000f220000300a00 */
[----:B---3--:R-:W-:-:S03]  /*e28f0*/  IADD3 R5, P2, PT, R5, R245, RZ ;  /* 0x000000f505057210 */ /* 0x008fc60007f5e0ff */
[----:B------:R-:W3:Y:S04]  /*e2900*/  LDL.LU.64 R22, [R1+0x3b08] ;  /* 0x003b080001167983 */ /* 0x000ee80000300a00 */
[----:B------:R-:W-:Y:S01]  /*e2910*/  STL [R1+0x48d0], R24 ;  /* 0x0048d01801007387 */ /* 0x000fe20000100800 */
[----:B------:R-:W-:-:S03]  /*e2920*/  IMAD.X R25, R25, 0x1, R244, P1 ;  /* 0x0000000119197824 */ /* 0x000fc600008e06f4 */
[----:B------:R1:W-:Y:S04]  /*e2930*/  LDGSTS.E [R4+0xa800], desc[UR34][R6.64], P0 ;  /* 0x0a80000006047fae */ /* 0x0003e800081a1022 */
[----:B------:R1:W-:Y:S01]  /*e2940*/  STL [R1+0x48cc], R25 ;  /* 0x0048cc1901007387 */ /* 0x0003e20000100800 */
[----:B------:R-:W-:-:S03]  /*e2950*/  IMAD.X R26, R26, 0x1, R244, P2 ;  /* 0x000000011a1a7824 */ /* 0x000fc600010e06f4 */
[----:B------:R-:W-:Y:S01]  /*e2960*/  STL [R1+0x4910], R5 ;  /* 0x0049100501007387 */ /* 0x000fe20000100800 */
[----:B-1----:R-:W-:Y:S02]  /*e2970*/  IMAD.MOV.U32 R6, RZ, RZ, R24 ;  /* 0x000000ffff067224 */ /* 0x002fe400078e0018 */
[----:B------:R-:W-:Y:S02]  /*e2980*/  IMAD.MOV.U32 R7, RZ, RZ, R25 ;  /* 0x000000ffff077224 */ /* 0x000fe400078e0019 */
[----:B------:R-:W3:Y:S04]  /*e2990*/  LDL.LU.64 R24, [R1+0x3b00] ;  /* 0x003b000001187983 */ /* 0x000ee80000300a00 */
[----:B------:R1:W-:Y:S04]  /*e29a0*/  LDGSTS.E [R4+0xb000], desc[UR34][R6.64], P0 ;  /* 0x0b00000006047fae */ /* 0x0003e800081a1022 */
[----:B------:R1:W-:Y:S02]  /*e29b0*/  STL [R1+0x490c], R26 ;  /* 0x00490c1a01007387 */ /* 0x0003e40000100800 */
[----:B-1----:R-:W-:-:S02]  /*e29c0*/  IMAD.MOV.U32 R7, RZ, RZ, R26 ;  /* 0x000000ffff077224 */ /* 0x002fc400078e001a */
        /* <DEDUP_REMOVED lines=31> */
[----:B------:R-:W-:-:S05]  /*e2bc0*/  IMAD.MOV.U32 R6, RZ, RZ, R5 ;  /* 0x000000ffff067224 */ /* 0x000fca00078e0005 */
[----:B------:R1:W-:Y:S02]  /*e2bd0*/  LDGSTS.E [R4+0xb800], desc[UR34][R6.64], P0 ;  /* 0x0b80000006047fae */ /* 0x0003e400081a1022 */
[----:B-1----:R-:W-:-:S05]  /*e2be0*/  IADD3 R6, P1, PT, R8, R245, RZ ;  /* 0x000000f508067210 */ /* 0x002fca0007f3e0ff */
[----:B------:R-:W-:Y:S01]  /*e2bf0*/  IMAD.X R5, R9, 0x1, R244, P1 ;  /* 0x0000000109057824 */ /* 0x000fe200008e06f4 */
[----:B--2---:R-:W-:-:S05]  /*e2c00*/  IADD3 R8, P1, PT, R10, R245, RZ ;  /* 0x000000f50a087210 */ /* 0x004fca0007f3e0ff */
[----:B------:R-:W-:Y:S01]  /*e2c10*/  IMAD.X R7, R11, 0x1, R244, P1 ;  /* 0x000000010b077824 */ /* 0x000fe200008e06f4 */
[----:B------:R-:W-:-:S05]  /*e2c20*/  IADD3 R10, P1, PT, R12, R245, RZ ;  /* 0x000000f50c0a7210 */ /* 0x000fca0007f3e0ff */
[----:B------:R-:W-:Y:S01]  /*e2c30*/  IMAD.X R9, R13, 0x1, R244, P1 ;  /* 0x000000010d097824 */ /* 0x000fe200008e06f4 */
[----:B------:R-:W-:-:S05]  /*e2c40*/  IADD3 R12, P1, PT, R14, R245, RZ ;  /* 0x000000f50e0c7210 */ /* 0x000fca0007f3e0ff */
[----:B------:R-:W-:Y:S01]  /*e2c50*/  IMAD.X R11, R15, 0x1, R244, P1 ;  /* 0x000000010f0b7824 */ /* 0x000fe200008e06f4 */
[----:B------:R-:W-:-:S05]  /*e2c60*/  IADD3 R14, P1, PT, R16, R245, RZ ;  /* 0x000000f5100e7210 */ /* 0x000fca0007f3e0ff */
[----:B------:R-:W-:Y:S01]  /*e2c70*/  IMAD.X R13, R17, 0x1, R244, P1 ;  /* 0x00000001110d7824 */ /* 0x000fe200008e06f4 */
[----:B----4-:R-:W-:-:S05]  /*e2c80*/  IADD3 R16, P1, PT, R18, R245, RZ ;  /* 0x000000f512107210 */ /* 0x010fca0007f3e0ff */
[----:B------:R-:W-:Y:S01]  /*e2c90*/  IMAD.X R15, R19, 0x1, R244, P1 ;  /* 0x00000001130f7824 */ /* 0x000fe200008e06f4 */
[----:B------:R-:W-:-:S05]  /*e2ca0*/  IADD3 R18, P1, PT, R20, R245, RZ ;  /* 0x000000f514127210 */ /* 0x000fca0007f3e0ff */
[----:B------:R-:W-:Y:S01]  /*e2cb0*/  IMAD.X R17, R21, 0x1, R244, P1 ;  /* 0x0000000115117824 */ /* 0x000fe200008e06f4 */
[----:B---3--:R-:W-:-:S05]  /*e2cc0*/  IADD3 R20, P1, PT, R22, R245, RZ ;  /* 0x000000f516147210 */ /* 0x008fca0007f3e0ff */
[----:B------:R-:W-:Y:S01]  /*e2cd0*/  IMAD.X R19, R23, 0x1, R244, P1 ;  /* 0x0000000117137824 */ /* 0x000fe200008e06f4 */
[----:B------:R-:W-:-:S05]  /*e2ce0*/  IADD3 R22, P1, PT, R24, R245, RZ ;  /* 0x000000f518167210 */ /* 0x000fca0007f3e0ff */
        /* <DEDUP_REMOVED lines=57> */
[-C--:B------:R-:W-:Y:S01]  /*e3080*/  IADD3 R124, P1, PT, R126, R245.reuse, RZ ;  /* 0x000000f57e7c7210 */ /* 0x080fe20007f3e0ff */
[----:B------:R-:W-:Y:S02]  /*e3090*/  IMAD.MOV.U32 R228, RZ, RZ, R6 ;  /* 0x000000ffffe47224 */ /* 0x000fe400078e0006 */
[----:B------:R-:W-:Y:S02]  /*e30a0*/  IMAD.MOV.U32 R229, RZ, RZ, R5 ;  /* 0x000000ffffe57224 */ /* 0x000fe400078e0005 */
[----:B------:R-:W-:Y:S01]  /*e30b0*/  IMAD.X R123, R127, 0x1, R244, P1 ;  /* 0x000000017f7b7824 */ /* 0x000fe200008e06f4 */
[----:B------:R-:W-:Y:S01]  /*e30c0*/  IADD3 R126, P1, PT, R136, R245, RZ ;  /* 0x000000f5887e7210 */ /* 0x000fe20007f3e0ff */
[----:B------:R-:W-:Y:S02]  /*e30d0*/  IMAD.MOV.U32 R222, RZ, RZ, R8 ;  /* 0x000000ffffde7224 */ /* 0x000fe400078e0008 */
[----:B------:R-:W-:-:S02]  /*e30e0*/  IMAD.MOV.U32 R223, RZ, RZ, R7 ;  /* 0x000000ffffdf7224 */ /* 0x000fc400078e0007 */
[----:B------:R-:W-:Y:S02]  /*e30f0*/  IMAD.MOV.U32 R220, RZ, RZ, R10 ;  /* 0x000000ffffdc7224 */ /* 0x000fe400078e000a */
[----:B------:R-:W-:Y:S02]  /*e3100*/  IMAD.MOV.U32 R221, RZ, RZ, R9 ;  /* 0x000000ffffdd7224 */ /* 0x000fe400078e0009 */
[----:B------:R-:W-:Y:S02]  /*e3110*/  IMAD.MOV.U32 R206, RZ, RZ, R12 ;  /* 0x000000ffffce7224 */ /* 0x000fe400078e000c */
[----:B------:R-:W-:Y:S01]  /*e3120*/  IMAD.MOV.U32 R207, RZ, RZ, R11 ;  /* 0x000000ffffcf7224 */ /* 0x000fe200078e000b */
[----:B------:R-:W-:Y:S01]  /*e3130*/  STL.64 [R1+0x3bb0], R228 ;  /* 0x003bb0e401007387 */ /* 0x000fe20000100a00 */
[----:B------:R-:W-:Y:S01]  /*e3140*/  IMAD.X R125, R137, 0x1, R244, P1 ;  /* 0x00000001897d7824 */ /* 0x000fe200008e06f4 */
[----:B------:R-:W-:Y:S01]  /*e3150*/  IADD3 R128, P1, PT, R134, R245, RZ ;  /* 0x000000f586807210 */ /* 0x000fe20007f3e0ff */
[----:B------:R-:W-:-:S02]  /*e3160*/  IMAD.MOV.U32 R204, RZ, RZ, R14 ;  /* 0x000000ffffcc7224 */ /* 0x000fc400078e000e */
[----:B------:R-:W-:Y:S01]  /*e3170*/  IMAD.MOV.U32 R205, RZ, RZ, R13 ;  /* 0x000000ffffcd7224 */ /* 0x000fe200078e000d */
[----:B------:R-:W-:Y:S01]  /*e3180*/  STL.64 [R1+0x3b70], R222 ;  /* 0x003b70de01007387 */ /* 0x000fe20000100a00 */
[----:B------:R-:W-:Y:S02]  /*e3190*/  IMAD.MOV.U32 R202, RZ, RZ, R16 ;  /* 0x000000ffffca7224 */ /* 0x000fe400078e0010 */
[----:B------:R-:W-:Y:S01]  /*e31a0*/  IMAD.MOV.U32 R203, RZ, RZ, R15 ;  /* 0x000000ffffcb7224 */ /* 0x000fe200078e000f */
[----:B------:R-:W-:Y:S01]  /*e31b0*/  STL.64 [R1+0x3b30], R220 ;  /* 0x003b30dc01007387 */ /* 0x000fe20000100a00 */
[----:B------:R-:W-:Y:S02]  /*e31c0*/  IMAD.MOV.U32 R200, RZ, RZ, R18 ;  /* 0x000000ffffc87224 */ /* 0x000fe400078e0012 */
[----:B------:R-:W-:Y:S01]  /*e31d0*/  IMAD.MOV.U32 R201, RZ, RZ, R17 ;  /* 0x000000ffffc97224 */ /* 0x000fe200078e0011 */
[----:B------:R-:W-:Y:S01]  /*e31e0*/  STL.64 [R1+0x3b28], R206 ;  /* 0x003b28ce01007387 */ /* 0x000fe20000100a00 */
        /* <DEDUP_REMOVED lines=9> */
[----:B------:R-:W-:-:S02]  /*e3280*/  IMAD.X R127, R135, 0x1, R244, P1 ;  /* 0x00000001877f7824 */ /* 0x000fc400008e06f4 */
[----:B------:R-:W-:Y:S02]  /*e3290*/  IMAD.MOV.U32 R192, RZ, RZ, R26 ;  /* 0x000000ffffc07224 */ /* 0x000fe400078e001a */
        /* <DEDUP_REMOVED lines=88> */
[----:B------:R-:W-:Y:S04]  /*e3820*/  STL.64 [R1+0x3a28], R142 ;  /* 0x003a288e01007387 */ /* 0x000fe80000100a00 */
[----:B------:R-:W-:Y:S04]  /*e3830*/  STL.64 [R1+0x3a20], R140 ;  /* 0x003a208c01007387 */ /* 0x000fe80000100a00 */
[----:B------:R-:W-:Y:S04]  /*e3840*/  STL.64 [R1+0x3a18], R138 ;  /* 0x003a188a01007387 */ /* 0x000fe80000100a00 */
[----:B------:R-:W-:Y:S04]  /*e3850*/  STL.64 [R1+0x3a10], R136 ;  /* 0x003a108801007387 */ /* 0x000fe80000100a00 */
        /* <DEDUP_REMOVED lines=44> */
[----:B------:R-:W-:-:S03]  /*e3b20*/  LOP3.LUT R9, R233, 0x10, RZ, 0x3c, !PT ;  /* 0x00000010e9097812 */ /* 0x000fc600078e3cff */
[----:B------:R-:W-:Y:S04]  /*e3b30*/  LDGSTS.E [R4+0x1c000], desc[UR34][R148.64], P0 ;  /* 0x1c00000094047fae */ /* 0x000fe800081a1022 */
[----:B------:R-:W-:Y:S04]  /*e3b40*/  LDGSTS.E [R4+0x1c800], desc[UR34][R146.64], P0 ;  /* 0x1c80000092047fae */ /* 0x000fe800081a1022 */
[----:B------:R-:W-:Y:S04]  /*e3b50*/  LDGSTS.E [R4+0x1d000], desc[UR34][R144.64], P0 ;  /* 0x1d00000090047fae */ /* 0x000fe800081a1022 */
[----:B------:R-:W-:Y:S04]  /*e3b60*/  LDGSTS.E [R4+0x1d800], desc[UR34][R142.64], P0 ;  /* 0x1d8000008e047fae */ /* 0x000fe800081a1022 */
[----:B------:R-:W-:Y:S04]  /*e3b70*/  LDGSTS.E [R4+0x1e000], desc[UR34][R140.64], P0 ;  /* 0x1e0000008c047fae */ /* 0x000fe800081a1022 */
[----:B------:R-:W-:Y:S04]  /*e3b80*/  LDGSTS.E [R4+0x1e800], desc[UR34][R138.64], P0 ;  /* 0x1e8000008a047fae */ /* 0x000fe800081a1022 */
[----:B------:R-:W-:Y:S04]  /*e3b90*/  LDGSTS.E [R4+0x1f000], desc[UR34][R136.64], P0 ;  /* 0x1f00000088047fae */ /* 0x000fe800081a1022 */
[----:B------:R1:W-:Y:S02]  /*e3ba0*/  LDGSTS.E [R4+0x1f800], desc[UR34][R134.64], P0 ;  /* 0x1f80000086047fae */ /* 0x0003e400081a1022 */
[----:B-1----:R-:W-:Y:S01]  /*e3bb0*/  VIADD R4, R9, UR7 ;  /* 0x0000000709047c36 */ /* 0x002fe20008000000 */
[----:B--2---:R-:W-:-:S02]  /*e3bc0*/  IADD3 R6, P1, PT, R6, R245, RZ ;  /* 0x000000f506067210 */ /* 0x004fc40007f3e0ff */
[----:B---3--:R-:W-:-:S03]  /*e3bd0*/  IADD3 R5, P2, PT, R5, R245, RZ ;  /* 0x000000f505057210 */ /* 0x008fc60007f5e0ff */
[--C-:B----4-:R-:W-:Y:S01]  /*e3be0*/  IMAD.X R7, R7, 0x1, R244.reuse, P1 ;  /* 0x0000000107077824 */ /* 0x110fe200008e06f4 */
[----:B------:R1:W-:Y:S01]  /*e3bf0*/  STL [R1+0x4358], R6 ;  /* 0x0043580601007387 */ /* 0x0003e20000100800 */
[----:B------:R-:W-:-:S03]  /*e3c00*/  IMAD.X R14, R14, 0x1, R244, P2 ;  /* 0x000000010e0e7824 */ /* 0x000fc600010e06f4 */
[----:B------:R2:W-:Y:S04]  /*e3c10*/  STL [R1+0x4354], R7 ;  /* 0x0043540701007387 */ /* 0x0005e80000100800 */
[----:B------:R3:W-:Y:S04]  /*e3c20*/  STL [R1+0x4398], R5 ;  /* 0x0043980501007387 */ /* 0x0007e80000100800 */
[----:B------:R-:W4:Y:S04]  /*e3c30*/  LDL.LU R9, [R1+0x44d8] ;  /* 0x0044d80001097983 */ /* 0x000f280000300800 */
[----:B------:R1:W-:Y:S04]  /*e3c40*/  STL [R1+0x4394], R14 ;  /* 0x0043940e01007387 */ /* 0x0003e80000100800 */
[----:B------:R-:W4:Y:S04]  /*e3c50*/  LDL.LU R11, [R1+0x4518] ;  /* 0x00451800010b7983 */ /* 0x000f280000300800 */
[----:B------:R-:W4:Y:S04]  /*e3c60*/  LDL.LU R16, [R1+0x44d4] ;  /* 0x0044d40001107983 */ /* 0x000f280000300800 */
[----:B------:R-:W4:Y:S01]  /*e3c70*/  LDL.LU R18, [R1+0x4514] ;  /* 0x0045140001127983 */ /* 0x000f220000300800 */
[----:B------:R-:W-:-:S03]  /*e3c80*/  IADD3 R15, P1, PT, R15, R245, RZ ;  /* 0x000000f50f0f7210 */ /* 0x000fc60007f3e0ff */
[----:B------:R1:W-:Y:S01]  /*e3c90*/  LDGSTS.E [R4+0x100], desc[UR34][R6.64], P0 ;  /* 0x0010000006047fae */ /* 0x0003e200081a1022 */
[----:B------:R-:W-:Y:S01]  /*e3ca0*/  IADD3 R8, P2, PT, R8, R245, RZ ;  /* 0x000000f508087210 */ /* 0x000fe20007f5e0ff */
[----:B------:R-:W-:-:S04]  /*e3cb0*/  IMAD.X R17, R17, 0x1, R244, P1 ;  /* 0x0000000111117824 */ /* 0x000fc800008e06f4 */
[----:B------:R-:W-:Y:S02]  /*e3cc0*/  IMAD.X R12, R12, 0x1, R244, P2 ;  /* 0x000000010c0c7824 */ /* 0x000fe400010e06f4 */
[----:B-1----:R-:W-:Y:S02]  /*e3cd0*/  IMAD.MOV.U32 R6, RZ, RZ, R5 ;  /* 0x000000ffff067224 */ /* 0x002fe400078e0005 */
[----:B--2---:R-:W-:Y:S01]  /*e3ce0*/  IMAD.MOV.U32 R7, RZ, RZ, R14 ;  /* 0x000000ffff077224 */ /* 0x004fe200078e000e */
[----:B---3--:R-:W2:Y:S04]  /*e3cf0*/  LDL.LU R5, [R1+0x4558] ;  /* 0x0045580001057983 */ /* 0x008ea80000300800 */
[----:B------:R-:W3:Y:S04]  /*e3d00*/  LDL.LU R14, [R1+0x4598] ;  /* 0x00459800010e7983 */ /* 0x000ee80000300800 */
[----:B------:R-:W-:Y:S04]  /*e3d10*/  STL [R1+0x43d8], R15 ;  /* 0x0043d80f01007387 */ /* 0x000fe80000100800 */
[----:B------:R1:W-:Y:S04]  /*e3d20*/  LDGSTS.E [R4+0x900], desc[UR34][R6.64], P0 ;  /* 0x0090000006047fae */ /* 0x0003e800081a1022 */
[----:B------:R1:W-:Y:S04]  /*e3d30*/  STL [R1+0x43d4], R17 ;  /* 0x0043d41101007387 */ /* 0x0003e80000100800 */
[----:B------:R-:W-:Y:S01]  /*e3d40*/  STL [R1+0x4418], R8 ;  /* 0x0044180801007387 */ /* 0x000fe20000100800 */
[----:B-1----:R-:W-:-:S03]  /*e3d50*/  IMAD.MOV.U32 R7, RZ, RZ, R17 ;  /* 0x000000ffff077224 */ /* 0x002fc600078e0011 */
[----:B------:R-:W3:Y:S01]  /*e3d60*/  LDL.LU R17, [R1+0x4554] ;  /* 0x0045540001117983 */ /* 0x000ee20000300800 */
[----:B------:R-:W-:-:S03]  /*e3d70*/  IMAD.MOV.U32 R6, RZ, RZ, R15 ;  /* 0x000000ffff067224 */ /* 0x000fc600078e000f */
[----:B------:R1:W-:Y:S04]  /*e3d80*/  STL [R1+0x4414], R12 ;  /* 0x0044140c01007387 */ /* 0x0003e80000100800 */
[----:B------:R-:W3:Y:S01]  /*e3d90*/  LDL.LU R15, [R1+0x4594] ;  /* 0x00459400010f7983 */ /* 0x000ee20000300800 */
[----:B------:R-:W-:-:S03]  /*e3da0*/  IADD3 R10, P1, PT, R10, R245, RZ ;  /* 0x000000f50a0a7210 */ /* 0x000fc60007f3e0ff */
[----:B------:R1:W-:Y:S01]  /*e3db0*/  LDGSTS.E [R4+0x1100], desc[UR34][R6.64], P0 ;  /* 0x0110000006047fae */ /* 0x0003e200081a1022 */
[----:B------:R-:W-:Y:S01]  /*e3dc0*/  IADD3 R19, P2, PT, R19, R245, RZ ;  /* 0x000000f513137210 */ /* 0x000fe20007f5e0ff */
[----:B------:R-:W-:-:S04]  /*e3dd0*/  IMAD.X R13, R13, 0x1, R244, P1 ;  /* 0x000000010d0d7824 */ /* 0x000fc800008e06f4 */
[----:B------:R-:W-:Y:S02]  /*e3de0*/  IMAD.X R20, R20, 0x1, R244, P2 ;  /* 0x0000000114147824 */ /* 0x000fe400010e06f4 */
[----:B-1----:R-:W-:Y:S02]  /*e3df0*/  IMAD.MOV.U32 R6, RZ, RZ, R8 ;  /* 0x000000ffff067224 */ /* 0x002fe400078e0008 */
[----:B------:R-:W-:Y:S02]  /*e3e00*/  IMAD.MOV.U32 R7, RZ, RZ, R12 ;  /* 0x000000ffff077224 */ /* 0x000fe400078e000c */
[----:B------:R-:W3:Y:S04]  /*e3e10*/  LDL.LU R12, [R1+0x45d8] ;  /* 0x0045d800010c7983 */ /* 0x000ee80000300800 */
        /* <DEDUP_REMOVED lines=10> */
[----:B------:R1:W-:Y:S02]  /*e3ec0*/  LDGSTS.E [R4+0x2100], desc[UR34][R6.64], P0 ;  /* 0x0210000006047fae */ /* 0x0003e400081a1022 */
[----:B-1----:R-:W-:-:S02]  /*e3ed0*/  IMAD.MOV.U32 R6, RZ, RZ, R19 ;  /* 0x000000ffff067224 */ /* 0x002fc400078e0013 */
[----:B------:R-:W-:-:S05]  /*e3ee0*/  IMAD.MOV.U32 R7, RZ, RZ, R20 ;  /* 0x000000ffff077224 */ /* 0x000fca00078e0014 */
[----:B------:R1:W-:Y:S01]  /*e3ef0*/  LDGSTS.E [R4+0x2900], desc[UR34][R6.64], P0 ;  /* 0x0290000006047fae */ /* 0x0003e200081a1022 */
[-C--:B----4-:R-:W-:Y:S02]  /*e3f00*/  IADD3 R9, P1, PT, R9, R245.reuse, RZ ;  /* 0x000000f509097210 */ /* 0x090fe40007f3e0ff */
[----:B------:R-:W-:-:S03]  /*e3f10*/  IADD3 R11, P2, PT, R11, R245, RZ ;  /* 0x000000f50b0b7210 */ /* 0x000fc60007f5e0ff */
[--C-:B------:R-:W-:Y:S01]  /*e3f20*/  IMAD.X R16, R16, 0x1, R244.reuse, P1 ;  /* 0x0000000110107824 */ /* 0x100fe200008e06f4 */
[----:B------:R4:W-:Y:S01]  /*e3f30*/  STL [R1+0x44d8], R9 ;  /* 0x0044d80901007387 */ /* 0x0009e20000100800 */
[----:B-1----:R-:W-:Y:S02]  /*e3f40*/  IMAD.MOV.U32 R6, RZ, RZ, R9 ;  /* 0x000000ffff067224 */ /* 0x002fe400078e0009 */
[----:B------:R-:W-:Y:S01]  /*e3f50*/  IMAD.X R18, R18, 0x1, R244, P2 ;  /* 0x0000000112127824 */ /* 0x000fe200010e06f4 */
[----:B------:R1:W-:Y:S01]  /*e3f60*/  STL [R1+0x44d4], R16 ;  /* 0x0044d41001007387 */ /* 0x0003e20000100800 */
[----:B------:R-:W-:-:S03]  /*e3f70*/  IMAD.MOV.U32 R7, RZ, RZ, R16 ;  /* 0x000000ffff077224 */ /* 0x000fc600078e0010 */
[----:B------:R1:W-:Y:S04]  /*e3f80*/  STL [R1+0x4518], R11 ;  /* 0x0045180b01007387 */ /* 0x0003e80000100800 */
[----:B----4-:R-:W4:Y:S04]  /*e3f90*/  LDL.LU R9, [R1+0x4658] ;  /* 0x0046580001097983 */ /* 0x010f280000300800 */
[----:B------:R2:W-:Y:S04]  /*e3fa0*/  STL [R1+0x4514], R18 ;  /* 0x0045141201007387 */ /* 0x0005e80000100800 */
[----:B------:R2:W-:Y:S04]  /*e3fb0*/  LDGSTS.E [R4+0x3100], desc[UR34][R6.64], P0 ;  /* 0x0310000006047fae */ /* 0x0005e800081a1022 */
[----:B-1----:R-:W4:Y:S01]  /*e3fc0*/  LDL.LU R16, [R1+0x4698] ;  /* 0x0046980001107983 */ /* 0x002f220000300800 */
[----:B--2---:R-:W-:-:S03]  /*e3fd0*/  IMAD.MOV.U32 R6, RZ, RZ, R11 ;  /* 0x000000ffff067224 */ /* 0x004fc600078e000b */
[----:B------:R-:W2:Y:S01]  /*e3fe0*/  LDL.LU R11, [R1+0x4654] ;  /* 0x00465400010b7983 */ /* 0x000ea20000300800 */
[----:B------:R-:W-:Y:S01]  /*e3ff0*/  IMAD.MOV.U32 R7, RZ, RZ, R18 ;  /* 0x000000ffff077224 */ /* 0x000fe200078e0012 */
[-C--:B------:R-:W-:Y:S02]  /*e4000*/  IADD3 R5, P1, PT, R5, R245.reuse, RZ ;  /* 0x000000f505057210 */ /* 0x080fe40007f3e0ff */
[----:B------:R-:W2:Y:S01]  /*e4010*/  LDL.LU R18, [R1+0x4694] ;  /* 0x0046940001127983 */ /* 0x000ea20000300800 */
[----:B---3--:R-:W-:-:S03]  /*e4020*/  IADD3 R14, P2, PT, R14, R245, RZ ;  /* 0x000000f50e0e7210 */ /* 0x008fc60007f5e0ff */
[----:B------:R-:W-:Y:S04]  /*e4030*/  STL [R1+0x4558], R5 ;  /* 0x0045580501007387 */ /* 0x000fe80000100800 */
[----:B------:R1:W-:Y:S01]  /*e4040*/  LDGSTS.E [R4+0x3900], desc[UR34][R6.64], P0 ;  /* 0x0390000006047fae */ /* 0x0003e200081a1022 */
[----:B------:R-:W-:-:S05]  /*e4050*/  IMAD.X R17, R17, 0x1, R244, P1 ;  /* 0x0000000111117824 */ /* 0x000fca00008e06f4 */
[----:B------:R3:W-:Y:S01]  /*e4060*/  STL [R1+0x4554], R17 ;  /* 0x0045541101007387 */ /* 0x0007e20000100800 */
[----:B------:R-:W-:-:S03]  /*e4070*/  IMAD.X R15, R15, 0x1, R244, P2 ;  /* 0x000000010f0f7824 */ /* 0x000fc600010e06f4 */
[----:B------:R3:W-:Y:S01]  /*e4080*/  STL [R1+0x4598], R14 ;  /* 0x0045980e01007387 */ /* 0x0007e20000100800 */
[----:B-1----:R-:W-:Y:S02]  /*e4090*/  IMAD.MOV.U32 R7, RZ, RZ, R17 ;  /* 0x000000ffff077224 */ /* 0x002fe400078e0011 */
[----:B------:R-:W-:Y:S01]  /*e40a0*/  IMAD.MOV.U32 R6, RZ, RZ, R5 ;  /* 0x000000ffff067224 */ /* 0x000fe200078e0005 */
[----:B---3--:R-:W3:Y:S04]  /*e40b0*/  LDL.LU R17, [R1+0x46d8] ;  /* 0x0046d80001117983 */ /* 0x008ee80000300800 */
[----:B------:R-:W-:Y:S04]  /*e40c0*/  STL [R1+0x4594], R15 ;  /* 0x0045940f01007387 */ /* 0x000fe80000100800 */
[----:B------:R-:W3:Y:S04]  /*e40d0*/  LDL.LU R5, [R1+0x4718] ;  /* 0x0047180001057983 */ /* 0x000ee80000300800 */
[----:B------:R-:W3:Y:S01]  /*e40e0*/  LDL.LU R19, [R1+0x46d4] ;  /* 0x0046d40001137983 */ /* 0x000ee20000300800 */
[----:B------:R-:W-:-:S03]  /*e40f0*/  IADD3 R12, P1, PT, R12, R245, RZ ;  /* 0x000000f50c0c7210 */ /* 0x000fc60007f3e0ff */
[----:B------:R-:W3:Y:S01]  /*e4100*/  LDL.LU R20, [R1+0x4714] ;  /* 0x0047140001147983 */ /* 0x000ee20000300800 */
[----:B------:R-:W-:-:S03]  /*e4110*/  IADD3 R8, P2, PT, R8, R245, RZ ;  /* 0x000000f508087210 */ /* 0x000fc60007f5e0ff */
[----:B------:R1:W-:Y:S04]  /*e4120*/  LDGSTS.E [R4+0x4100], desc[UR34][R6.64], P0 ;  /* 0x0410000006047fae */ /* 0x0003e800081a1022 */
[----:B------:R1:W-:Y:S02]  /*e4130*/  STL [R1+0x45d8], R12 ;  /* 0x0045d80c01007387 */ /* 0x0003e40000100800 */
[----:B-1----:R-:W-:Y:S02]  /*e4140*/  IMAD.MOV.U32 R6, RZ, RZ, R14 ;  /* 0x000000ffff067224 */ /* 0x002fe400078e000e */
[----:B------:R-:W-:Y:S02]  /*e4150*/  IMAD.MOV.U32 R7, RZ, RZ, R15 ;  /* 0x000000ffff077224 */ /* 0x000fe400078e000f */
[----:B------:R-:W-:-:S03]  /*e4160*/  IMAD.X R13, R13, 0x1, R244, P1 ;  /* 0x000000010d0d7824 */ /* 0x000fc600008e06f4 */
[----:B------:R1:W-:Y:S04]  /*e4170*/  LDGSTS.E [R4+0x4900], desc[UR34][R6.64], P0 ;  /* 0x0490000006047fae */ /* 0x0003e800081a1022 */
[----:B------:R1:W-:Y:S01]  /*e4180*/  STL [R1+0x45d4], R13 ;  /* 0x0045d40d01007387 */ /* 0x0003e20000100800 */
[----:B------:R-:W-:-:S03]  /*e4190*/  IMAD.X R10, R10, 0x1, R244, P2 ;  /* 0x000000010a0a7824 */ /* 0x000fc600010e06f4 */
[----:B------:R1:W-:Y:S04]  /*e41a0*/  STL [R1+0x4618], R8 ;  /* 0x0046180801007387 */ /* 0x0003e80000100800 */
[----:B------:R-:W3:Y:S01]  /*e41b0*/  LDL.LU R14, [R1+0x4758] ;  /* 0x00475800010e7983 */ /* 0x000ee20000300800 */
[----:B-1----:R-:W-:-:S03]  /*e41c0*/  IMAD.MOV.U32 R6, RZ, RZ, R12 ;  /* 0x000000ffff067224 */ /* 0x002fc600078e000c */
[----:B------:R1:W-:Y:S04]  /*e41d0*/  STL [R1+0x4614], R10 ;  /* 0x0046140a01007387 */ /* 0x0003e80000100800 */
[----:B------:R-:W3:Y:S04]  /*e41e0*/  LDL.LU R12, [R1+0x4798] ;  /* 0x00479800010c7983 */ /* 0x000ee80000300800 */
[----:B------:R-:W3:Y:S01]  /*e41f0*/  LDL.LU R15, [R1+0x4754] ;  /* 0x00475400010f7983 */ /* 0x000ee20000300800 */
[----:B------:R-:W-:-:S03]  /*e4200*/  IMAD.MOV.U32 R7, RZ, RZ, R13 ;  /* 0x000000ffff077224 */ /* 0x000fc600078e000d */
[----:B------:R-:W3:Y:S04]  /*e4210*/  LDL.LU R13, [R1+0x4794] ;  /* 0x00479400010d7983 */ /* 0x000ee80000300800 */
[----:B------:R1:W-:Y:S02]  /*e4220*/  LDGSTS.E [R4+0x5100], desc[UR34][R6.64], P0 ;  /* 0x0510000006047fae */ /* 0x0003e400081a1022 */
[----:B-1----:R-:W-:Y:S02]  /*e4230*/  IMAD.MOV.U32 R6, RZ, RZ, R8 ;  /* 0x000000ffff067224 */ /* 0x002fe400078e0008 */
[----:B------:R-:W-:Y:S01]  /*e4240*/  IMAD.MOV.U32 R7, RZ, RZ, R10 ;  /* 0x000000ffff077224 */ /* 0x000fe200078e000a */
[----:B------:R-:W3:Y:S04]  /*e4250*/  LDL.LU R8, [R1+0x47d8] ;  /* 0x0047d80001087983 */ /* 0x000ee80000300800 */
[----:B------:R-:W3:Y:S04]  /*e4260*/  LDL.LU R10, [R1+0x4818] ;  /* 0x00481800010a7983 */ /* 0x000ee80000300800 */
[----:B------:R1:W-:Y:S01]  /*e4270*/  LDGSTS.E [R4+0x5900], desc[UR34][R6.64], P0 ;  /* 0x0590000006047fae */ /* 0x0003e200081a1022 */
[----:B----4-:R-:W-:-:S05]  /*e4280*/  IADD3 R9, P1, PT, R9, R245, RZ ;  /* 0x000000f509097210 */ /* 0x010fca0007f3e0ff */
[----:B------:R4:W-:Y:S01]  /*e4290*/  STL [R1+0x4658], R9 ;  /* 0x0046580901007387 */ /* 0x0009e20000100800 */
[----:B-1----:R-:W-:Y:S01]  /*e42a0*/  IMAD.MOV.U32 R6, RZ, RZ, R9 ;  /* 0x000000ffff067224 */ /* 0x002fe200078e0009 */
[----:B------:R-:W-:Y:S01]  /*e42b0*/  IADD3 R16, P2, PT, R16, R245, RZ ;  /* 0x000000f510107210 */ /* 0x000fe20007f5e0ff */
[----:B--2---:R-:W-:-:S05]  /*e42c0*/  IMAD.X R11, R11, 0x1, R244, P1 ;  /* 0x000000010b0b7824 */ /* 0x004fca00008e06f4 */
[----:B------:R1:W-:Y:S01]  /*e42d0*/  STL [R1+0x4654], R11 ;  /* 0x0046540b01007387 */ /* 0x0003e20000100800 */
[----:B------:R-:W-:-:S03]  /*e42e0*/  IMAD.X R18, R18, 0x1, R244, P2 ;  /* 0x0000000112127824 */ /* 0x000fc600010e06f4 */
[----:B------:R2:W-:Y:S04]  /*e42f0*/  STL [R1+0x4698], R16 ;  /* 0x0046981001007387 */ /* 0x0005e80000100800 */
[----:B----4-:R-:W4:Y:S01]  /*e4300*/  LDL.LU R9, [R1+0x47d4] ;  /* 0x0047d40001097983 */ /* 0x010f220000300800 */
[----:B------:R-:W-:-:S03]  /*e4310*/  IMAD.MOV.U32 R7, RZ, RZ, R11 ;  /* 0x000000ffff077224 */ /* 0x000fc600078e000b */
[----:B------:R2:W-:Y:S04]  /*e4320*/  STL [R1+0x4694], R18 ;  /* 0x0046941201007387 */ /* 0x0005e80000100800 */
[----:B-1----:R-:W4:Y:S04]  /*e4330*/  LDL.LU R11, [R1+0x4814] ;  /* 0x00481400010b7983 */ /* 0x002f280000300800 */
[----:B------:R1:W-:Y:S01]  /*e4340*/  LDGSTS.E [R4+0x6100], desc[UR34][R6.64], P0 ;  /* 0x0610000006047fae */ /* 0x0003e200081a1022 */
[-C--:B---3--:R-:W-:Y:S01]  /*e4350*/  IADD3 R17, P1, PT, R17, R245.reuse, RZ ;  /* 0x000000f511117210 */ /* 0x088fe20007f3e0ff */
[----:B-1----:R-:W-:Y:S01]  /*e4360*/  IMAD.MOV.U32 R6, RZ, RZ, R16 ;  /* 0x000000ffff067224 */ /* 0x002fe200078e0010 */
[----:B------:R-:W-:Y:S01]  /*e4370*/  IADD3 R5, P2, PT, R5, R245, RZ ;  /* 0x000000f505057210 */ /* 0x000fe20007f5e0ff */
[----:B------:R-:W-:Y:S01]  /*e4380*/  IMAD.MOV.U32 R7, RZ, RZ, R18 ;  /* 0x000000ffff077224 */ /* 0x000fe200078e0012 */
[----:B--2---:R-:W2:Y:S01]  /*e4390*/  LDL.LU R16, [R1+0x4858] ;  /* 0x0048580001107983 */ /* 0x004ea20000300800 */
[----:B------:R-:W-:-:S03]  /*e43a0*/  IMAD.X R19, R19, 0x1, R244, P1 ;  /* 0x0000000113137824 */ /* 0x000fc600008e06f4 */
[----:B------:R-:W3:Y:S04]  /*e43b0*/  LDL.LU R18, [R1+0x4898] ;  /* 0x0048980001127983 */ /* 0x000ee80000300800 */
[----:B------:R1:W-:Y:S01]  /*e43c0*/  STL [R1+0x46d8], R17 ;  /* 0x0046d81101007387 */ /* 0x0003e20000100800 */
[----:B------:R-:W-:-:S03]  /*e43d0*/  IMAD.X R20, R20, 0x1, R244, P2 ;  /* 0x0000000114147824 */ /* 0x000fc600010e06f4 */
[----:B------:R1:W-:Y:S04]  /*e43e0*/  LDGSTS.E [R4+0x6900], desc[UR34][R6.64], P0 ;  /* 0x0690000006047fae */ /* 0x0003e800081a1022 */
[----:B------:R1:W-:Y:S04]  /*e43f0*/  STL [R1+0x46d4], R19 ;  /* 0x0046d41301007387 */ /* 0x0003e80000100800 */
[----:B------:R1:W-:Y:S02]  /*e4400*/  STL [R1+0x4718], R5 ;  /* 0x0047180501007387 */ /* 0x0003e40000100800 */
[----:B-1----:R-:W-:-:S02]  /*e4410*/  IMAD.MOV.U32 R6, RZ, RZ, R17 ;  /* 0x000000ffff067224 */ /* 0x002fc400078e0011 */
[----:B------:R-:W3:Y:S01]  /*e4420*/  LDL.LU R17, [R1+0x4854] ;  /* 0x0048540001117983 */ /* 0x000ee20000300800 */
[----:B------:R-:W-:-:S03]  /*e4430*/  IMAD.MOV.U32 R7, RZ, RZ, R19 ;  /* 0x000000ffff077224 */ /* 0x000fc600078e0013 */
[----:B------:R-:W-:Y:S04]  /*e4440*/  STL [R1+0x4714], R20 ;  /* 0x0047141401007387 */ /* 0x000fe80000100800 */
[----:B------:R-:W3:Y:S04]  /*e4450*/  LDL.LU R19, [R1+0x4894] ;  /* 0x0048940001137983 */ /* 0x000ee80000300800 */
[----:B------:R1:W-:Y:S01]  /*e4460*/  LDGSTS.E [R4+0x7100], desc[UR34][R6.64], P0 ;  /* 0x0710000006047fae */ /* 0x0003e200081a1022 */
[----:B------:R-:W-:-:S03]  /*e4470*/  IADD3 R14, P1, PT, R14, R245, RZ ;  /* 0x000000f50e0e7210 */ /* 0x000fc60007f3e0ff */
[----:B------:R-:W3:Y:S01]  /*e4480*/  LDL.LU R24, [R1+0x48d8] ;  /* 0x0048d80001187983 */ /* 0x000ee20000300800 */
[----:B------:R-:W-:Y:S01]  /*e4490*/  IADD3 R12, P2, PT, R12, R245, RZ ;  /* 0x000000f50c0c7210 */ /* 0x000fe20007f5e0ff */
[----:B-1----:R-:W-:Y:S02]  /*e44a0*/  IMAD.MOV.U32 R6, RZ, RZ, R5 ;  /* 0x000000ffff067224 */ /* 0x002fe400078e0005 */
[----:B------:R-:W3:Y:S01]  /*e44b0*/  LDL.LU R5, [R1+0x4918] ;  /* 0x0049180001057983 */ /* 0x000ee20000300800 */
[----:B------:R-:W-:-:S03]  /*e44c0*/  IMAD.X R15, R15, 0x1, R244, P1 ;  /* 0x000000010f0f7824 */ /* 0x000fc600008e06f4 */
[----:B------:R-:W-:Y:S01]  /*e44d0*/  STL [R1+0x4758], R14 ;  /* 0x0047580e01007387 */ /* 0x000fe20000100800 */
[----:B------:R-:W-:-:S03]  /*e44e0*/  IMAD.X R13, R13, 0x1, R244, P2 ;  /* 0x000000010d0d7824 */ /* 0x000fc600010e06f4 */
[----:B------:R-:W-:Y:S04]  /*e44f0*/  STL [R1+0x4754], R15 ;  /* 0x0047540f01007387 */ /* 0x000fe80000100800 */
        /* <DEDUP_REMOVED lines=16> */
[----:B----4-:R-:W-:-:S04]  /*e4600*/  IMAD.X R9, R9, 0x1, R244, P1 ;  /* 0x0000000109097824 */ /* 0x010fc800008e06f4 */
[----:B------:R-:W-:Y:S01]  /*e4610*/  IMAD.MOV.U32 R7, RZ, RZ, R9 ;  /* 0x000000ffff077224 */ /* 0x000fe200078e0009 */
[----:B------:R1:W-:Y:S01]  /*e4620*/  STL [R1+0x47d4], R9 ;  /* 0x0047d40901007387 */ /* 0x0003e20000100800 */
[----:B------:R-:W-:-:S03]  /*e4630*/  IMAD.X R11, R11, 0x1, R244, P2 ;  /* 0x000000010b0b7824 */ /* 0x000fc600010e06f4 */
[----:B------:R-:W-:Y:S04]  /*e4640*/  STL [R1+0x4818], R10 ;  /* 0x0048180a01007387 */ /* 0x000fe80000100800 */
[----:B------:R4:W-:Y:S04]  /*e4650*/  LDGSTS.E [R4+0x9100], desc[UR34][R6.64], P0 ;  /* 0x0910000006047fae */ /* 0x0009e800081a1022 */
[----:B-1----:R-:W3:Y:S04]  /*e4660*/  LDL.LU.64 R8, [R1+0x3ba8] ;  /* 0x003ba80001087983 */ /* 0x002ee80000300a00 */
[----:B------:R1:W-:Y:S01]  /*e4670*/  STL [R1+0x4814], R11 ;  /* 0x0048140b01007387 */ /* 0x0003e20000100800 */
[----:B----4-:R-:W-:-:S02]  /*e4680*/  IMAD.MOV.U32 R6, RZ, RZ, R10 ;  /* 0x000000ffff067224 */ /* 0x010fc400078e000a */
[----:B------:R-:W-:Y:S02]  /*e4690*/  IMAD.MOV.U32 R7, RZ, RZ, R11 ;  /* 0x000000ffff077224 */ /* 0x000fe400078e000b */
[----:B-1----:R-:W4:Y:S01]  /*e46a0*/  LDL.LU.64 R10, [R1+0x3b68] ;  /* 0x003b6800010a7983 */ /* 0x002f220000300a00 */
[----:B--2---:R-:W-:-:S03]  /*e46b0*/  IADD3 R16, P1, PT, R16, R245, RZ ;  /* 0x000000f510107210 */ /* 0x004fc60007f3e0ff */
[----:B------:R-:W2:Y:S01]  /*e46c0*/  LDL.LU.64 R12, [R1+0x3a00] ;  /* 0x003a0000010c7983 */ /* 0x000ea20000300a00 */
[----:B---3--:R-:W-:-:S03]  /*e46d0*/  IADD3 R18, P2, PT, R18, R245, RZ ;  /* 0x000000f512127210 */ /* 0x008fc60007f5e0ff */
[----:B------:R-:W3:Y:S04]  /*e46e0*/  LDL.LU.64 R14, [R1+0x39c8] ;  /* 0x0039c800010e7983 */ /* 0x000ee80000300a00 */
[----:B------:R-:W-:Y:S04]  /*e46f0*/  STL [R1+0x4858], R16 ;  /* 0x0048581001007387 */ /* 0x000fe80000100800 */
[----:B------:R1:W-:Y:S01]  /*e4700*/  LDGSTS.E [R4+0x9900], desc[UR34][R6.64], P0 ;  /* 0x0990000006047fae */ /* 0x0003e200081a1022 */
[----:B------:R-:W-:-:S05]  /*e4710*/  IMAD.X R17, R17, 0x1, R244, P1 ;  /* 0x0000000111117824 */ /* 0x000fca00008e06f4 */
[----:B------:R1:W-:Y:S02]  /*e4720*/  STL [R1+0x4854], R17 ;  /* 0x0048541101007387 */ /* 0x0003e40000100800 */
[----:B-1----:R-:W-:Y:S02]  /*e4730*/  IMAD.MOV.U32 R6, RZ, RZ, R16 ;  /* 0x000000ffff067224 */ /* 0x002fe400078e0010 */
[----:B------:R-:W-:Y:S01]  /*e4740*/  IMAD.MOV.U32 R7, RZ, RZ, R17 ;  /* 0x000000ffff077224 */ /* 0x000fe200078e0011 */
[----:B------:R-:W-:Y:S01]  /*e4750*/  STL [R1+0x4898], R18 ;  /* 0x0048981201007387 */ /* 0x000fe20000100800 */
[----:B------:R-:W-:-:S03]  /*e4760*/  IMAD.X R19, R19, 0x1, R244, P2 ;  /* 0x0000000113137824 */ /* 0x000fc600010e06f4 */
[----:B------:R1:W-:Y:S04]  /*e4770*/  LDGSTS.E [R4+0xa100], desc[UR34][R6.64], P0 ;  /* 0x0a10000006047fae */ /* 0x0003e800081a1022 */
[----:B------:R-:W3:Y:S04]  /*e4780*/  LDL.LU.64 R16, [R1+0x3990] ;  /* 0x0039900001107983 */ /* 0x000ee80000300a00 */
[----:B------:R1:W-:Y:S02]  /*e4790*/  STL [R1+0x4894], R19 ;  /* 0x0048941301007387 */ /* 0x0003e40000100800 */
[----:B-1----:R-:W-:-:S02]  /*e47a0*/  IMAD.MOV.U32 R6, RZ, RZ, R18 ;  /* 0x000000ffff067224 */ /* 0x002fc400078e0012 */
[----:B------:R-:W-:Y:S02]  /*e47b0*/  IMAD.MOV.U32 R7, RZ, RZ, R19 ;  /* 0x000000ffff077224 */ /* 0x000fe400078e0013 */
[----:B------:R-:W3:Y:S01]  /*e47c0*/  LDL.LU.64 R18, [R1+0x3968] ;  /* 0x0039680001127983 */ /* 0x000ee20000300a00 */
[----:B------:R-:W-:-:S03]  /*e47d0*/  IADD3 R24, P1, PT, R24, R245, RZ ;  /* 0x000000f518187210 */ /* 0x000fc60007f3e0ff */
[----:B------:R-:W3:Y:S01]  /*e47e0*/  LDL.LU.64 R20, [R1+0x3960] ;  /* 0x0039600001147983 */ /* 0x000ee20000300a00 */
[----:B------:R-:W-:-:S03]  /*e47f0*/  IADD3 R5, P2, PT, R5, R245, RZ ;  /* 0x000000f505057210 */ /* 0x000fc60007f5e0ff */
[----:B------:R-:W3:Y:S01]  /*e4800*/  LDL.LU.64 R22, [R1+0x3958] ;  /* 0x0039580001167983 */ /* 0x000ee20000300a00 */
[----:B------:R-:W-:-:S03]  /*e4810*/  IMAD.X R25, R25, 0x1, R244, P1 ;  /* 0x0000000119197824 */ /* 0x000fc600008e06f4 */
[----:B------:R-:W-:Y:S04]  /*e4820*/  STL [R1+0x48d8], R24 ;  /* 0x0048d81801007387 */ /* 0x000fe80000100800 */
        /* <DEDUP_REMOVED lines=45> */
[----:B----4-:R-:W-:-:S05]  /*e4b00*/  IADD3 R8, P1, PT, R10, R245, RZ ;  /* 0x000000f50a087210 */ /* 0x010fca0007f3e0ff */
[----:B------:R-:W-:Y:S01]  /*e4b10*/  IMAD.X R7, R11, 0x1, R244, P1 ;  /* 0x000000010b077824 */ /* 0x000fe200008e06f4 */
[----:B--2---:R-:W-:-:S05]  /*e4b20*/  IADD3 R10, P1, PT, R12, R245, RZ ;  /* 0x000000f50c0a7210 */ /* 0x004fca0007f3e0ff */
        /* <DEDUP_REMOVED lines=87> */
[----:B------:R-:W-:Y:S01]  /*e50a0*/  IMAD.X R125, R137, 0x1, R244, P1 ;  /* 0x00000001897d7824 */ /* 0x000fe200008e06f4 */
[----:B------:R-:W-:Y:S01]  /*e50b0*/  IADD3 R128, P1, PT, R134, R245, RZ ;  /* 0x000000f586807210 */ /* 0x000fe20007f3e0ff */
        /* <DEDUP_REMOVED lines=18> */
[----:B------:R-:W-:Y:S02]  /*e51e0*/  IMAD.X R127, R135, 0x1, R244, P1 ;  /* 0x00000001877f7824 */ /* 0x000fe400008e06f4 */
        /* <DEDUP_REMOVED lines=564> */
[----:B------:R-:W-:Y:S01]  /*e7530*/  IMAD.MOV.U32 R140, RZ, RZ, R120 ;  /* 0x000000ffff8c7224 */ /* 0x000fe200078e0078 */
[----:B------:R-:W-:Y:S01]  /*e7540*/  LDGSTS.E [R4+0xc200], desc[UR34][R222.64], P0 ;  /* 0x0c200000de047fae */ /* 0x000fe200081a1022 */
        /* <DEDUP_REMOVED lines=1051> */
[----:B------:R-:W-:-:S02]  /*eb700*/  LOP3.LUT R9, R237, 0x50, RZ, 0x3c, !PT ;  /* 0x00000050ed097812 */ /* 0x000fc400078e3cff */
[----:B------:R-:W1:Y:S01]  /*eb710*/  LDC R237, c[0x0][0x3a0] ;  /* 0x0000e800ffed7b82 */ /* 0x000e620000000800 */
        /* <DEDUP_REMOVED lines=1319> */
[----:B------:R2:W-:Y:S01]  /*f0990*/  STL.64 [R1+0x3b78], R206 ;  /* 0x003b78ce01007387 */ /* 0x0005e20000100a00 */
[----:B------:R-:W-:Y:S02]  /*f09a0*/  IMAD.MOV.U32 R198, RZ, RZ, R14 ;  /* 0x000000ffffc67224 */ /* 0x000fe400078e000e */
[----:B------:R-:W-:Y:S01]  /*f09b0*/  IMAD.MOV.U32 R199, RZ, RZ, R13 ;  /* 0x000000ffffc77224 */ /* 0x000fe200078e000d */
[----:B------:R2:W-:Y:S01]  /*f09c0*/  STL.64 [R1+0x3b38], R204 ;  /* 0x003b38cc01007387 */ /* 0x0005e20000100a00 */
[----:B------:R-:W-:Y:S01]  /*f09d0*/  IMAD.X R117, R121, 0x1, R244, P1 ;  /* 0x0000000179757824 */ /* 0x000fe200008e06f4 */
[----:B------:R-:W-:Y:S01]  /*f09e0*/  IADD3 R120, P1, PT, R122, R245, RZ ;  /* 0x000000f57a787210 */ /* 0x000fe20007f3e0ff */
[----:B------:R-:W-:-:S02]  /*f09f0*/  IMAD.MOV.U32 R196, RZ, RZ, R16 ;  /* 0x000000ffffc47224 */ /* 0x000fc400078e0010 */
[----:B------:R-:W-:Y:S01]  /*f0a00*/  IMAD.MOV.U32 R197, RZ, RZ, R15 ;  /* 0x000000ffffc57224 */ /* 0x000fe200078e000f */
[----:B------:R2:W-:Y:S01]  /*f0a10*/  STL.64 [R1+0x39d0], R202 ;  /* 0x0039d0ca01007387 */ /* 0x0005e20000100a00 */
[----:B------:R-:W-:Y:S02]  /*f0a20*/  IMAD.MOV.U32 R194, RZ, RZ, R18 ;  /* 0x000000ffffc27224 */ /* 0x000fe400078e0012 */
[----:B------:R-:W-:Y:S01]  /*f0a30*/  IMAD.MOV.U32 R195, RZ, RZ, R17 ;  /* 0x000000ffffc37224 */ /* 0x000fe200078e0011 */
[----:B------:R2:W-:Y:S01]  /*f0a40*/  STL.64 [R1+0x3998], R200 ;  /* 0x003998c801007387 */ /* 0x0005e20000100a00 */
[----:B------:R-:W-:Y:S02]  /*f0a50*/  IMAD.MOV.U32 R192, RZ, RZ, R20 ;  /* 0x000000ffffc07224 */ /* 0x000fe400078e0014 */
[----:B------:R-:W-:Y:S01]  /*f0a60*/  IMAD.MOV.U32 R193, RZ, RZ, R19 ;  /* 0x000000ffffc17224 */ /* 0x000fe200078e0013 */
[----:B------:R2:W-:Y:S01]  /*f0a70*/  STL.64 [R1+0x3848], R198 ;  /* 0x003848c601007387 */ /* 0x0005e20000100a00 */
[----:B------:R-:W-:-:S02]  /*f0a80*/  IMAD.MOV.U32 R190, RZ, RZ, R22 ;  /* 0x000000ffffbe7224 */ /* 0x000fc400078e0016 */
[----:B------:R-:W-:Y:S01]  /*f0a90*/  IMAD.MOV.U32 R191, RZ, RZ, R21 ;  /* 0x000000ffffbf7224 */ /* 0x000fe200078e0015 */
[----:B------:R2:W-:Y:S01]  /*f0aa0*/  LDGSTS.E [R4+0xc700], desc[UR34][R206.64], P0 ;  /* 0x0c700000ce047fae */ /* 0x0005e200081a1022 */
[----:B------:R-:W-:Y:S02]  /*f0ab0*/  IMAD.MOV.U32 R188, RZ, RZ, R24 ;  /* 0x000000ffffbc7224 */ /* 0x000fe400078e0018 */
[----:B------:R-:W-:Y:S01]  /*f0ac0*/  IMAD.MOV.U32 R189, RZ, RZ, R23 ;  /* 0x000000ffffbd7224 */ /* 0x000fe200078e0017 */
[----:B------:R2:W-:Y:S01]  /*f0ad0*/  STL.64 [R1+0x3818], R196 ;  /* 0x003818c401007387 */ /* 0x0005e20000100a00 */
[----:B------:R-:W-:Y:S02]  /*f0ae0*/  IMAD.MOV.U32 R186, RZ, RZ, R26 ;  /* 0x000000ffffba7224 */ /* 0x000fe400078e001a */
[----:B------:R-:W-:Y:S01]  /*f0af0*/  IMAD.MOV.U32 R187, RZ, RZ, R25 ;  /* 0x000000ffffbb7224 */ /* 0x000fe200078e0019 */
[----:B------:R2:W-:Y:S01]  /*f0b00*/  LDGSTS.E [R4+0xcf00], desc[UR34][R204.64], P0 ;  /* 0x0cf00000cc047fae */ /* 0x0005e200081a1022 */
[----:B------:R-:W-:Y:S01]  /*f0b10*/  IMAD.X R119, R123, 0x1, R244, P1 ;  /* 0x000000017b777824 */ /* 0x000fe200008e06f4 */
[----:B------:R-:W-:Y:S01]  /*f0b20*/  IADD3 R122, P1, PT, R124, R245, RZ ;  /* 0x000000f57c7a7210 */ /* 0x000fe20007f3e0ff */
        /* <DEDUP_REMOVED lines=8> */
[----:B------:R-:W-:-:S03]  /*f0bb0*/  IMAD.MOV.U32 R181, RZ, RZ, R75 ;  /* 0x000000ffffb57224 */ /* 0x000fc600078e004b */
[----:B------:R2:W-:Y:S01]  /*f0bc0*/  LDGSTS.E [R4+0xdf00], desc[UR34][R200.64], P0 ;  /* 0x0df00000c8047fae */ /* 0x0005e200081a1022 */
[----:B------:R-:W-:Y:S02]  /*f0bd0*/  IMAD.MOV.U32 R178, RZ, RZ, R78 ;  /* 0x000000ffffb27224 */ /* 0x000fe400078e004e */
[----:B------:R-:W-:Y:S01]  /*f0be0*/  IMAD.MOV.U32 R179, RZ, RZ, R77 ;  /* 0x000000ffffb37224 */ /* 0x000fe200078e004d */
[----:B------:R2:W-:Y:S01]  /*f0bf0*/  STL.64 [R1+0x3690], R190 ;  /* 0x003690be01007387 */ /* 0x0005e20000100a00 */
[----:B------:R-:W-:-:S03]  /*f0c00*/  IMAD.MOV.U32 R176, RZ, RZ, R80 ;  /* 0x000000ffffb07224 */ /* 0x000fc600078e0050 */
[----:B------:R2:W-:Y:S01]  /*f0c10*/  LDGSTS.E [R4+0xe700], desc[UR34][R198.64], P0 ;  /* 0x0e700000c6047fae */ /* 0x0005e200081a1022 */
[----:B------:R-:W-:-:S03]  /*f0c20*/  IMAD.MOV.U32 R177, RZ, RZ, R79 ;  /* 0x000000ffffb17224 */ /* 0x000fc600078e004f */
[----:B------:R2:W-:Y:S01]  /*f0c30*/  STL.64 [R1+0x3668], R188 ;  /* 0x003668bc01007387 */ /* 0x0005e20000100a00 */
[----:B------:R-:W-:-:S03]  /*f0c40*/  IMAD.MOV.U32 R174, RZ, RZ, R82 ;  /* 0x000000ffffae7224 */ /* 0x000fc600078e0052 */
[----:B------:R2:W-:Y:S01]  /*f0c50*/  LDGSTS.E [R4+0xef00], desc[UR34][R196.64], P0 ;  /* 0x0ef00000c4047fae */ /* 0x0005e200081a1022 */
[----:B------:R-:W-:-:S03]  /*f0c60*/  IMAD.MOV.U32 R175, RZ, RZ, R81 ;  /* 0x000000ffffaf7224 */ /* 0x000fc600078e0051 */
[----:B------:R2:W-:Y:S01]  /*f0c70*/  STL.64 [R1+0x3640], R186 ;  /* 0x003640ba01007387 */ /* 0x0005e20000100a00 */
[----:B------:R-:W-:-:S03]  /*f0c80*/  IMAD.X R121, R125, 0x1, R244, P1 ;  /* 0x000000017d797824 */ /* 0x000fc600008e06f4 */
[----:B------:R2:W-:Y:S01]  /*f0c90*/  LDGSTS.E [R4+0xf700], desc[UR34][R194.64], P0 ;  /* 0x0f700000c2047fae */ /* 0x0005e200081a1022 */
[----:B------:R-:W-:Y:S01]  /*f0ca0*/  IMAD.MOV.U32 R172, RZ, RZ, R84 ;  /* 0x000000ffffac7224 */ /* 0x000fe200078e0054 */
[----:B------:R-:W-:Y:S01]  /*f0cb0*/  IADD3 R124, P1, PT, R126, R245, RZ ;  /* 0x000000f57e7c7210 */ /* 0x000fe20007f3e0ff */
        /* <DEDUP_REMOVED lines=64> */
[----:B------:R-:W-:Y:S02]  /*f10c0*/  IMAD.MOV.U32 R143, RZ, RZ, R113 ;  /* 0x000000ffff8f7224 */ /* 0x000fe400078e0071 */
[----:B------:R-:W-:Y:S01]  /*f10d0*/  VIADD R237, R237, 0x3f ;  /* 0x0000003feded7836 */ /* 0x000fe20000000000 */
        /* <DEDUP_REMOVED lines=11> */
[----:B------:R-:W-:Y:S02]  /*f1190*/  IMAD.MOV.U32 R136, RZ, RZ, R120 ;  /* 0x000000ffff887224 */ /* 0x000fe400078e0078 */
[----:B------:R-:W-:Y:S01]  /*f11a0*/  IMAD.MOV.U32 R137, RZ, RZ, R119 ;  /* 0x000000ffff897224 */ /* 0x000fe200078e0077 */
[----:B------:R2:W-:Y:S01]  /*f11b0*/  STL.64 [R1+0x3258], R148 ;  /* 0x0032589401007387 */ /* 0x0005e20000100a00 */
[----:B------:R-:W-:-:S03]  /*f11c0*/  IMAD.MOV.U32 R134, RZ, RZ, R122 ;  /* 0x000000ffff867224 */ /* 0x000fc600078e007a */
[----:B------:R2:W-:Y:S01]  /*f11d0*/  LDGSTS.E [R4+0x18f00], desc[UR34][R156.64], P0 ;  /* 0x18f000009c047fae */ /* 0x0005e200081a1022 */
[----:B------:R-:W-:Y:S01]  /*f11e0*/  IMAD.MOV.U32 R135, RZ, RZ, R121 ;  /* 0x000000ffff877224 */ /* 0x000fe200078e0079 */
[----:B------:R-:W-:Y:S02]  /*f11f0*/  SHF.R.S32.HI R5, RZ, 0x1f, R237 ;  /* 0x0000001fff057819 */ /* 0x000fe400000114ed */
        /* <DEDUP_REMOVED lines=11> */
[----:B------:R-:W-:-:S03]  /*f12b0*/  LEA.HI R5, R5, R237, RZ, 0x6 ;  /* 0x000000ed05057211 */ /* 0x000fc600078f30ff */
[----:B------:R2:W-:Y:S04]  /*f12c0*/  STL.64 [R1+0x31e8], R140 ;  /* 0x0031e88c01007387 */ /* 0x0005e80000100a00 */
[----:B------:R2:W-:Y:S04]  /*f12d0*/  LDGSTS.E [R4+0x1af00], desc[UR34][R148.64], P0 ;  /* 0x1af0000094047fae */ /* 0x0005e800081a1022 */
[----:B------:R2:W-:Y:S04]  /*f12e0*/  STL.64 [R1+0x31e0], R138 ;  /* 0x0031e08a01007387 */ /* 0x0005e80000100a00 */
[----:B------:R2:W-:Y:S04]  /*f12f0*/  LDGSTS.E [R4+0x1b700], desc[UR34][R146.64], P0 ;  /* 0x1b70000092047fae */ /* 0x0005e800081a1022 */
[----:B------:R2:W-:Y:S04]  /*f1300*/  STL.64 [R1+0x31d8], R136 ;  /* 0x0031d88801007387 */ /* 0x0005e80000100a00 */
[----:B------:R2:W-:Y:S01]  /*f1310*/  LDGSTS.E [R4+0x1bf00], desc[UR34][R144.64], P0 ;  /* 0x1bf0000090047fae */ /* 0x0005e200081a1022 */
[----:B------:R-:W-:-:S03]  /*f1320*/  VIADD R247, R247, 0x1 ;  /* 0x00000001f7f77836 */ /* 0x000fc60000000000 */
[----:B------:R2:W-:Y:S04]  /*f1330*/  STL.64 [R1+0x31d0], R134 ;  /* 0x0031d08601007387 */ /* 0x0005e80000100a00 */
[----:B------:R2:W-:Y:S01]  /*f1340*/  LDGSTS.E [R4+0x1c700], desc[UR34][R142.64], P0 ;  /* 0x1c7000008e047fae */ /* 0x0005e200081a1022 */
[----:B------:R-:W-:-:S03]  /*f1350*/  SHF.R.S32.HI R5, RZ, 0x6, R5 ;  /* 0x00000006ff057819 */ /* 0x000fc60000011405 */
[----:B------:R2:W-:Y:S04]  /*f1360*/  STL.64 [R1+0x31c8], R132 ;  /* 0x0031c88401007387 */ /* 0x0005e80000100a00 */
[----:B------:R2:W-:Y:S04]  /*f1370*/  LDGSTS.E [R4+0x1cf00], desc[UR34][R140.64], P0 ;  /* 0x1cf000008c047fae */ /* 0x0005e800081a1022 */
[----:B------:R2:W-:Y:S04]  /*f1380*/  STL.64 [R1+0x31c0], R130 ;  /* 0x0031c08201007387 */ /* 0x0005e80000100a00 */
[----:B------:R2:W-:Y:S04]  /*f1390*/  LDGSTS.E [R4+0x1d700], desc[UR34][R138.64], P0 ;  /* 0x1d7000008a047fae */ /* 0x0005e800081a1022 */
[----:B------:R2:W-:Y:S04]  /*f13a0*/  STL.64 [R1+0x31b8], R128 ;  /* 0x0031b88001007387 */ /* 0x0005e80000100a00 */
[----:B------:R2:W-:Y:S04]  /*f13b0*/  LDGSTS.E [R4+0x1df00], desc[UR34][R136.64], P0 ;  /* 0x1df0000088047fae */ /* 0x0005e800081a1022 */
[----:B------:R2:W-:Y:S04]  /*f13c0*/  LDGSTS.E [R4+0x1e700], desc[UR34][R134.64], P0 ;  /* 0x1e70000086047fae */ /* 0x0005e800081a1022 */
[----:B------:R2:W-:Y:S04]  /*f13d0*/  LDGSTS.E [R4+0x1ef00], desc[UR34][R132.64], P0 ;  /* 0x1ef0000084047fae */ /* 0x0005e800081a1022 */
[----:B------:R2:W-:Y:S04]  /*f13e0*/  LDGSTS.E [R4+0x1f700], desc[UR34][R130.64], P0 ;  /* 0x1f70000082047fae */ /* 0x0005e800081a1022 */
[----:B------:R2:W-:Y:S01]  /*f13f0*/  LDGSTS.E [R4+0x1ff00], desc[UR34][R128.64], P0 ;  /* 0x1ff0000080047fae */ /* 0x0005e200081a1022 */
[----:B------:R-:W-:-:S03]  /*f1400*/  ISETP.NE.U32.AND P0, PT, R247, R5, PT ;  /* 0x00000005f700720c */ /* 0x000fc60003f05070 */
[----:B------:R-:W0:Y:S10]  /*f1410*/  LDGDEPBAR ;  /* 0x00000000000079af */ /* 0x000e340000000000 */
[----:B--2---:R-:W-:Y:S05]  /*f1420*/  @P0 BRA `(.L_x_1) ;  /* 0xfffff6e8009c0947 */ /* 0x004fea000383ffff */
.L_x_0:
[----:B------:R-:W2:Y:S01]  /*f1430*/  LDL.LU R81, [R1+0x49ec] ;  /* 0x0049ec0001517983 */ /* 0x000ea20000300800 */
[----:B-----5:R-:W3:Y:S01]  /*f1440*/  LDC R14, c[0x0][0x3b4] ;  /* 0x0000ed00ff0e7b82 */ /* 0x020ee20000000800 */
[----:B------:R-:W4:Y:S01]  /*f1450*/  LDCU UR14, c[0x0][0x3b4] ;  /* 0x00007680ff0e77ac */ /* 0x000f220008000800 */
[----:B------:R-:W1:Y:S01]  /*f1460*/  LDCU.64 UR12, c[0x0][0x390] ;  /* 0x00007200ff0c77ac */ /* 0x000e620008000a00 */
[----:B------:R-:W2:Y:S05]  /*f1470*/  LDL.LU R80, [R1+0x49f0] ;  /* 0x0049f00001507983 */ /* 0x000eaa0000300800 */
[----:B------:R-:W1:Y:S01]  /*f1480*/  LDC R15, c[0x0][0x3b4] ;  /* 0x0000ed00ff0f7b82 */ /* 0x000e620000000800 */
[----:B------:R-:W1:Y:S01]  /*f1490*/  LDCU.64 UR10, c[0x0][0x390] ;  /* 0x00007200ff0a77ac */ /* 0x000e620008000a00 */
[----:B------:R-:W4:Y:S01]  /*f14a0*/  LDL R98, [R1+0x31a4] ;  /* 0x0031a40001627983 */ /* 0x000f220000100800 */
[----:B------:R-:W1:Y:S03]  /*f14b0*/  LDCU.64 UR6, c[0x0][0x390] ;  /* 0x00007200ff0677ac */ /* 0x000e660008000a00 */
[----:B------:R-:W2:Y:S02]  /*f14c0*/  LDL R97, [R1+0x31b0] ;  /* 0x0031b00001617983 */ /* 0x000ea40000100800 */
[----:B------:R-:W1:Y:S01]  /*f14d0*/  LDC R17, c[0x0][0x3b4] ;  /* 0x0000ed00ff117b82 */ /* 0x000e620000000800 */
[----:B------:R-:W2:Y:S01]  /*f14e0*/  LDCU.64 UR46, c[0x0][0x398] ;  /* 0x00007300ff2e77ac */ /* 0x000ea20008000a00 */
[----:B------:R-:W2:Y:S01]  /*f14f0*/  LDL R100, [R1+0x31ac] ;  /* 0x0031ac0001647983 */ /* 0x000ea20000100800 */
[----:B------:R-:W1:Y:S03]  /*f1500*/  LDCU UR72, c[0x0][0x398] ;  /* 0x00007300ff4877ac */ /* 0x000e660008000800 */
[----:B------:R-:W2:Y:S01]  /*f1510*/  LDL R99, [R1+0x31a8] ;  /* 0x0031a80001637983 */ /* 0x000ea20000100800 */
[----:B------:R-:W1:Y:S01]  /*f1520*/  LDCU.64 UR8, c[0x0][0x390] ;  /* 0x00007200ff0877ac */ /* 0x000e620008000a00 */
[----:B------:R-:W-:Y:S01]  /*f1530*/  LOP3.LUT R3, R3, 0xfffffffb, RZ, 0xc0, !PT ;  /* 0xfffffffb03037812 */ /* 0x000fe200078ec0ff */
[----:B------:R-:W-:-:S04]  /*f1540*/  DEPBAR.LE SB0, 0x0 ;  /* 0x000080000000791a */ /* 0x000fc80000000000 */
[----:B------:R-:W1:Y:S01]  /*f1550*/  LDCU UR57, c[0x0][0x398] ;  /* 0x00007300ff3977ac */ /* 0x000e620008000800 */
[----:B------:R-:W1:Y:S01]  /*f1560*/  LDCU.64 UR44, c[0x0][0x398] ;  /* 0x00007300ff2c77ac */ /* 0x000e620008000a00 */
[----:B------:R-:W1:Y:S01]  /*f1570*/  LDCU UR43, c[0x0][0x398] ;  /* 0x00007300ff2b77ac */ /* 0x000e620008000800 */
[----:B------:R-:W1:Y:S01]  /*f1580*/  LDCU UR73, c[0x0][0x398] ;  /* 0x00007300ff4977ac */ /* 0x000e620008000800 */
[----:B------:R-:W-:Y:S01]  /*f1590*/  LOP3.LUT R79, R79, 0x7fffffff, RZ, 0xc0, !PT ;  /* 0x7fffffff4f4f7812 */ /* 0x000fe200078ec0ff */
[----:B------:R-:W1:Y:S01]  /*f15a0*/  LDCU UR42, c[0x0][0x398] ;  /* 0x00007300ff2a77ac */ /* 0x000e620008000800 */
        /* <DEDUP_REMOVED lines=52> */
[----:B----4-:R-:W-:Y:S01]  /*f18f0*/  IMAD R0, R98, UR14, RZ ;  /* 0x0000000e62007c24 */ /* 0x010fe2000f8e02ff */
[----:B------:R-:W4:Y:S03]  /*f1900*/  LDCU.64 UR14, c[0x0][0x398] ;  /* 0x00007300ff0e77ac */ /* 0x000f260008000a00 */
[----:B---3--:R-:W-:Y:S01]  /*f1910*/  IMAD R14, R14, 0x40, R0 ;  /* 0x000000400e0e7824 */ /* 0x008fe200078e0200 */
[----:B-1----:R-:W-:-:S04]  /*f1920*/  LEA R20, P0, R0, UR12, 0x2 ;  /* 0x0000000c00147c11 */ /* 0x002fc8000f8010ff */
[----:B------:R-:W-:Y:S01]  /*f1930*/  LEA.HI.X.SX32 R21, R0, UR13, 0x2, P0 ;  /* 0x0000000d00157c11 */ /* 0x000fe200080f16ff */
[----:B------:R-:W-:Y:S01]  /*f1940*/  IMAD R0, R15, 0x40, R14 ;  /* 0x000000400f007824 */ /* 0x000fe200078e020e */
[C---:B------:R-:W-:Y:S01]  /*f1950*/  LEA R18, P0, R14.reuse, UR10, 0x2 ;  /* 0x0000000a0e127c11 */ /* 0x040fe2000f8010ff */
[----:B------:R-:W1:Y:S03]  /*f1960*/  LDCU.64 UR12, c[0x0][0x398] ;  /* 0x00007300ff0c77ac */ /* 0x000e660008000a00 */
[----:B------:R-:W-:Y:S01]  /*f1970*/  LEA.HI.X.SX32 R19, R14, UR11, 0x2, P0 ;  /* 0x0000000b0e137c11 */ /* 0x000fe200080f16ff */
[----:B------:R-:W-:Y:S01]  /*f1980*/  IMAD R15, R17, 0x40, R0 ;  /* 0x00000040110f7824 */ /* 0x000fe200078e0200 */
[C---:B------:R-:W-:Y:S01]  /*f1990*/  LEA R16, P0, R0.reuse, UR6, 0x2 ;  /* 0x0000000600107c11 */ /* 0x040fe2000f8010ff */
[----:B------:R-:W3:Y:S03]  /*f19a0*/  LDCU.64 UR10, c[0x0][0x398] ;  /* 0x00007300ff0a77ac */ /* 0x000ee60008000a00 */
[----:B------:R-:W-:Y:S01]  /*f19b0*/  LEA.HI.X.SX32 R17, R0, UR7, 0x2, P0 ;  /* 0x0000000700117c11 */ /* 0x000fe200080f16ff */
[----:B------:R-:W1:Y:S01]  /*f19c0*/  LDCU.64 UR6, c[0x0][0x398] ;  /* 0x00007300ff0677ac */ /* 0x000e620008000a00 */
[----:B------:R-:W3:Y:S01]  /*f19d0*/  LDL.LU R0, [R1+0x49f4] ;  /* 0x0049f40001007983 */ /* 0x000ee20000300800 */
[----:B--2---:R-:W-:-:S02]  /*f19e0*/  ISETP.GE.AND P1, PT, R81, UR47, PT ;  /* 0x0000002f51007c0c */ /* 0x004fc4000bf26270 */
[----:B------:R-:W-:Y:S01]  /*f19f0*/  LEA R14, P0, R15, UR8, 0x2 ;  /* 0x000000080f0e7c11 */ /* 0x000fe2000f8010ff */
[----:B------:R-:W2:Y:S01]  /*f1a00*/  LDCU UR47, c[0x0][0x398] ;  /* 0x00007300ff2f77ac */ /* 0x000ea20008000800 */
[----:B----4-:R-:W-:Y:S02]  /*f1a10*/  ISETP.LT.AND P2, PT, R97, UR14, !P1 ;  /* 0x0000000e61007c0c */ /* 0x010fe4000cf41270 */
[----:B------:R-:W-:Y:S01]  /*f1a20*/  ISETP.LT.AND P3, PT, R100, UR72, !P1 ;  /* 0x0000004864007c0c */ /* 0x000fe2000cf61270 */
[----:B------:R-:W4:Y:S10]  /*f1a30*/  LDCU UR72, c[0x0][0x398] ;  /* 0x00007300ff4877ac */ /* 0x000f340008000800 */
[----:B------:R-:W-:-:S04]  /*f1a40*/  @P2 LOP3.LUT R3, R3, 0x4, RZ, 0xfc, !PT ;  /* 0x0000000403032812 */ /* 0x000fc800078efcff */
[----:B------:R-:W-:-:S04]  /*f1a50*/  LOP3.LUT R3, R3, 0xfffffffd, RZ, 0xc0, !PT ;  /* 0xfffffffd03037812 */ /* 0x000fc800078ec0ff */
[----:B------:R-:W-:Y:S02]  /*f1a60*/  @P3 LOP3.LUT R3, R3, 0x2, RZ, 0xfc, !PT ;  /* 0x0000000203033812 */ /* 0x000fe400078efcff */
[----:B---3--:R-:W-:Y:S02]  /*f1a70*/  ISETP.LT.AND P3, PT, R98, UR10, !P1 ;  /* 0x0000000a62007c0c */ /* 0x008fe4000cf61270 */
[----:B------:R-:W-:Y:S01]  /*f1a80*/  ISETP.LT.AND P2, PT, R99, UR57, !P1 ;  /* 0x0000003963007c0c */ /* 0x000fe2000cf41270 */
[----:B------:R-:W3:Y:S01]  /*f1a90*/  LDCU UR57, c[0x0][0x398] ;  /* 0x00007300ff3977ac */ /* 0x000ee20008000800 */
[----:B------:R-:W-:Y:S02]  /*f1aa0*/  LEA.HI.X.SX32 R15, R15, UR9, 0x2, P0 ;  /* 0x000000090f0f7c11 */ /* 0x000fe400080f16ff */
[----:B------:R-:W-:Y:S01]  /*f1ab0*/  ISETP.GE.AND P0, PT, R80, UR45, PT ;  /* 0x0000002d50007c0c */ /* 0x000fe2000bf06270 */
[----:B------:R-:W1:Y:S01]  /*f1ac0*/  LDCU.64 UR8, c[0x0][0x398] ;  /* 0x00007300ff0877ac */ /* 0x000e620008000a00 */
[----:B------:R-:W2:Y:S02]  /*f1ad0*/  LDL.LU R80, [R1+0x49f8] ;  /* 0x0049f80001507983 */ /* 0x000ea40000300800 */
[----:B------:R-:W-:Y:S01]  /*f1ae0*/  ISETP.LT.AND P1, PT, R97, UR43, !P0 ;  /* 0x0000002b61007c0c */ /* 0x000fe2000c721270 */
[----:B------:R-:W1:Y:S01]  /*f1af0*/  LDCU UR45, c[0x0][0x398] ;  /* 0x00007300ff2d77ac */ /* 0x000e620008000800 */
[----:B------:R-:W-:-:S02]  /*f1b00*/  LOP3.LUT R3, R3, 0xfffffffe, RZ, 0xc0, !PT ;  /* 0xfffffffe03037812 */ /* 0x000fc400078ec0ff */
[----:B------:R-:W-:Y:S02]  /*f1b10*/  @P3 LOP3.LUT R79, R79, 0x80000000, RZ, 0xfc, !PT ;  /* 0x800000004f4f3812 */ /* 0x000fe400078efcff */
[----:B------:R-:W-:Y:S02]  /*f1b20*/  @P2 LOP3.LUT R3, R3, 0x1, RZ, 0xfc, !PT ;  /* 0x0000000103032812 */ /* 0x000fe400078efcff */
[----:B------:R-:W-:Y:S01]  /*f1b30*/  ISETP.LT.AND P2, PT, R100, UR73, !P0 ;  /* 0x0000004964007c0c */ /* 0x000fe2000c741270 */
[----:B------:R-:W2:Y:S01]  /*f1b40*/  LDCU UR73, c[0x0][0x398] ;  /* 0x00007300ff4977ac */ /* 0x000ea20008000800 */
[----:B------:R-:W-:-:S04]  /*f1b50*/  LOP3.LUT R79, R79, 0xbfffffff, RZ, 0xc0, !PT ;  /* 0xbfffffff4f4f7812 */ /* 0x000fc800078ec0ff */
[----:B------:R-:W-:Y:S02]  /*f1b60*/  @P1 LOP3.LUT R79, R79, 0x40000000, RZ, 0xfc, !PT ;  /* 0x400000004f4f1812 */ /* 0x000fe400078efcff */
[----:B------:R-:W-:Y:S01]  /*f1b70*/  ISETP.LT.AND P1, PT, R99, UR42, !P0 ;  /* 0x0000002a63007c0c */ /* 0x000fe2000c721270 */
[----:B------:R-:W3:Y:S01]  /*f1b80*/  LDCU.64 UR42, c[0x0][0x398] ;  /* 0x00007300ff2a77ac */ /* 0x000ee20008000a00 */
[----:B------:R-:W-:-:S04]  /*f1b90*/  LOP3.LUT R79, R79, 0xdfffffff, RZ, 0xc0, !PT ;  /* 0xdfffffff4f4f7812 */ /* 0x000fc800078ec0ff */
[----:B------:R-:W-:Y:S02]  /*f1ba0*/  @P2 LOP3.LUT R79, R79, 0x20000000, RZ, 0xfc, !PT ;  /* 0x200000004f4f2812 */ /* 0x000fe400078efcff */
[----:B-1----:R-:W-:Y:S02]  /*f1bb0*/  ISETP.LT.AND P0, PT, R98, UR12, !P0 ;  /* 0x0000000c62007c0c */ /* 0x002fe4000c701270 */
[----:B------:R-:W-:-:S04]  /*f1bc0*/  LOP3.LUT R79, R79, 0xefffffff, RZ, 0xc0, !PT ;  /* 0xefffffff4f4f7812 */ /* 0x000fc800078ec0ff */
[----:B------:R-:W-:-:S04]  /*f1bd0*/  @P1 LOP3.LUT R79, R79, 0x10000000, RZ, 0xfc, !PT ;  /* 0x100000004f4f1812 */ /* 0x000fc800078efcff */
[----:B------:R-:W-:-:S04]  /*f1be0*/  LOP3.LUT R79, R79, 0xf7ffffff, RZ, 0xc0, !PT ;  /* 0xf7ffffff4f4f7812 */ /* 0x000fc800078ec0ff */
[----:B------:R-:W-:Y:S02]  /*f1bf0*/  @P0 LOP3.LUT R79, R79, 0x8000000, RZ, 0xfc, !PT ;  /* 0x080000004f4f0812 */ /* 0x000fe400078efcff */
[----:B------:R-:W-:Y:S02]  /*f1c00*/  LOP3.LUT R78, R78, 0x7fffffff, RZ, 0xc0, !PT ;  /* 0x7fffffff4e4e7812 */ /* 0x000fe400078ec0ff */
[----:B------:R-:W-:Y:S02]  /*f1c10*/  LOP3.LUT R77, R77, 0x7fffffff, RZ, 0xc0, !PT ;  /* 0x7fffffff4d4d7812 */ /* 0x000fe400078ec0ff */
[----:B------:R-:W-:Y:S02]  /*f1c20*/  LOP3.LUT R76, R76, 0x7fffffff, RZ, 0xc0, !PT ;  /* 0x7fffffff4c4c7812 */ /* 0x000fe400078ec0ff */
[----:B------:R-:W-:Y:S02]  /*f1c30*/  LOP3.LUT R75, R75, 0x7fffffff, RZ, 0xc0, !PT ;  /* 0x7fffffff4b4b7812 */ /* 0x000fe400078ec0ff */
[----:B------:R-:W-:-:S02]  /*f1c40*/  LOP3.LUT R74, R74, 0x7fffffff, RZ, 0xc0, !PT ;  /* 0x7fffffff4a4a7812 */ /* 0x000fc400078ec0ff */
[----:B------:R-:W-:Y:S02]  /*f1c50*/  LOP3.LUT R73, R73, 0x7fffffff, RZ, 0xc0, !PT ;  /* 0x7fffffff49497812 */ /* 0x000fe400078ec0ff */
[----:B------:R-:W-:Y:S02]  /*f1c60*/  LOP3.LUT R72, R72, 0x7fffffff, RZ, 0xc0, !PT ;  /* 0x7fffffff48487812 */ /* 0x000fe400078ec0ff */
[----:B------:R-:W-:Y:S02]  /*f1c70*/  LOP3.LUT R27, R27, 0x7fffffff, RZ, 0xc0, !PT ;  /* 0x7fffffff1b1b7812 */ /* 0x000fe400078ec0ff */
[----:B------:R-:W-:Y:S02]  /*f1c80*/  LOP3.LUT R26, R26, 0x7fffffff, RZ, 0xc0, !PT ;  /* 0x7fffffff1a1a7812 */ /* 0x000fe400078ec0ff */
[----:B------:R-:W-:Y:S02]  /*f1c90*/  LOP3.LUT R25, R25, 0x7fffffff, RZ, 0xc0, !PT ;  /* 0x7fffffff19197812 */ /* 0x000fe400078ec0ff */
[----:B------:R-:W-:-:S02]  /*f1ca0*/  LOP3.LUT R24, R24, 0x7fffffff, RZ, 0xc0, !PT ;  /* 0x7fffffff18187812 */ /* 0x000fc400078ec0ff */
[----:B------:R-:W-:Y:S02]  /*f1cb0*/  LOP3.LUT R23, R23, 0x7fffffff, RZ, 0xc0, !PT ;  /* 0x7fffffff17177812 */ /* 0x000fe400078ec0ff */
[----:B---3--:R-:W-:Y:S01]  /*f1cc0*/  ISETP.GE.AND P0, PT, R0, UR43, PT ;  /* 0x0000002b00007c0c */ /* 0x008fe2000bf06270 */
[----:B------:R-:W1:Y:S01]  /*f1cd0*/  LDCU UR43, c[0x0][0x398] ;  /* 0x00007300ff2b77ac */ /* 0x000e620008000800 */
[----:B------:R-:W3:Y:S02]  /*f1ce0*/  LDL.LU R0, [R1+0x49fc] ;  /* 0x0049fc0001007983 */ /* 0x000ee40000300800 */
[----:B------:R-:W-:Y:S01]  /*f1cf0*/  ISETP.LT.AND P3, PT, R97, UR71, !P0 ;  /* 0x0000004761007c0c */ /* 0x000fe2000c761270 */
[----:B------:R-:W1:Y:S01]  /*f1d00*/  LDCU UR71, c[0x0][0x398] ;  /* 0x00007300ff4777ac */ /* 0x000e620008000800 */
[----:B------:R-:W-:Y:S02]  /*f1d10*/  ISETP.LT.AND P2, PT, R100, UR56, !P0 ;  /* 0x0000003864007c0c */ /* 0x000fe4000c741270 */
[----:B------:R-:W-:Y:S01]  /*f1d20*/  LOP3.LUT R79, R79, 0xfbffffff, RZ, 0xc0, !PT ;  /* 0xfbffffff4f4f7812 */ /* 0x000fe200078ec0ff */
[----:B------:R-:W1:Y:S01]  /*f1d30*/  LDCU UR56, c[0x0][0x398] ;  /* 0x00007300ff3877ac */ /* 0x000e620008000800 */
[----:B------:R-:W-:-:S07]  /*f1d40*/  ISETP.LT.AND P1, PT, R99, UR70, !P0 ;  /* 0x0000004663007c0c */ /* 0x000fce000c721270 */
[----:B------:R-:W-:Y:S01]  /*f1d50*/  @P3 LOP3.LUT R79, R79, 0x4000000, RZ, 0xfc, !PT ;  /* 0x040000004f4f3812 */ /* 0x000fe200078efcff */
[----:B------:R-:W1:Y:S03]  /*f1d60*/  LDCU UR70, c[0x0][0x398] ;  /* 0x00007300ff4677ac */ /* 0x000e660008000800 */
[----:B------:R-:W-:-:S04]  /*f1d70*/  LOP3.LUT R79, R79, 0xfdffffff, RZ, 0xc0, !PT ;  /* 0xfdffffff4f4f7812 */ /* 0x000fc800078ec0ff */
[----:B------:R-:W-:Y:S02]  /*f1d80*/  @P2 LOP3.LUT R79, R79, 0x2000000, RZ, 0xfc, !PT ;  /* 0x020000004f4f2812 */ /* 0x000fe400078efcff */
[----:B------:R-:W-:Y:S02]  /*f1d90*/  ISETP.LT.AND P0, PT, R98, UR8, !P0 ;  /* 0x0000000862007c0c */ /* 0x000fe4000c701270 */
[----:B------:R-:W-:-:S04]  /*f1da0*/  LOP3.LUT R79, R79, 0xfeffffff, RZ, 0xc0, !PT ;  /* 0xfeffffff4f4f7812 */ /* 0x000fc800078ec0ff */
[----:B------:R-:W-:-:S04]  /*f1db0*/  @P1 LOP3.LUT R79, R79, 0x1000000, RZ, 0xfc, !PT ;  /* 0x010000004f4f1812 */ /* 0x000fc800078efcff */
[----:B------:R-:W-:-:S04]  /*f1dc0*/  LOP3.LUT R79, R79, 0xff7fffff, RZ, 0xc0, !PT ;  /* 0xff7fffff4f4f7812 */ /* 0x000fc800078ec0ff */
[----:B------:R-:W-:Y:S02]  /*f1dd0*/  @P0 LOP3.LUT R79, R79, 0x800000, RZ, 0xfc, !PT ;  /* 0x008000004f4f0812 */ /* 0x000fe400078efcff */
[----:B--2---:R-:W-:Y:S01]  /*f1de0*/  ISETP.GE.AND P0, PT, R80, UR15, PT ;  /* 0x0000000f50007c0c */ /* 0x004fe2000bf06270 */
[----:B------:R-:W2:Y:S01]  /*f1df0*/  LDCU.64 UR14, c[0x0][0x398] ;  /* 0x00007300ff0e77ac */ /* 0x000ea20008000a00 */
[----:B------:R-:W4:Y:S02]  /*f1e00*/  LDL.LU R80, [R1+0x4a00] ;  /* 0x004a000001507983 */ /* 0x000f240000300800 */
        /* <DEDUP_REMOVED lines=23> */
[----:B------:R-:W-:Y:S01]  /*f1f80*/  LOP3.LUT R6, R6, 0x7fffffff, RZ, 0xc0, !PT ;  /* 0x7fffffff06067812 */ /* 0x000fe200078ec0ff */
[----:B------:R-:W-:Y:S01]  /*f1f90*/  BAR.SYNC.DEFER_BLOCKING 0x0 ;  /* 0x0000000000007b1d */ /* 0x000fe20000010000 */
[----:B---3--:R-:W-:-:S05]  /*f1fa0*/  ISETP.GE.AND P0, PT, R0, UR11, PT ;  /* 0x0000000b00007c0c */ /* 0x008fca000bf06270 */
[----:B------:R-:W3:Y:S01]  /*f1fb0*/  LDCU.64 UR10, c[0x0][0x398] ;  /* 0x00007300ff0a77ac */ /* 0x000ee20008000a00 */
[----:B------:R-:W3:Y:S01]  /*f1fc0*/  LDL.LU R0, [R1+0x4a04] ;  /* 0x004a040001007983 */ /* 0x000ee20000300800 */
        /* <DEDUP_REMOVED lines=10> */
[----:B--2---:R-:W-:Y:S02]  /*f2070*/  ISETP.LT.AND P0, PT, R98, UR14, !P0 ;  /* 0x0000000e62007c0c */ /* 0x004fe4000c701270 */
[----:B------:R-:W-:-:S04]  /*f2080*/  LOP3.LUT R79, R79, 0xfffeffff, RZ, 0xc0, !PT ;  /* 0xfffeffff4f4f7812 */ /* 0x000fc800078ec0ff */
[----:B------:R-:W-:-:S04]  /*f2090*/  @P1 LOP3.LUT R79, R79, 0x10000, RZ, 0xfc, !PT ;  /* 0x000100004f4f1812 */ /* 0x000fc800078efcff */
[----:B------:R-:W-:-:S04]  /*f20a0*/  LOP3.LUT R79, R79, 0xffff7fff, RZ, 0xc0, !PT ;  /* 0xffff7fff4f4f7812 */ /* 0x000fc800078ec0ff */
[----:B------:R-:W-:Y:S02]  /*f20b0*/  @P0 LOP3.LUT R79, R79, 0x8000, RZ, 0xfc, !PT ;  /* 0x000080004f4f0812 */ /* 0x000fe400078efcff */
[----:B----4-:R-:W-:Y:S01]  /*f20c0*/  ISETP.GE.AND P0, PT, R80, UR13, PT ;  /* 0x0000000d50007c0c */ /* 0x010fe2000bf06270 */
        /* <DEDUP_REMOVED lines=12> */
[----:B---3--:R-:W-:Y:S02]  /*f2190*/  ISETP.LT.AND P0, PT, R98, UR10, !P0 ;  /* 0x0000000a62007c0c */ /* 0x008fe4000c701270 */
[----:B------:R-:W-:-:S04]  /*f21a0*/  LOP3.LUT R79, R79, 0xffffefff, RZ, 0xc0, !PT ;  /* 0xffffefff4f4f7812 */ /* 0x000fc800078ec0ff */
[----:B------:R-:W-:-:S04]  /*f21b0*/  @P1 LOP3.LUT R79, R79, 0x1000, RZ, 0xfc, !PT ;  /* 0x000010004f4f1812 */ /* 0x000fc800078efcff */
[----:B------:R-:W-:-:S04]  /*f21c0*/  LOP3.LUT R79, R79, 0xfffff7ff, RZ, 0xc0, !PT ;  /* 0xfffff7ff4f4f7812 */ /* 0x000fc800078ec0ff */
[----:B------:R-:W-:Y:S02]  /*f21d0*/  @P0 LOP3.LUT R79, R79, 0x800, RZ, 0xfc, !PT ;  /* 0x000008004f4f0812 */ /* 0x000fe400078efcff */
[----:B------:R-:W-:Y:S01]  /*f21e0*/  ISETP.GE.AND P0, PT, R0, UR9, PT ;  /* 0x0000000900007c0c */ /* 0x000fe2000bf06270 */
[----:B------:R-:W3:Y:S01]  /*f21f0*/  LDCU.64 UR8, c[0x0][0x398] ;  /* 0x00007300ff0877ac */ /* 0x000ee20008000a00 */
        /* <DEDUP_REMOVED lines=40> */
[----:B------:R-:W-:Y:S01]  /*f2480*/  ISETP.LT.AND P1, PT, R99, UR50, !P0 ;  /* 0x0000003263007c0c */ /* 0x000fe2000c721270 */
[----:B------:R-:W1:Y:S01]  /*f2490*/  LDCU UR59, c[0x0][0x398] ;  /* 0x00007300ff3b77ac */ /* 0x000e620008000800 */
[----:B--2---:R-:W-:-:S02]  /*f24a0*/  ISETP.LT.AND P0, PT, R98, UR6, !P0 ;  /* 0x0000000662007c0c */ /* 0x004fc4000c701270 */
[----:B------:R-:W-:Y:S01]  /*f24b0*/  LOP3.LUT R79, R79, 0xfffffffb, RZ, 0xc0, !PT ;  /* 0xfffffffb4f4f7812 */ /* 0x000fe200078ec0ff */
[----:B------:R-:W2:Y:S04]  /*f24c0*/  LDCU UR50, c[0x0][0x398] ;  /* 0x00007300ff3277ac */ /* 0x000ea80008000800 */
[----:B------:R-:W-:-:S06]  /*f24d0*/  @P3 LOP3.LUT R79, R79, 0x4, RZ, 0xfc, !PT ;  /* 0x000000044f4f3812 */ /* 0x000fcc00078efcff */
[----:B------:R-:W-:Y:S02]  /*f24e0*/  @P0 LOP3.LUT R78, R78, 0x80000000, RZ, 0xfc, !PT ;  /* 0x800000004e4e0812 */ /* 0x000fe400078efcff */
[----:B------:R-:W-:Y:S02]  /*f24f0*/  LOP3.LUT R79, R79, 0xfffffffd, RZ, 0xc0, !PT ;  /* 0xfffffffd4f4f7812 */ /* 0x000fe400078ec0ff */
[----:B------:R-:W-:Y:S02]  /*f2500*/  LOP3.LUT R78, R78, 0xbfffffff, RZ, 0xc0, !PT ;  /* 0xbfffffff4e4e7812 */ /* 0x000fe400078ec0ff */
[----:B------:R-:W-:Y:S02]  /*f2510*/  @P2 LOP3.LUT R79, R79, 0x2, RZ, 0xfc, !PT ;  /* 0x000000024f4f2812 */ /* 0x000fe400078efcff */
[----:B----4-:R-:W-:Y:S01]  /*f2520*/  ISETP.GE.AND P0, PT, R80, UR11, PT ;  /* 0x0000000b50007c0c */ /* 0x010fe2000bf06270 */
[----:B------:R-:W4:Y:S01]  /*f2530*/  LDCU.64 UR10, c[0x0][0x398] ;  /* 0x00007300ff0a77ac */ /* 0x000f220008000a00 */
[----:B------:R-:W2:Y:S02]  /*f2540*/  LDL.LU R80, [R1+0x4a18] ;  /* 0x004a180001507983 */ /* 0x000ea40000300800 */
[----:B------:R-:W-:Y:S01]  /*f2550*/  ISETP.LT.AND P3, PT, R97, UR58, !P0 ;  /* 0x0000003a61007c0c */ /* 0x000fe2000c761270 */
[----:B------:R-:W1:Y:S01]  /*f2560*/  LDCU UR58, c[0x0][0x398] ;  /* 0x00007300ff3a77ac */ /* 0x000e620008000800 */
[----:B------:R-:W-:-:S02]  /*f2570*/  ISETP.LT.AND P2, PT, R100, UR49, !P0 ;  /* 0x0000003164007c0c */ /* 0x000fc4000c741270 */
[----:B------:R-:W-:Y:S01]  /*f2580*/  LOP3.LUT R79, R79, 0xfffffffe, RZ, 0xc0, !PT ;  /* 0xfffffffe4f4f7812 */ /* 0x000fe200078ec0ff */
[----:B------:R-:W1:Y:S03]  /*f2590*/  LDCU UR49, c[0x0][0x398] ;  /* 0x00007300ff3177ac */ /* 0x000e660008000800 */
[----:B------:R-:W-:Y:S02]  /*f25a0*/  @P1 LOP3.LUT R79, R79, 0x1, RZ, 0xfc, !PT ;  /* 0x000000014f4f1812 */ /* 0x000fe400078efcff */
[----:B------:R-:W-:Y:S01]  /*f25b0*/  ISETP.LT.AND P1, PT, R99, UR41, !P0 ;  /* 0x0000002963007c0c */ /* 0x000fe2000c721270 */
[----:B------:R-:W1:Y:S02]  /*f25c0*/  LDCU UR41, c[0x0][0x398] ;  /* 0x00007300ff2977ac */ /* 0x000e640008000800 */
[----:B------:R-:W-:-:S04]  /*f25d0*/  @P3 LOP3.LUT R78, R78, 0x40000000, RZ, 0xfc, !PT ;  /* 0x400000004e4e3812 */ /* 0x000fc800078efcff */
        /* <DEDUP_REMOVED lines=20> */
[----:B----4-:R-:W-:Y:S02]  /*f2720*/  ISETP.LT.AND P0, PT, R98, UR10, !P0 ;  /* 0x0000000a62007c0c */ /* 0x010fe4000c701270 */
        /* <DEDUP_REMOVED lines=89> */
[----:B---3--:R-:W-:Y:S01]  /*f2cc0*/  ISETP.LT.AND P0, PT, R98, UR10, !P0 ;  /* 0x0000000a62007c0c */ /* 0x008fe2000c701270 */
[----:B------:R-:W3:Y:S01]  /*f2cd0*/  LDCU UR10, c[0x0][0x398] ;  /* 0x00007300ff0a77ac */ /* 0x000ee20008000800 */
[----:B------:R-:W-:-:S04]  /*f2ce0*/  LOP3.LUT R78, R78, 0xffffffef, RZ, 0xc0, !PT ;  /* 0xffffffef4e4e7812 */ /* 0x000fc800078ec0ff */
[----:B------:R-:W-:-:S04]  /*f2cf0*/  @P1 LOP3.LUT R78, R78, 0x10, RZ, 0xfc, !PT ;  /* 0x000000104e4e1812 */ /* 0x000fc800078efcff */
[----:B------:R-:W-:-:S04]  /*f2d00*/  LOP3.LUT R78, R78, 0xfffffff7, RZ, 0xc0, !PT ;  /* 0xfffffff74e4e7812 */ /* 0x000fc800078ec0ff */
[----:B------:R-:W-:Y:S02]  /*f2d10*/  @P0 LOP3.LUT R78, R78, 0x8, RZ, 0xfc, !PT ;  /* 0x000000084e4e0812 */ /* 0x000fe400078efcff */
[----:B------:R-:W-:Y:S01]  /*f2d20*/  ISETP.GE.AND P0, PT, R0, UR9, PT ;  /* 0x0000000900007c0c */ /* 0x000fe2000bf06270 */
[----:B------:R-:W1:Y:S01]  /*f2d30*/  LDCU.64 UR8, c[0x0][0x398] ;  /* 0x00007300ff0877ac */ /* 0x000e620008000a00 */
[----:B------:R-:W3:Y:S02]  /*f2d40*/  LDL.LU R0, [R1+0x4a34] ;  /* 0x004a340001007983 */ /* 0x000ee40000300800 */
[----:B------:R-:W-:Y:S01]  /*f2d50*/  ISETP.LT.AND P3, PT, R97, UR24, !P0 ;  /* 0x0000001861007c0c */ /* 0x000fe2000c761270 */
[----:B------:R-:W1:Y:S01]  /*f2d60*/  LDCU UR24, c[0x0][0x398] ;  /* 0x00007300ff1877ac */ /* 0x000e620008000800 */
[----:B------:R-:W-:Y:S01]  /*f2d70*/  ISETP.LT.AND P2, PT, R100, UR30, !P0 ;  /* 0x0000001e64007c0c */ /* 0x000fe2000c741270 */
[----:B------:R-:W3:Y:S01]  /*f2d80*/  LDL.LU R81, [R1+0x4a38] ;  /* 0x004a380001517983 */ /* 0x000ee20000300800 */
[----:B------:R-:W-:Y:S01]  /*f2d90*/  ISETP.LT.AND P1, PT, R99, UR25, !P0 ;  /* 0x0000001963007c0c */ /* 0x000fe2000c721270 */
[----:B------:R-:W1:Y:S01]  /*f2da0*/  LDCU UR25, c[0x0][0x398] ;  /* 0x00007300ff1977ac */ /* 0x000e620008000800 */
[----:B--2---:R-:W-:-:S02]  /*f2db0*/  ISETP.LT.AND P0, PT, R98, UR12, !P0 ;  /* 0x0000000c62007c0c */ /* 0x004fc4000c701270 */
[----:B------:R-:W-:Y:S01]  /*f2dc0*/  LOP3.LUT R78, R78, 0xfffffffb, RZ, 0xc0, !PT ;  /* 0xfffffffb4e4e7812 */ /* 0x000fe200078ec0ff */
[----:B------:R-:W2:Y:S04]  /*f2dd0*/  LDCU UR12, c[0x0][0x398] ;  /* 0x00007300ff0c77ac */ /* 0x000ea80008000800 */
[----:B------:R-:W-:Y:S01]  /*f2de0*/  @P3 LOP3.LUT R78, R78, 0x4, RZ, 0xfc, !PT ;  /* 0x000000044e4e3812 */ /* 0x000fe200078efcff */
[----:B------:R-:W1:Y:S05]  /*f2df0*/  LDCU UR30, c[0x0][0x398] ;  /* 0x00007300ff1e77ac */ /* 0x000e6a0008000800 */
[----:B------:R-:W-:-:S02]  /*f2e00*/  @P0 LOP3.LUT R77, R77, 0x80000000, RZ, 0xfc, !PT ;  /* 0x800000004d4d0812 */ /* 0x000fc400078efcff */
[----:B------:R-:W-:Y:S02]  /*f2e10*/  LOP3.LUT R78, R78, 0xfffffffd, RZ, 0xc0, !PT ;  /* 0xfffffffd4e4e7812 */ /* 0x000fe400078ec0ff */
[----:B------:R-:W-:Y:S02]  /*f2e20*/  LOP3.LUT R77, R77, 0xbfffffff, RZ, 0xc0, !PT ;  /* 0xbfffffff4d4d7812 */ /* 0x000fe400078ec0ff */
[----:B------:R-:W-:Y:S02]  /*f2e30*/  @P2 LOP3.LUT R78, R78, 0x2, RZ, 0xfc, !PT ;  /* 0x000000024e4e2812 */ /* 0x000fe400078efcff */
[----:B----4-:R-:W-:Y:S01]  /*f2e40*/  ISETP.GE.AND P0, PT, R80, UR7, PT ;  /* 0x0000000750007c0c */ /* 0x010fe2000bf06270 */
[----:B------:R-:W4:Y:S03]  /*f2e50*/  LDCU.64 UR6, c[0x0][0x398] ;  /* 0x00007300ff0677ac */ /* 0x000f260008000a00 */
[----:B------:R-:W-:Y:S01]  /*f2e60*/  ISETP.LT.AND P3, PT, R97, UR17, !P0 ;  /* 0x0000001161007c0c */ /* 0x000fe2000c761270 */
[----:B------:R-:W1:Y:S01]  /*f2e70*/  LDCU UR17, c[0x0][0x398] ;  /* 0x00007300ff1177ac */ /* 0x000e620008000800 */
[----:B------:R-:W-:-:S02]  /*f2e80*/  ISETP.LT.AND P2, PT, R100, UR16, !P0 ;  /* 0x0000001064007c0c */ /* 0x000fc4000c741270 */
[----:B------:R-:W-:Y:S01]  /*f2e90*/  LOP3.LUT R78, R78, 0xfffffffe, RZ, 0xc0, !PT ;  /* 0xfffffffe4e4e7812 */ /* 0x000fe200078ec0ff */
[----:B------:R-:W1:Y:S03]  /*f2ea0*/  LDCU UR16, c[0x0][0x398] ;  /* 0x00007300ff1077ac */ /* 0x000e660008000800 */
[----:B------:R-:W-:Y:S02]  /*f2eb0*/  @P1 LOP3.LUT R78, R78, 0x1, RZ, 0xfc, !PT ;  /* 0x000000014e4e1812 */ /* 0x000fe400078efcff */
[----:B------:R-:W-:Y:S01]  /*f2ec0*/  ISETP.LT.AND P1, PT, R99, UR5, !P0 ;  /* 0x0000000563007c0c */ /* 0x000fe2000c721270 */
[----:B------:R-:W2:Y:S02]  /*f2ed0*/  LDCU UR5, c[0x0][0x398] ;  /* 0x00007300ff0577ac */ /* 0x000ea40008000800 */
[----:B------:R-:W-:-:S04]  /*f2ee0*/  @P3 LOP3.LUT R77, R77, 0x40000000, RZ, 0xfc, !PT ;  /* 0x400000004d4d3812 */ /* 0x000fc800078efcff */
[----:B------:R-:W-:-:S04]  /*f2ef0*/  LOP3.LUT R77, R77, 0xdfffffff, RZ, 0xc0, !PT ;  /* 0xdfffffff4d4d7812 */ /* 0x000fc800078ec0ff */
[----:B------:R-:W-:Y:S02]  /*f2f00*/  @P2 LOP3.LUT R77, R77, 0x20000000, RZ, 0xfc, !PT ;  /* 0x200000004d4d2812 */ /* 0x000fe400078efcff */
[----:B-1----:R-:W-:Y:S02]  /*f2f10*/  ISETP.LT.AND P0, PT, R98, UR8, !P0 ;  /* 0x0000000862007c0c */ /* 0x002fe4000c701270 */
[----:B------:R-:W-:-:S04]  /*f2f20*/  LOP3.LUT R77, R77, 0xefffffff, RZ, 0xc0, !PT ;  /* 0xefffffff4d4d7812 */ /* 0x000fc800078ec0ff */
[----:B------:R-:W-:-:S04]  /*f2f30*/  @P1 LOP3.LUT R77, R77, 0x10000000, RZ, 0xfc, !PT ;  /* 0x100000004d4d1812 */ /* 0x000fc800078efcff */
[----:B------:R-:W-:-:S04]  /*f2f40*/  LOP3.LUT R77, R77, 0xf7ffffff, RZ, 0xc0, !PT ;  /* 0xf7ffffff4d4d7812 */ /* 0x000fc800078ec0ff */
[----:B------:R-:W-:Y:S02]  /*f2f50*/  @P0 LOP3.LUT R77, R77, 0x8000000, RZ, 0xfc, !PT ;  /* 0x080000004d4d0812 */ /* 0x000fe400078efcff */
[----:B---3--:R-:W-:Y:S01]  /*f2f60*/  ISETP.GE.AND P0, PT, R0, UR15, PT ;  /* 0x0000000f00007c0c */ /* 0x008fe2000bf06270 */
[----:B------:R-:W1:Y:S01]  /*f2f70*/  LDCU.64 UR14, c[0x0][0x398] ;  /* 0x00007300ff0e77ac */ /* 0x000e620008000a00 */
[----:B------:R-:W3:Y:S02]  /*f2f80*/  LDL.LU R0, [R1+0x4a3c] ;  /* 0x004a3c0001007983 */ /* 0x000ee40000300800 */
[----:B------:R-:W-:Y:S01]  /*f2f90*/  ISETP.LT.AND P3, PT, R97, UR59, !P0 ;  /* 0x0000003b61007c0c */ /* 0x000fe2000c761270 */
[----:B------:R-:W1:Y:S01]  /*f2fa0*/  LDCU UR59, c[0x0][0x398] ;  /* 0x00007300ff3b77ac */ /* 0x000e620008000800 */
[----:B------:R-:W-:Y:S01]  /*f2fb0*/  ISETP.LT.AND P2, PT, R100, UR77, !P0 ;  /* 0x0000004d64007c0c */ /* 0x000fe2000c741270 */
[----:B------:R-:W2:Y:S01]  /*f2fc0*/  LDL.LU R80, [R1+0x4a40] ;  /* 0x004a400001507983 */ /* 0x000ea20000300800 */
        /* <DEDUP_REMOVED lines=12> */
[----:B------:R-:W-:-:S04]  /*f3090*/  ISETP.GE.AND P0, PT, R81, UR11, PT ;  /* 0x0000000b51007c0c */ /* 0x000fc8000bf06270 */
[----:B------:R-:W-:Y:S01]  /*f30a0*/  ISETP.LT.AND P3, PT, R97, UR10, !P0 ;  /* 0x0000000a61007c0c */ /* 0x000fe2000c761270 */
[----:B------:R-:W4:Y:S01]  /*f30b0*/  LDCU.64 UR10, c[0x0][0x398] ;  /* 0x00007300ff0a77ac */ /* 0x000f220008000a00 */
[----:B------:R-:W-:Y:S02]  /*f30c0*/  ISETP.LT.AND P2, PT, R100, UR58, !P0 ;  /* 0x0000003a64007c0c */ /* 0x000fe4000c741270 */
[----:B------:R-:W-:Y:S01]  /*f30d0*/  LOP3.LUT R77, R77, 0xffbfffff, RZ, 0xc0, !PT ;  /* 0xffbfffff4d4d7812 */ /* 0x000fe200078ec0ff */
[----:B------:R-:W2:Y:S01]  /*f30e0*/  LDCU UR58, c[0x0][0x398] ;  /* 0x00007300ff3a77ac */ /* 0x000ea20008000800 */
[----:B-1----:R-:W-:-:S07]  /*f30f0*/  ISETP.LT.AND P1, PT, R99, UR59, !P0 ;  /* 0x0000003b63007c0c */ /* 0x002fce000c721270 */
[----:B------:R-:W-:Y:S01]  /*f3100*/  @P3 LOP3.LUT R77, R77, 0x400000, RZ, 0xfc, !PT ;  /* 0x004000004d4d3812 */ /* 0x000fe200078efcff */
[----:B------:R-:W1:Y:S03]  /*f3110*/  LDCU UR59, c[0x0][0x398] ;  /* 0x00007300ff3b77ac */ /* 0x000e660008000800 */
[----:B------:R-:W-:-:S04]  /*f3120*/  LOP3.LUT R77, R77, 0xffdfffff, RZ, 0xc0, !PT ;  /* 0xffdfffff4d4d7812 */ /* 0x000fc800078ec0ff */
[----:B------:R-:W-:Y:S02]  /*f3130*/  @P2 LOP3.LUT R77, R77, 0x200000, RZ, 0xfc, !PT ;  /* 0x002000004d4d2812 */ /* 0x000fe400078efcff */
[----:B------:R-:W-:Y:S01]  /*f3140*/  ISETP.LT.AND P0, PT, R98, UR14, !P0 ;  /* 0x0000000e62007c0c */ /* 0x000fe2000c701270 */
[----:B------:R-:W1:Y:S01]  /*f3150*/  LDCU UR14, c[0x0][0x398] ;  /* 0x00007300ff0e77ac */ /* 0x000e620008000800 */
[----:B------:R-:W-:-:S04]  /*f3160*/  LOP3.LUT R77, R77, 0xffefffff, RZ, 0xc0, !PT ;  /* 0xffefffff4d4d7812 */ /* 0x000fc800078ec0ff */
[----:B------:R-:W-:-:S04]  /*f3170*/  @P1 LOP3.LUT R77, R77, 0x100000, RZ, 0xfc, !PT ;  /* 0x001000004d4d1812 */ /* 0x000fc800078efcff */
[----:B------:R-:W-:-:S04]  /*f3180*/  LOP3.LUT R77, R77, 0xfff7ffff, RZ, 0xc0, !PT ;  /* 0xfff7ffff4d4d7812 */ /* 0x000fc800078ec0ff */
[----:B------:R-:W-:Y:S02]  /*f3190*/  @P0 LOP3.LUT R77, R77, 0x80000, RZ, 0xfc, !PT ;  /* 0x000800004d4d0812 */ /* 0x000fe400078efcff */
[----:B---3--:R-:W-:Y:S02]  /*f31a0*/  ISETP.GE.AND P0, PT, R0, UR13, PT ;  /* 0x0000000d00007c0c */ /* 0x008fe4000bf06270 */
[----:B------:R-:W3:Y:S02]  /*f31b0*/  LDL.LU R0, [R1+0x4a44] ;  /* 0x004a440001007983 */ /* 0x000ee40000300800 */
[----:B--2---:R-:W-:Y:S01]  /*f31c0*/  ISETP.LT.AND P1, PT, R97, UR12, !P0 ;  /* 0x0000000c61007c0c */ /* 0x004fe2000c721270 */
[----:B------:R-:W2:Y:S01]  /*f31d0*/  LDCU.64 UR12, c[0x0][0x398] ;  /* 0x00007300ff0c77ac */ /* 0x000ea20008000a00 */
[----:B------:R-:W-:Y:S02]  /*f31e0*/  LOP3.LUT R77, R77, 0xfffbffff, RZ, 0xc0, !PT ;  /* 0xfffbffff4d4d7812 */ /* 0x000fe400078ec0ff */
[----:B------:R-:W-:Y:S01]  /*f31f0*/  ISETP.LT.AND P3, PT, R100, UR58, !P0 ;  /* 0x0000003a64007c0c */ /* 0x000fe2000c761270 */
[----:B------:R-:W1:Y:S01]  /*f3200*/  LDCU UR58, c[0x0][0x398] ;  /* 0x00007300ff3a77ac */ /* 0x000e620008000800 */
[----:B------:R-:W-:Y:S01]  /*f3210*/  ISETP.LT.AND P2, PT, R99, UR74, !P0 ;  /* 0x0000004a63007c0c */ /* 0x000fe2000c741270 */
[----:B------:R-:W1:Y:S06]  /*f3220*/  LDCU UR74, c[0x0][0x398] ;  /* 0x00007300ff4a77ac */ /* 0x000e6c0008000800 */
[----:B------:R-:W-:-:S02]  /*f3230*/  @P1 LOP3.LUT R77, R77, 0x40000, RZ, 0xfc, !PT ;  /* 0x000400004d4d1812 */ /* 0x000fc400078efcff */
[----:B----4-:R-:W-:Y:S02]  /*f3240*/  ISETP.LT.AND P1, PT, R98, UR10, !P0 ;  /* 0x0000000a62007c0c */ /* 0x010fe4000c721270 */
[----:B------:R-:W-:Y:S01]  /*f3250*/  ISETP.GE.AND P0, PT, R80, UR9, PT ;  /* 0x0000000950007c0c */ /* 0x000fe2000bf06270 */
[----:B------:R-:W4:Y:S01]  /*f3260*/  LDCU.64 UR8, c[0x0][0x398] ;  /* 0x00007300ff0877ac */ /* 0x000f220008000a00 */
[----:B------:R-:W4:Y:S01]  /*f3270*/  LDL.LU R80, [R1+0x4a48] ;  /* 0x004a480001507983 */ /* 0x000f220000300800 */
[----:B------:R-:W-:-:S04]  /*f3280*/  LOP3.LUT R77, R77, 0xfffdffff, RZ, 0xc0, !PT ;  /* 0xfffdffff4d4d7812 */ /* 0x000fc800078ec0ff */
[----:B------:R-:W-:-:S04]  /*f3290*/  @P3 LOP3.LUT R77, R77, 0x20000, RZ, 0xfc, !PT ;  /* 0x000200004d4d3812 */ /* 0x000fc800078efcff */
[----:B------:R-:W-:-:S04]  /*f32a0*/  LOP3.LUT R77, R77, 0xfffeffff, RZ, 0xc0, !PT ;  /* 0xfffeffff4d4d7812 */ /* 0x000fc800078ec0ff */
[----:B------:R-:W-:Y:S02]  /*f32b0*/  @P2 LOP3.LUT R77, R77, 0x10000, RZ, 0xfc, !PT ;  /* 0x000100004d4d2812 */ /* 0x000fe400078efcff */
[----:B------:R-:W-:Y:S01]  /*f32c0*/  ISETP.LT.AND P3, PT, R97, UR75, !P0 ;  /* 0x0000004b61007c0c */ /* 0x000fe2000c761270 */
[----:B------:R-:W1:Y:S01]  /*f32d0*/  LDCU UR75, c[0x0][0x398] ;  /* 0x00007300ff4b77ac */ /* 0x000e620008000800 */
        /* <DEDUP_REMOVED lines=10> */
[----:B--2---:R-:W-:Y:S02]  /*f3380*/  ISETP.LT.AND P0, PT, R98, UR12, !P0 ;  /* 0x0000000c62007c0c */ /* 0x004fe4000c701270 */
[----:B------:R-:W-:-:S04]  /*f3390*/  LOP3.LUT R77, R77, 0xffffefff, RZ, 0xc0, !PT ;  /* 0xffffefff4d4d7812 */ /* 0x000fc800078ec0ff */
[----:B------:R-:W-:-:S04]  /*f33a0*/  @P1 LOP3.LUT R77, R77, 0x1000, RZ, 0xfc, !PT ;  /* 0x000010004d4d1812 */ /* 0x000fc800078efcff */
[----:B------:R-:W-:-:S04]  /*f33b0*/  LOP3.LUT R77, R77, 0xfffff7ff, RZ, 0xc0, !PT ;  /* 0xfffff7ff4d4d7812 */ /* 0x000fc800078ec0ff */
[----:B------:R-:W-:-:S04]  /*f33c0*/  @P0 LOP3.LUT R77, R77, 0x800, RZ, 0xfc, !PT ;  /* 0x000008004d4d0812 */ /* 0x000fc800078efcff */
[----:B------:R-:W-:Y:S02]  /*f33d0*/  LOP3.LUT R77, R77, 0xfffffbff, RZ, 0xc0, !PT ;  /* 0xfffffbff4d4d7812 */ /* 0x000fe400078ec0ff */
[----:B---3--:R-:W-:Y:S01]  /*f33e0*/  ISETP.GE.AND P0, PT, R0, UR7, PT ;  /* 0x0000000700007c0c */ /* 0x008fe2000bf06270 */
[----:B------:R-:W2:Y:S01]  /*f33f0*/  LDCU.64 UR6, c[0x0][0x398] ;  /* 0x00007300ff0677ac */ /* 0x000ea20008000a00 */
[----:B------:R-:W3:Y:S02]  /*f3400*/  LDL.LU R0, [R1+0x4a4c] ;  /* 0x004a4c0001007983 */ /* 0x000ee40000300800 */
[----:B------:R-:W-:Y:S01]  /*f3410*/  ISETP.LT.AND P3, PT, R97, UR76, !P0 ;  /* 0x0000004c61007c0c */ /* 0x000fe2000c761270 */
[----:B------:R-:W2:Y:S01]  /*f3420*/  LDCU UR76, c[0x0][0x398] ;  /* 0x00007300ff4c77ac */ /* 0x000ea20008000800 */
[----:B-1----:R-:W-:Y:S02]  /*f3430*/  ISETP.LT.AND P2, PT, R100, UR58, !P0 ;  /* 0x0000003a64007c0c */ /* 0x002fe4000c741270 */
[----:B------:R-:W-:Y:S01]  /*f3440*/  ISETP.LT.AND P1, PT, R99, UR73, !P0 ;  /* 0x0000004963007c0c */ /* 0x000fe2000c721270 */
[----:B------:R-:W1:Y:S08]  /*f3450*/  LDCU UR58, c[0x0][0x398] ;  /* 0x00007300ff3a77ac */ /* 0x000e700008000800 */
        /* <DEDUP_REMOVED lines=9> */
[----:B------:R-:W-:Y:S02]  /*f34f0*/  ISETP.GE.AND P0, PT, R80, UR15, PT ;  /* 0x0000000f50007c0c */ /* 0x000fe4000bf06270 */
[----:B------:R-:W4:Y:S02]  /*f3500*/  LDL.LU R80, [R1+0x4a50] ;  /* 0x004a500001507983 */ /* 0x000f240000300800 */
[----:B------:R-:W-:Y:S01]  /*f3510*/  ISETP.LT.AND P3, PT, R97, UR14, !P0 ;  /* 0x0000000e61007c0c */ /* 0x000fe2000c761270 */
[----:B------:R-:W2:Y:S01]  /*f3520*/  LDCU.64 UR14, c[0x0][0x398] ;  /* 0x00007300ff0e77ac */ /* 0x000ea20008000a00 */
[----:B-1----:R-:W-:Y:S02]  /*f3530*/  ISETP.LT.AND P2, PT, R100, UR58, !P0 ;  /* 0x0000003a64007c0c */ /* 0x002fe4000c741270 */
        /* <DEDUP_REMOVED lines=12> */
[----:B---3--:R-:W-:Y:S01]  /*f3600*/  ISETP.GE.AND P0, PT, R0, UR11, PT ;  /* 0x0000000b00007c0c */ /* 0x008fe2000bf06270 */
[----:B------:R-:W2:Y:S01]  /*f3610*/  LDCU.64 UR10, c[0x0][0x398] ;  /* 0x00007300ff0a77ac */ /* 0x000ea20008000a00 */
[----:B------:R-:W3:Y:S02]  /*f3620*/  LDL.LU R0, [R1+0x4a54] ;  /* 0x004a540001007983 */ /* 0x000ee40000300800 */
[----:B------:R-:W-:Y:S01]  /*f3630*/  ISETP.LT.AND P3, PT, R97, UR71, !P0 ;  /* 0x0000004761007c0c */ /* 0x000fe2000c761270 */
[----:B------:R-:W1:Y:S01]  /*f3640*/  LDCU UR71, c[0x0][0x398] ;  /* 0x00007300ff4777ac */ /* 0x000e620008000800 */
[----:B------:R-:W-:Y:S02]  /*f3650*/  ISETP.LT.AND P2, PT, R100, UR70, !P0 ;  /* 0x0000004664007c0c */ /* 0x000fe4000c741270 */
[----:B------:R-:W-:Y:S01]  /*f3660*/  ISETP.LT.AND P1, PT, R99, UR55, !P0 ;  /* 0x0000003763007c0c */ /* 0x000fe2000c721270 */
[----:B------:R-:W1:Y:S01]  /*f3670*/  LDCU UR70, c[0x0][0x398] ;  /* 0x00007300ff4677ac */ /* 0x000e620008000800 */
[----:B------:R-:W-:-:S02]  /*f3680*/  ISETP.LT.AND P0, PT, R98, UR14, !P0 ;  /* 0x0000000e62007c0c */ /* 0x000fc4000c701270 */
[----:B------:R-:W-:Y:S01]  /*f3690*/  LOP3.LUT R77, R77, 0xfffffffb, RZ, 0xc0, !PT ;  /* 0xfffffffb4d4d7812 */ /* 0x000fe200078ec0ff */
[----:B------:R-:W1:Y:S10]  /*f36a0*/  LDCU UR55, c[0x0][0x398] ;  /* 0x00007300ff3777ac */ /* 0x000e740008000800 */
[----:B------:R-:W-:-:S02]  /*f36b0*/  @P0 LOP3.LUT R76, R76, 0x80000000, RZ, 0xfc, !PT ;  /* 0x800000004c4c0812 */ /* 0x000fc400078efcff */
[----:B------:R-:W-:Y:S02]  /*f36c0*/  @P3 LOP3.LUT R77, R77, 0x4, RZ, 0xfc, !PT ;  /* 0x000000044d4d3812 */ /* 0x000fe400078efcff */
[----:B----4-:R-:W-:Y:S01]  /*f36d0*/  ISETP.GE.AND P0, PT, R80, UR13, PT ;  /* 0x0000000d50007c0c */ /* 0x010fe2000bf06270 */
[----:B------:R-:W4:Y:S01]  /*f36e0*/  LDCU.64 UR12, c[0x0][0x398] ;  /* 0x00007300ff0c77ac */ /* 0x000f220008000a00 */
[----:B------:R-:W4:Y:S02]  /*f36f0*/  LDL.LU R80, [R1+0x4a58] ;  /* 0x004a580001507983 */ /* 0x000f240000300800 */
[----:B------:R-:W-:Y:S01]  /*f3700*/  ISETP.LT.AND P3, PT, R97, UR69, !P0 ;  /* 0x0000004561007c0c */ /* 0x000fe2000c761270 */
[----:B------:R-:W1:Y:S01]  /*f3710*/  LDCU UR69, c[0x0][0x398] ;  /* 0x00007300ff4577ac */ /* 0x000e620008000800 */
[----:B------:R-:W-:Y:S02]  /*f3720*/  LOP3.LUT R77, R77, 0xfffffffd, RZ, 0xc0, !PT ;  /* 0xfffffffd4d4d7812 */ /* 0x000fe400078ec0ff */
[----:B------:R-:W-:-:S02]  /*f3730*/  LOP3.LUT R76, R76, 0xbfffffff, RZ, 0xc0, !PT ;  /* 0xbfffffff4c4c7812 */ /* 0x000fc400078ec0ff */
[----:B------:R-:W-:Y:S02]  /*f3740*/  @P2 LOP3.LUT R77, R77, 0x2, RZ, 0xfc, !PT ;  /* 0x000000024d4d2812 */ /* 0x000fe400078efcff */
[----:B------:R-:W-:Y:S01]  /*f3750*/  ISETP.LT.AND P2, PT, R100, UR68, !P0 ;  /* 0x0000004464007c0c */ /* 0x000fe2000c741270 */
[----:B------:R-:W1:Y:S01]  /*f3760*/  LDCU UR68, c[0x0][0x398] ;  /* 0x00007300ff4477ac */ /* 0x000e620008000800 */
[----:B------:R-:W-:-:S03]  /*f3770*/  LOP3.LUT R77, R77, 0xfffffffe, RZ, 0xc0, !PT ;  /* 0xfffffffe4d4d7812 */ /* 0x000fc600078ec0ff */
[----:B------:R-:W-:Y:S02]  /*f3780*/  @P3 LOP3.LUT R76, R76, 0x40000000, RZ, 0xfc, !PT ;  /* 0x400000004c4c3812 */ /* 0x000fe400078efcff */
        /* <DEDUP_REMOVED lines=28> */
[----:B------:R-:W-:Y:S01]  /*f3950*/  ISETP.GE.AND P0, PT, R80, UR7, PT ;  /* 0x0000000750007c0c */ /* 0x000fe2000bf06270 */
[----:B------:R-:W4:Y:S01]  /*f3960*/  LDCU.64 UR6, c[0x0][0x398] ;  /* 0x00007300ff0677ac */ /* 0x000f220008000a00 */
        /* <DEDUP_REMOVED lines=96> */
[----:B----4-:R-:W-:-:S02]  /*f3f70*/  ISETP.LT.AND P0, PT, R98, UR8, !P0 ;  /* 0x0000000862007c0c */ /* 0x010fc4000c701270 */
[----:B------:R-:W-:Y:S01]  /*f3f80*/  LOP3.LUT R76, R76, 0xfffffffb, RZ, 0xc0, !PT ;  /* 0xfffffffb4c4c7812 */ /* 0x000fe200078ec0ff */
[----:B------:R-:W4:Y:S10]  /*f3f90*/  LDCU UR40, c[0x0][0x398] ;  /* 0x00007300ff2877ac */ /* 0x000f340008000800 */
[----:B------:R-:W-:-:S02]  /*f3fa0*/  @P0 LOP3.LUT R75, R75, 0x80000000, RZ, 0xfc, !PT ;  /* 0x800000004b4b0812 */ /* 0x000fc400078efcff */
[----:B------:R-:W-:Y:S02]  /*f3fb0*/  @P3 LOP3.LUT R76, R76, 0x4, RZ, 0xfc, !PT ;  /* 0x000000044c4c3812 */ /* 0x000fe400078efcff */
[----:B------:R-:W-:Y:S01]  /*f3fc0*/  ISETP.GE.AND P0, PT, R80, UR15, PT ;  /* 0x0000000f50007c0c */ /* 0x000fe2000bf06270 */
[----:B------:R-:W1:Y:S01]  /*f3fd0*/  LDCU.64 UR14, c[0x0][0x398] ;  /* 0x00007300ff0e77ac */ /* 0x000e620008000a00 */
        /* <DEDUP_REMOVED lines=30> */
[----:B------:R-:W2:Y:S03]  /*f41c0*/  LDCU UR33, c[0x0][0x398] ;  /* 0x00007300ff2177ac */ /* 0x000ea60008000800 */
[----:B------:R-:W-:-:S04]  /*f41d0*/  LOP3.LUT R75, R75, 0xfdffffff, RZ, 0xc0, !PT ;  /* 0xfdffffff4b4b7812 */ /* 0x000fc800078ec0ff */
[----:B------:R-:W-:Y:S02]  /*f41e0*/  @P2 LOP3.LUT R75, R75, 0x2000000, RZ, 0xfc, !PT ;  /* 0x020000004b4b2812 */ /* 0x000fe400078efcff */
[----:B-1----:R-:W-:Y:S01]  /*f41f0*/  ISETP.LT.AND P0, PT, R98, UR14, !P0 ;  /* 0x0000000e62007c0c */ /* 0x002fe2000c701270 */
[----:B------:R-:W1:Y:S01]  /*f4200*/  LDCU UR14, c[0x0][0x398] ;  /* 0x00007300ff0e77ac */ /* 0x000e620008000800 */
[----:B------:R-:W-:-:S04]  /*f4210*/  LOP3.LUT R75, R75, 0xfeffffff, RZ, 0xc0, !PT ;  /* 0xfeffffff4b4b7812 */ /* 0x000fc800078ec0ff */
[----:B------:R-:W-:-:S04]  /*f4220*/  @P1 LOP3.LUT R75, R75, 0x1000000, RZ, 0xfc, !PT ;  /* 0x010000004b4b1812 */ /* 0x000fc800078efcff */
[----:B------:R-:W-:-:S04]  /*f4230*/  LOP3.LUT R75, R75, 0xff7fffff, RZ, 0xc0, !PT ;  /* 0xff7fffff4b4b7812 */ /* 0x000fc800078ec0ff */
[----:B------:R-:W-:Y:S02]  /*f4240*/  @P0 LOP3.LUT R75, R75, 0x800000, RZ, 0xfc, !PT ;  /* 0x008000004b4b0812 */ /* 0x000fe400078efcff */
[----:B----4-:R-:W-:Y:S01]  /*f4250*/  ISETP.GE.AND P0, PT, R80, UR13, PT ;  /* 0x0000000d50007c0c */ /* 0x010fe2000bf06270 */
        /* <DEDUP_REMOVED lines=12> */
[----:B--2---:R-:W-:Y:S01]  /*f4320*/  ISETP.LT.AND P0, PT, R98, UR10, !P0 ;  /* 0x0000000a62007c0c */ /* 0x004fe2000c701270 */
[----:B------:R-:W2:Y:S01]  /*f4330*/  LDCU UR10, c[0x0][0x398] ;  /* 0x00007300ff0a77ac */ /* 0x000ea20008000800 */
[----:B------:R-:W-:-:S04]  /*f4340*/  LOP3.LUT R75, R75, 0xffefffff, RZ, 0xc0, !PT ;  /* 0xffefffff4b4b7812 */ /* 0x000fc800078ec0ff */
[----:B------:R-:W-:-:S04]  /*f4350*/  @P1 LOP3.LUT R75, R75, 0x100000, RZ, 0xfc, !PT ;  /* 0x001000004b4b1812 */ /* 0x000fc800078efcff */
[----:B------:R-:W-:-:S04]  /*f4360*/  LOP3.LUT R75, R75, 0xfff7ffff, RZ, 0xc0, !PT ;  /* 0xfff7ffff4b4b7812 */ /* 0x000fc800078ec0ff */
[----:B------:R-:W-:Y:S02]  /*f4370*/  @P0 LOP3.LUT R75, R75, 0x80000, RZ, 0xfc, !PT ;  /* 0x000800004b4b0812 */ /* 0x000fe400078efcff */
[----:B---3--:R-:W-:Y:S01]  /*f4380*/  ISETP.GE.AND P0, PT, R0, UR9, PT ;  /* 0x0000000900007c0c */ /* 0x008fe2000bf06270 */
[----:B------:R-:W3:Y:S01]  /*f4390*/  LDCU.64 UR8, c[0x0][0x398] ;  /* 0x00007300ff0877ac */ /* 0x000ee20008000a00 */
[----:B------:R-:W2:Y:S02]  /*f43a0*/  LDL.LU R0, [R1+0x4a84] ;  /* 0x004a840001007983 */ /* 0x000ea40000300800 */
        /* <DEDUP_REMOVED lines=33> */
[----:B--2---:R-:W-:Y:S01]  /*f45c0*/  ISETP.GE.AND P0, PT, R0, UR15, PT ;  /* 0x0000000f00007c0c */ /* 0x004fe2000bf06270 */
[----:B------:R-:W2:Y:S01]  /*f45d0*/  LDCU UR15, c[0x0][0x398] ;  /* 0x00007300ff0f77ac */ /* 0x000ea20008000800 */
[----:B------:R-:W3:Y:S02]  /*f45e0*/  LDL.LU R0, [R1+0x4a8c] ;  /* 0x004a8c0001007983 */ /* 0x000ee40000300800 */
[----:B------:R-:W-:Y:S02]  /*f45f0*/  ISETP.LT.AND P3, PT, R97, UR24, !P0 ;  /* 0x0000001861007c0c */ /* 0x000fe4000c761270 */
[----:B------:R-:W-:Y:S01]  /*f4600*/  ISETP.LT.AND P2, PT, R100, UR25, !P0 ;  /* 0x0000001964007c0c */ /* 0x000fe2000c741270 */
[----:B------:R-:W1:Y:S01]  /*f4610*/  LDCU.64 UR24, c[0x0][0x398] ;  /* 0x00007300ff1877ac */ /* 0x000e620008000a00 */
[----:B------:R-:W-:-:S02]  /*f4620*/  LOP3.LUT R75, R75, 0xfffffbff, RZ, 0xc0, !PT ;  /* 0xfffffbff4b4b7812 */ /* 0x000fc400078ec0ff */
[----:B------:R-:W-:Y:S01]  /*f4630*/  ISETP.LT.AND P1, PT, R99, UR30, !P0 ;  /* 0x0000001e63007c0c */ /* 0x000fe2000c721270 */
[----:B------:R-:W1:Y:S06]  /*f4640*/  LDCU UR30, c[0x0][0x398] ;  /* 0x00007300ff1e77ac */ /* 0x000e6c0008000800 */
[----:B------:R-:W-:-:S04]  /*f4650*/  @P3 LOP3.LUT R75, R75, 0x400, RZ, 0xfc, !PT ;  /* 0x000004004b4b3812 */ /* 0x000fc800078efcff */
        /* <DEDUP_REMOVED lines=8> */
[----:B------:R-:W4:Y:S01]  /*f46e0*/  LDCU UR11, c[0x0][0x398] ;  /* 0x00007300ff0b77ac */ /* 0x000f220008000800 */
[----:B------:R-:W2:Y:S02]  /*f46f0*/  LDL.LU R80, [R1+0x4a90] ;  /* 0x004a900001507983 */ /* 0x000ea40000300800 */
[----:B------:R-:W-:Y:S01]  /*f4700*/  ISETP.LT.AND P3, PT, R97, UR5, !P0 ;  /* 0x0000000561007c0c */ /* 0x000fe2000c761270 */
[----:B------:R-:W1:Y:S01]  /*f4710*/  LDCU UR5, c[0x0][0x398] ;  /* 0x00007300ff0577ac */ /* 0x000e620008000800 */
[----:B------:R-:W-:Y:S02]  /*f4720*/  ISETP.LT.AND P2, PT, R100, UR16, !P0 ;  /* 0x0000001064007c0c */ /* 0x000fe4000c741270 */
[----:B------:R-:W-:-:S02]  /*f4730*/  LOP3.LUT R75, R75, 0xffffffbf, RZ, 0xc0, !PT ;  /* 0xffffffbf4b4b7812 */ /* 0x000fc400078ec0ff */
[----:B------:R-:W-:Y:S01]  /*f4740*/  ISETP.LT.AND P1, PT, R99, UR17, !P0 ;  /* 0x0000001163007c0c */ /* 0x000fe2000c721270 */
[----:B------:R-:W3:Y:S06]  /*f4750*/  LDCU.64 UR16, c[0x0][0x398] ;  /* 0x00007300ff1077ac */ /* 0x000eec0008000a00 */
        /* <DEDUP_REMOVED lines=21> */
[----:B--2---:R-:W-:Y:S01]  /*f48b0*/  ISETP.GE.AND P0, PT, R80, UR9, PT ;  /* 0x0000000950007c0c */ /* 0x004fe2000bf06270 */
[----:B------:R-:W2:Y:S01]  /*f48c0*/  LDCU.64 UR8, c[0x0][0x398] ;  /* 0x00007300ff0877ac */ /* 0x000ea20008000a00 */
[----:B------:R-:W4:Y:S02]  /*f48d0*/  LDL.LU R80, [R1+0x4a98] ;  /* 0x004a980001507983 */ /* 0x000f240000300800 */
[----:B------:R-:W-:Y:S01]  /*f48e0*/  ISETP.LT.AND P3, PT, R97, UR61, !P0 ;  /* 0x0000003d61007c0c */ /* 0x000fe2000c761270 */
[----:B------:R-:W2:Y:S01]  /*f48f0*/  LDCU UR61, c[0x0][0x398] ;  /* 0x00007300ff3d77ac */ /* 0x000ea20008000800 */
[----:B------:R-:W-:Y:S02]  /*f4900*/  LOP3.LUT R75, R75, 0xfffffffd, RZ, 0xc0, !PT ;  /* 0xfffffffd4b4b7812 */ /* 0x000fe400078ec0ff */
[----:B------:R-:W-:-:S02]  /*f4910*/  LOP3.LUT R74, R74, 0xbfffffff, RZ, 0xc0, !PT ;  /* 0xbfffffff4a4a7812 */ /* 0x000fc400078ec0ff */
[----:B------:R-:W-:Y:S02]  /*f4920*/  @P2 LOP3.LUT R75, R75, 0x2, RZ, 0xfc, !PT ;  /* 0x000000024b4b2812 */ /* 0x000fe400078efcff */
[----:B-1----:R-:W-:Y:S01]  /*f4930*/  ISETP.LT.AND P2, PT, R100, UR62, !P0 ;  /* 0x0000003e64007c0c */ /* 0x002fe2000c741270 */
        /* <DEDUP_REMOVED lines=8> */
[----:B------:R-:W-:Y:S02]  /*f49c0*/  ISETP.LT.AND P0, PT, R98, UR12, !P0 ;  /* 0x0000000c62007c0c */ /* 0x000fe4000c701270 */
[----:B------:R-:W-:-:S04]  /*f49d0*/  LOP3.LUT R74, R74, 0xefffffff, RZ, 0xc0, !PT ;  /* 0xefffffff4a4a7812 */ /* 0x000fc800078ec0ff */
[----:B------:R-:W-:-:S04]  /*f49e0*/  @P1 LOP3.LUT R74, R74, 0x10000000, RZ, 0xfc, !PT ;  /* 0x100000004a4a1812 */ /* 0x000fc800078efcff */
[----:B------:R-:W-:-:S04]  /*f49f0*/  LOP3.LUT R74, R74, 0xf7ffffff, RZ, 0xc0, !PT ;  /* 0xf7ffffff4a4a7812 */ /* 0x000fc800078ec0ff */
[----:B------:R-:W-:Y:S02]  /*f4a00*/  @P0 LOP3.LUT R74, R74, 0x8000000, RZ, 0xfc, !PT ;  /* 0x080000004a4a0812 */ /* 0x000fe400078efcff */
[----:B---3--:R-:W-:Y:S01]  /*f4a10*/  ISETP.GE.AND P0, PT, R0, UR7, PT ;  /* 0x0000000700007c0c */ /* 0x008fe2000bf06270 */
[----:B------:R-:W3:Y:S01]  /*f4a20*/  LDCU.64 UR6, c[0x0][0x398] ;  /* 0x00007300ff0677ac */ /* 0x000ee20008000a00 */
[----:B------:R-:W3:Y:S02]  /*f4a30*/  LDL.LU R0, [R1+0x4a9c] ;  /* 0x004a9c0001007983 */ /* 0x000ee40000300800 */
[----:B-1----:R-:W-:Y:S01]  /*f4a40*/  ISETP.LT.AND P3, PT, R97, UR62, !P0 ;  /* 0x0000003e61007c0c */ /* 0x002fe2000c761270 */
[----:B------:R-:W1:Y:S01]  /*f4a50*/  LDCU UR62, c[0x0][0x398] ;  /* 0x00007300ff3e77ac */ /* 0x000e620008000800 */
[----:B------:R-:W-:Y:S01]  /*f4a60*/  ISETP.LT.AND P2, PT, R100, UR63, !P0 ;  /* 0x0000003f64007c0c */ /* 0x000fe2000c741270 */
[----:B------:R-:W3:Y:S01]  /*f4a70*/  LDL.LU R81, [R1+0x4aa0] ;  /* 0x004aa00001517983 */ /* 0x000ee20000300800 */
        /* <DEDUP_REMOVED lines=16> */
[----:B------:R-:W2:Y:S01]  /*f4b80*/  LDCU UR61, c[0x0][0x398] ;  /* 0x00007300ff3d77ac */ /* 0x000ea20008000800 */
        /* <DEDUP_REMOVED lines=12> */
[----:B------:R-:W-:-:S04]  /*f4c50*/  @P0 LOP3.LUT R74, R74, 0x80000, RZ, 0xfc, !PT ;  /* 0x000800004a4a0812 */ /* 0x000fc800078efcff */
[----:B------:R-:W-:Y:S02]  /*f4c60*/  LOP3.LUT R74, R74, 0xfffbffff, RZ, 0xc0, !PT ;  /* 0xfffbffff4a4a7812 */ /* 0x000fe400078ec0ff */
[----:B------:R-:W-:Y:S01]  /*f4c70*/  ISETP.GE.AND P0, PT, R0, UR17, PT ;  /* 0x0000001100007c0c */ /* 0x000fe2000bf06270 */
[----:B------:R-:W3:Y:S01]  /*f4c80*/  LDCU.64 UR16, c[0x0][0x398] ;  /* 0x00007300ff1077ac */ /* 0x000ee20008000a00 */
[----:B------:R-:W4:Y:S02]  /*f4c90*/  LDL.LU R0, [R1+0x4aa8] ;  /* 0x004aa80001007983 */ /* 0x000f240000300800 */
[----:B--2---:R-:W-:Y:S01]  /*f4ca0*/  ISETP.LT.AND P3, PT, R97, UR61, !P0 ;  /* 0x0000003d61007c0c */ /* 0x004fe2000c761270 */
        /* <DEDUP_REMOVED lines=13> */
[----:B------:R-:W-:Y:S01]  /*f4d80*/  ISETP.GE.AND P0, PT, R81, UR13, PT ;  /* 0x0000000d51007c0c */ /* 0x000fe2000bf06270 */
[----:B------:R-:W3:Y:S03]  /*f4d90*/  LDCU.64 UR12, c[0x0][0x398] ;  /* 0x00007300ff0c77ac */ /* 0x000ee60008000a00 */
[----:B--2---:R-:W-:Y:S01]  /*f4da0*/  ISETP.LT.AND P1, PT, R97, UR61, !P0 ;  /* 0x0000003d61007c0c */ /* 0x004fe2000c721270 */
[----:B------:R-:W2:Y:S01]  /*f4db0*/  LDCU UR61, c[0x0][0x398] ;  /* 0x00007300ff3d77ac */ /* 0x000ea20008000800 */
[----:B------:R-:W-:Y:S02]  /*f4dc0*/  LOP3.LUT R74, R74, 0xffffbfff, RZ, 0xc0, !PT ;  /* 0xffffbfff4a4a7812 */ /* 0x000fe400078ec0ff */
[----:B-1----:R-:W-:Y:S01]  /*f4dd0*/  ISETP.LT.AND P3, PT, R100, UR62, !P0 ;  /* 0x0000003e64007c0c */ /* 0x002fe2000c761270 */
[----:B------:R-:W1:Y:S01]  /*f4de0*/  LDCU UR62, c[0x0][0x398] ;  /* 0x00007300ff3e77ac */ /* 0x000e620008000800 */
[----:B------:R-:W-:Y:S01]  /*f4df0*/  ISETP.LT.AND P2, PT, R99, UR72, !P0 ;  /* 0x0000004863007c0c */ /* 0x000fe2000c741270 */
[----:B------:R-:W1:Y:S06]  /*f4e00*/  LDCU UR72, c[0x0][0x398] ;  /* 0x00007300ff4877ac */ /* 0x000e6c0008000800 */
[----:B------:R-:W-:-:S02]  /*f4e10*/  @P1 LOP3.LUT R74, R74, 0x4000, RZ, 0xfc, !PT ;  /* 0x000040004a4a1812 */ /* 0x000fc400078efcff */
[----:B---3--:R-:W-:Y:S02]  /*f4e20*/  ISETP.LT.AND P1, PT, R98, UR16, !P0 ;  /* 0x0000001062007c0c */ /* 0x008fe4000c721270 */
[----:B----4-:R-:W-:Y:S01]  /*f4e30*/  ISETP.GE.AND P0, PT, R80, UR9, PT ;  /* 0x0000000950007c0c */ /* 0x010fe2000bf06270 */
[----:B------:R-:W3:Y:S01]  /*f4e40*/  LDCU.64 UR8, c[0x0][0x398] ;  /* 0x00007300ff0877ac */ /* 0x000ee20008000a00 */
        /* <DEDUP_REMOVED lines=23> */
[----:B------:R-:W1:Y:S01]  /*f4fc0*/  LDCU.64 UR6, c[0x0][0x398] ;  /* 0x00007300ff0677ac */ /* 0x000e620008000a00 */
        /* <DEDUP_REMOVED lines=16> */
[----:B----4-:R-:W-:Y:S01]  /*f50d0*/  ISETP.GE.AND P0, PT, R80, UR25, PT ;  /* 0x0000001950007c0c */ /* 0x010fe2000bf06270 */
[----:B------:R-:W3:Y:S01]  /*f50e0*/  LDCU.64 UR24, c[0x0][0x398] ;  /* 0x00007300ff1877ac */ /* 0x000ee20008000a00 */
[----:B------:R-:W4:Y:S02]  /*f50f0*/  LDL.LU R80, [R1+0x4ab4] ;  /* 0x004ab40001507983 */ /* 0x000f240000300800 */
[----:B------:R-:W-:Y:S01]  /*f5100*/  ISETP.LT.AND P3, PT, R97, UR68, !P0 ;  /* 0x0000004461007c0c */ /* 0x000fe2000c761270 */
[----:B------:R-:W2:Y:S01]  /*f5110*/  LDCU UR68, c[0x0][0x398] ;  /* 0x00007300ff4477ac */ /* 0x000ea20008000800 */
[----:B------:R-:W-:Y:S02]  /*f5120*/  ISETP.LT.AND P2, PT, R100, UR67, !P0 ;  /* 0x0000004364007c0c */ /* 0x000fe4000c741270 */
[----:B------:R-:W-:Y:S01]  /*f5130*/  ISETP.LT.AND P1, PT, R99, UR55, !P0 ;  /* 0x0000003763007c0c */ /* 0x000fe2000c721270 */
[----:B------:R-:W2:Y:S01]  /*f5140*/  LDCU UR55, c[0x0][0x398] ;  /* 0x00007300ff3777ac */ /* 0x000ea20008000800 */
[----:B-1----:R-:W-:-:S02]  /*f5150*/  ISETP.LT.AND P0, PT, R98, UR6, !P0 ;  /* 0x0000000662007c0c */ /* 0x002fc4000c701270 */
[----:B------:R-:W-:Y:S01]  /*f5160*/  LOP3.LUT R74, R74, 0xfffffffb, RZ, 0xc0, !PT ;  /* 0xfffffffb4a4a7812 */ /* 0x000fe200078ec0ff */
[----:B------:R-:W1:Y:S10]  /*f5170*/  LDCU UR67, c[0x0][0x398] ;  /* 0x00007300ff4377ac */ /* 0x000e740008000800 */
[----:B------:R-:W-:-:S02]  /*f5180*/  @P0 LOP3.LUT R73, R73, 0x80000000, RZ, 0xfc, !PT ;  /* 0x8000000049490812 */ /* 0x000fc400078efcff */
[----:B------:R-:W-:-:S04]  /*f5190*/  @P3 LOP3.LUT R74, R74, 0x4, RZ, 0xfc, !PT ;  /* 0x000000044a4a3812 */ /* 0x000fc800078efcff */
[----:B------:R-:W-:Y:S02]  /*f51a0*/  LOP3.LUT R74, R74, 0xfffffffd, RZ, 0xc0, !PT ;  /* 0xfffffffd4a4a7812 */ /* 0x000fe400078ec0ff */
[----:B--2---:R-:W-:Y:S01]  /*f51b0*/  ISETP.GE.AND P0, PT, R0, UR17, PT ;  /* 0x0000001100007c0c */ /* 0x004fe2000bf06270 */
[----:B------:R-:W2:Y:S01]  /*f51c0*/  LDCU.64 UR16, c[0x0][0x398] ;  /* 0x00007300ff1077ac */ /* 0x000ea20008000a00 */
[----:B------:R-:W2:Y:S02]  /*f51d0*/  LDL.LU R0, [R1+0x4ab8] ;  /* 0x004ab80001007983 */ /* 0x000ea40000300800 */
[----:B------:R-:W-:Y:S01]  /*f51e0*/  ISETP.LT.AND P3, PT, R97, UR65, !P0 ;  /* 0x0000004161007c0c */ /* 0x000fe2000c761270 */
[----:B------:R-:W1:Y:S01]  /*f51f0*/  LDCU UR65, c[0x0][0x398] ;  /* 0x00007300ff4177ac */ /* 0x000e620008000800 */
[----:B------:R-:W-:Y:S02]  /*f5200*/  @P2 LOP3.LUT R74, R74, 0x2, RZ, 0xfc, !PT ;  /* 0x000000024a4a2812 */ /* 0x000fe400078efcff */
[----:B------:R-:W-:Y:S01]  /*f5210*/  ISETP.LT.AND P2, PT, R100, UR64, !P0 ;  /* 0x0000004064007c0c */ /* 0x000fe2000c741270 */
[----:B------:R-:W1:Y:S01]  /*f5220*/  LDCU UR64, c[0x0][0x398] ;  /* 0x00007300ff4077ac */ /* 0x000e620008000800 */
[----:B------:R-:W-:-:S02]  /*f5230*/  LOP3.LUT R73, R73, 0xbfffffff, RZ, 0xc0, !PT ;  /* 0xbfffffff49497812 */ /* 0x000fc400078ec0ff */
[----:B------:R-:W-:-:S05]  /*f5240*/  LOP3.LUT R74, R74, 0xfffffffe, RZ, 0xc0, !PT ;  /* 0xfffffffe4a4a7812 */ /* 0x000fca00078ec0ff */
[----:B------:R-:W-:Y:S02]  /*f5250*/  @P3 LOP3.LUT R73, R73, 0x40000000, RZ, 0xfc, !PT ;  /* 0x4000000049493812 */ /* 0x000fe400078efcff */
[----:B------:R-:W-:Y:S02]  /*f5260*/  @P1 LOP3.LUT R74, R74, 0x1, RZ, 0xfc, !PT ;  /* 0x000000014a4a1812 */ /* 0x000fe400078efcff */
[----:B------:R-:W-:Y:S01]  /*f5270*/  ISETP.LT.AND P1, PT, R99, UR54, !P0 ;  /* 0x0000003663007c0c */ /* 0x000fe2000c721270 */
[----:B------:R-:W1:Y:S01]  /*f5280*/  LDCU UR54, c[0x0][0x398] ;  /* 0x00007300ff3677ac */ /* 0x000e620008000800 */
        /* <DEDUP_REMOVED lines=25> */
[----:B------:R-:W-:Y:S01]  /*f5420*/  ISETP.GE.AND P0, PT, R0, UR9, PT ;  /* 0x0000000900007c0c */ /* 0x000fe2000bf06270 */
[----:B------:R-:W2:Y:S01]  /*f5430*/  LDCU.64 UR8, c[0x0][0x398] ;  /* 0x00007300ff0877ac */ /* 0x000ea20008000a00 */
        /* <DEDUP_REMOVED lines=56> */
[----:B------:R-:W1:Y:S01]  /*f57c0*/  LDCU UR27, c[0x0][0x398] ;  /* 0x00007300ff1b77ac */ /* 0x000e620008000800 */
[----:B------:R-:W-:-:S02]  /*f57d0*/  LOP3.LUT R73, R73, 0xfffffbff, RZ, 0xc0, !PT ;  /* 0xfffffbff49497812 */ /* 0x000fc400078ec0ff */
[----:B------:R-:W-:Y:S01]  /*f57e0*/  ISETP.LT.AND P1, PT, R99, UR26, !P0 ;  /* 0x0000001a63007c0c */ /* 0x000fe2000c721270 */
[----:B------:R-:W1:Y:S06]  /*f57f0*/  LDCU UR26, c[0x0][0x398] ;  /* 0x00007300ff1a77ac */ /* 0x000e6c0008000800 */
[----:B------:R-:W-:-:S04]  /*f5800*/  @P3 LOP3.LUT R73, R73, 0x400, RZ, 0xfc, !PT ;  /* 0x0000040049493812 */ /* 0x000fc800078efcff */
        /* <DEDUP_REMOVED lines=8> */
[----:B------:R-:W-:Y:S01]  /*f5890*/  ISETP.GE.AND P0, PT, R0, UR13, PT ;  /* 0x0000000d00007c0c */ /* 0x000fe2000bf06270 */
[----:B------:R-:W1:Y:S01]  /*f58a0*/  LDCU.64 UR12, c[0x0][0x398] ;  /* 0x00007300ff0c77ac */ /* 0x000e620008000a00 */
[----:B------:R-:W2:Y:S02]  /*f58b0*/  LDL.LU R0, [R1+0x4ad0] ;  /* 0x004ad00001007983 */ /* 0x000ea40000300800 */
        /* <DEDUP_REMOVED lines=15> */
[----:B----4-:R-:W-:Y:S01]  /*f59b0*/  ISETP.GE.AND P0, PT, R80, UR9, PT ;  /* 0x0000000950007c0c */ /* 0x010fe2000bf06270 */
[----:B------:R-:W4:Y:S01]  /*f59c0*/  LDCU.64 UR8, c[0x0][0x398] ;  /* 0x00007300ff0877ac */ /* 0x000f220008000a00 */
[----:B------:R-:W3:Y:S02]  /*f59d0*/  LDL.LU R80, [R1+0x4ad4] ;  /* 0x004ad40001507983 */ /* 0x000ee40000300800 */
[----:B------:R-:W-:Y:S01]  /*f59e0*/  ISETP.LT.AND P3, PT, R97, UR33, !P0 ;  /* 0x0000002161007c0c */ /* 0x000fe2000c761270 */
[----:B------:R-:W2:Y:S01]  /*f59f0*/  LDCU UR33, c[0x0][0x398] ;  /* 0x00007300ff2177ac */ /* 0x000ea20008000800 */
[----:B------:R-:W-:Y:S02]  /*f5a00*/  ISETP.LT.AND P2, PT, R100, UR23, !P0 ;  /* 0x0000001764007c0c */ /* 0x000fe4000c741270 */
[----:B------:R-:W-:Y:S01]  /*f5a10*/  ISETP.LT.AND P1, PT, R99, UR22, !P0 ;  /* 0x0000001663007c0c */ /* 0x000fe2000c721270 */
[----:B------:R-:W2:Y:S01]  /*f5a20*/  LDCU UR23, c[0x0][0x398] ;  /* 0x00007300ff1777ac */ /* 0x000ea20008000800 */
[----:B-1----:R-:W-:-:S02]  /*f5a30*/  ISETP.LT.AND P0, PT, R98, UR12, !P0 ;  /* 0x0000000c62007c0c */ /* 0x002fc4000c701270 */
[----:B------:R-:W-:Y:S01]  /*f5a40*/  LOP3.LUT R73, R73, 0xfffffffb, RZ, 0xc0, !PT ;  /* 0xfffffffb49497812 */ /* 0x000fe200078ec0ff */
[----:B------:R-:W1:Y:S01]  /*f5a50*/  LDCU UR22, c[0x0][0x398] ;  /* 0x00007300ff1677ac */ /* 0x000e620008000800 */
[----:B------:R-:W1:Y:S09]  /*f5a60*/  LDCU UR12, c[0x0][0x398] ;  /* 0x00007300ff0c77ac */ /* 0x000e720008000800 */
        /* <DEDUP_REMOVED lines=19> */
[----:B----4-:R-:W-:Y:S01]  /*f5ba0*/  ISETP.LT.AND P0, PT, R98, UR8, !P0 ;  /* 0x0000000862007c0c */ /* 0x010fe2000c701270 */
[----:B------:R-:W4:Y:S01]  /*f5bb0*/  LDCU UR8, c[0x0][0x398] ;  /* 0x00007300ff0877ac */ /* 0x000f220008000800 */
[----:B------:R-:W-:-:S04]  /*f5bc0*/  LOP3.LUT R72, R72, 0xefffffff, RZ, 0xc0, !PT ;  /* 0xefffffff48487812 */ /* 0x000fc800078ec0ff */
[----:B------:R-:W-:-:S04]  /*f5bd0*/  @P1 LOP3.LUT R72, R72, 0x10000000, RZ, 0xfc, !PT ;  /* 0x1000000048481812 */ /* 0x000fc800078efcff */
[----:B------:R-:W-:-:S04]  /*f5be0*/  LOP3.LUT R72, R72, 0xf7ffffff, RZ, 0xc0, !PT ;  /* 0xf7ffffff48487812 */ /* 0x000fc800078ec0ff */
[----:B------:R-:W-:Y:S02]  /*f5bf0*/  @P0 LOP3.LUT R72, R72, 0x8000000, RZ, 0xfc, !PT ;  /* 0x0800000048480812 */ /* 0x000fe400078efcff */
[----:B---3--:R-:W-:Y:S01]  /*f5c00*/  ISETP.GE.AND P0, PT, R80, UR25, PT ;  /* 0x0000001950007c0c */ /* 0x008fe2000bf06270 */
[----:B------:R-:W3:Y:S01]  /*f5c10*/  LDCU UR25, c[0x0][0x398] ;  /* 0x00007300ff1977ac */ /* 0x000ee20008000800 */
[----:B------:R-:W3:Y:S02]  /*f5c20*/  LDL.LU R80, [R1+0x4adc] ;  /* 0x004adc0001507983 */ /* 0x000ee40000300800 */
[----:B------:R-:W-:Y:S02]  /*f5c30*/  ISETP.LT.AND P3, PT, R97, UR37, !P0 ;  /* 0x0000002561007c0c */ /* 0x000fe4000c761270 */
[----:B------:R-:W-:Y:S01]  /*f5c40*/  ISETP.LT.AND P2, PT, R100, UR38, !P0 ;  /* 0x0000002664007c0c */ /* 0x000fe2000c741270 */
[----:B------:R-:W1:Y:S01]  /*f5c50*/  LDCU.64 UR38, c[0x0][0x398] ;  /* 0x00007300ff2677ac */ /* 0x000e620008000a00 */
[----:B------:R-:W-:-:S02]  /*f5c60*/  LOP3.LUT R72, R72, 0xfbffffff, RZ, 0xc0, !PT ;  /* 0xfbffffff48487812 */ /* 0x000fc400078ec0ff */
[----:B------:R-:W-:Y:S01]  /*f5c70*/  ISETP.LT.AND P1, PT, R99, UR36, !P0 ;  /* 0x0000002463007c0c */ /* 0x000fe2000c721270 */
[----:B------:R-:W1:Y:S06]  /*f5c80*/  LDCU.64 UR36, c[0x0][0x398] ;  /* 0x00007300ff2477ac */ /* 0x000e6c0008000a00 */
        /* <DEDUP_REMOVED lines=10> */
[----:B------:R-:W1:Y:S01]  /*f5d30*/  LDCU UR17, c[0x0][0x398] ;  /* 0x00007300ff1177ac */ /* 0x000e620008000800 */
[----:B------:R-:W2:Y:S02]  /*f5d40*/  LDL.LU R0, [R1+0x4ae0] ;  /* 0x004ae00001007983 */ /* 0x000ea40000300800 */
[----:B------:R-:W-:Y:S01]  /*f5d50*/  ISETP.LT.AND P3, PT, R97, UR18, !P0 ;  /* 0x0000001261007c0c */ /* 0x000fe2000c761270 */
[----:B------:R-:W1:Y:S01]  /*f5d60*/  LDCU UR18, c[0x0][0x398] ;  /* 0x00007300ff1277ac */ /* 0x000e620008000800 */
[----:B------:R-:W-:Y:S02]  /*f5d70*/  ISETP.LT.AND P2, PT, R100, UR19, !P0 ;  /* 0x0000001364007c0c */ /* 0x000fe4000c741270 */
[----:B------:R-:W-:Y:S01]  /*f5d80*/  LOP3.LUT R72, R72, 0xffbfffff, RZ, 0xc0, !PT ;  /* 0xffbfffff48487812 */ /* 0x000fe200078ec0ff */
[----:B------:R-:W1:Y:S01]  /*f5d90*/  LDCU UR19, c[0x0][0x398] ;  /* 0x00007300ff1377ac */ /* 0x000e620008000800 */
[----:B------:R-:W-:-:S07]  /*f5da0*/  ISETP.LT.AND P1, PT, R99, UR31, !P0 ;  /* 0x0000001f63007c0c */ /* 0x000fce000c721270 */
        /* <DEDUP_REMOVED lines=18> */
[----:B------:R-:W1:Y:S03]  /*f5ed0*/  LDCU.64 UR30, c[0x0][0x398] ;  /* 0x00007300ff1e77ac */ /* 0x000e660008000a00 */
        /* <DEDUP_REMOVED lines=8> */
[----:B--2---:R-:W-:Y:S01]  /*f5f60*/  ISETP.GE.AND P0, PT, R0, UR9, PT ;  /* 0x0000000900007c0c */ /* 0x004fe2000bf06270 */
[----:B------:R-:W2:Y:S01]  /*f5f70*/  LDCU UR9, c[0x0][0x398] ;  /* 0x00007300ff0977ac */ /* 0x000ea20008000800 */
        /* <DEDUP_REMOVED lines=8> */
[----:B------:R-:W2:Y:S03]  /*f6000*/  LDCU.64 UR40, c[0x0][0x398] ;  /* 0x00007300ff2877ac */ /* 0x000ea60008000a00 */
        /* <DEDUP_REMOVED lines=8> */
[----:B---3--:R-:W-:Y:S01]  /*f6090*/  ISETP.GE.AND P0, PT, R80, UR7, PT ;  /* 0x0000000750007c0c */ /* 0x008fe2000bf06270 */
[----:B------:R-:W3:Y:S01]  /*f60a0*/  LDCU UR7, c[0x0][0x398] ;  /* 0x00007300ff0777ac */ /* 0x000ee20008000800 */
        /* <DEDUP_REMOVED lines=34> */
[----:B---3--:R-:W-:Y:S02]  /*f62d0*/  ISETP.GE.AND P0, PT, R80, UR37, PT ;  /* 0x0000002550007c0c */ /* 0x008fe4000bf06270 */
[----:B------:R-:W3:Y:S02]  /*f62e0*/  LDL.LU R80, [R1+0x4af4] ;  /* 0x004af40001507983 */ /* 0x000ee40000300800 */
[----:B------:R-:W-:Y:S01]  /*f62f0*/  ISETP.LT.AND P3, PT, R97, UR36, !P0 ;  /* 0x0000002461007c0c */ /* 0x000fe2000c761270 */
[----:B------:R-:W4:Y:S01]  /*f6300*/  LDCU.64 UR36, c[0x0][0x398] ;  /* 0x00007300ff2477ac */ /* 0x000f220008000a00 */
[----:B------:R-:W-:Y:S02]  /*f6310*/  ISETP.LT.AND P2, PT, R100, UR58, !P0 ;  /* 0x0000003a64007c0c */ /* 0x000fe4000c741270 */
[----:B-1----:R-:W-:Y:S01]  /*f6320*/  ISETP.LT.AND P1, PT, R99, UR64, !P0 ;  /* 0x0000004063007c0c */ /* 0x002fe2000c721270 */
[----:B------:R-:W1:Y:S01]  /*f6330*/  LDCU UR58, c[0x0][0x398] ;  /* 0x00007300ff3a77ac */ /* 0x000e620008000800 */
[----:B--2---:R-:W-:-:S02]  /*f6340*/  ISETP.LT.AND P0, PT, R98, UR38, !P0 ;  /* 0x0000002662007c0c */ /* 0x004fc4000c701270 */
[----:B------:R-:W-:Y:S01]  /*f6350*/  LOP3.LUT R72, R72, 0xfffffffb, RZ, 0xc0, !PT ;  /* 0xfffffffb48487812 */ /* 0x000fe200078ec0ff */
[----:B------:R-:W2:Y:S10]  /*f6360*/  LDCU UR64, c[0x0][0x398] ;  /* 0x00007300ff4077ac */ /* 0x000eb40008000800 */
[----:B------:R-:W-:-:S02]  /*f6370*/  @P0 LOP3.LUT R27, R27, 0x80000000, RZ, 0xfc, !PT ;  /* 0x800000001b1b0812 */ /* 0x000fc400078efcff */
[----:B------:R-:W-:-:S04]  /*f6380*/  @P3 LOP3.LUT R72, R72, 0x4, RZ, 0xfc, !PT ;  /* 0x0000000448483812 */ /* 0x000fc800078efcff */
[----:B------:R-:W-:Y:S02]  /*f6390*/  LOP3.LUT R72, R72, 0xfffffffd, RZ, 0xc0, !PT ;  /* 0xfffffffd48487812 */ /* 0x000fe400078ec0ff */
[----:B----4-:R-:W-:Y:S02]  /*f63a0*/  ISETP.GE.AND P0, PT, R0, UR31, PT ;  /* 0x0000001f00007c0c */ /* 0x010fe4000bf06270 */
[----:B------:R-:W4:Y:S02]  /*f63b0*/  LDL.LU R0, [R1+0x4af8] ;  /* 0x004af80001007983 */ /* 0x000f240000300800 */
[----:B------:R-:W-:Y:S01]  /*f63c0*/  ISETP.LT.AND P3, PT, R97, UR30, !P0 ;  /* 0x0000001e61007c0c */ /* 0x000fe2000c761270 */
[----:B------:R-:W3:Y:S01]  /*f63d0*/  LDCU.64 UR30, c[0x0][0x398] ;  /* 0x00007300ff1e77ac */ /* 0x000ee20008000a00 */
[----:B------:R-:W-:Y:S02]  /*f63e0*/  @P2 LOP3.LUT R72, R72, 0x2, RZ, 0xfc, !PT ;  /* 0x0000000248482812 */ /* 0x000fe400078efcff */
[----:B-1----:R-:W-:Y:S01]  /*f63f0*/  ISETP.LT.AND P2, PT, R100, UR58, !P0 ;  /* 0x0000003a64007c0c */ /* 0x002fe2000c741270 */
[----:B------:R-:W1:Y:S01]  /*f6400*/  LDCU UR58, c[0x0][0x398] ;  /* 0x00007300ff3a77ac */ /* 0x000e620008000800 */
[----:B------:R-:W-:-:S02]  /*f6410*/  LOP3.LUT R27, R27, 0xbfffffff, RZ, 0xc0, !PT ;  /* 0xbfffffff1b1b7812 */ /* 0x000fc400078ec0ff */
[----:B------:R-:W-:-:S05]  /*f6420*/  LOP3.LUT R72, R72, 0xfffffffe, RZ, 0xc0, !PT ;  /* 0xfffffffe48487812 */ /* 0x000fca00078ec0ff */
[----:B------:R-:W-:Y:S02]  /*f6430*/  @P3 LOP3.LUT R27, R27, 0x40000000, RZ, 0xfc, !PT ;  /* 0x400000001b1b3812 */ /* 0x000fe400078efcff */
[----:B------:R-:W-:Y:S02]  /*f6440*/  @P1 LOP3.LUT R72, R72, 0x1, RZ, 0xfc, !PT ;  /* 0x0000000148481812 */ /* 0x000fe400078efcff */
[----:B--2---:R-:W-:Y:S01]  /*f6450*/  ISETP.LT.AND P1, PT, R99, UR64, !P0 ;  /* 0x0000004063007c0c */ /* 0x004fe2000c721270 */
[----:B------:R-:W2:Y:S01]  /*f6460*/  LDCU UR64, c[0x0][0x398] ;  /* 0x00007300ff4077ac */ /* 0x000ea20008000800 */
        /* <DEDUP_REMOVED lines=10> */
[----:B------:R-:W-:Y:S01]  /*f6510*/  ISETP.LT.AND P3, PT, R97, UR59, !P0 ;  /* 0x0000003b61007c0c */ /* 0x000fe2000c761270 */
[----:B------:R-:W1:Y:S01]  /*f6520*/  LDCU UR59, c[0x0][0x398] ;  /* 0x00007300ff3b77ac */ /* 0x000e620008000800 */
[----:B------:R-:W-:Y:S01]  /*f6530*/  ISETP.LT.AND P2, PT, R100, UR60, !P0 ;  /* 0x0000003c64007c0c */ /* 0x000fe2000c741270 */
[----:B------:R-:W3:Y:S01]  /*f6540*/  LDL.LU R81, [R1+0x4b00] ;  /* 0x004b000001517983 */ /* 0x000ee20000300800 */
[----:B------:R-:W-:Y:S01]  /*f6550*/  LOP3.LUT R27, R27, 0xfbffffff, RZ, 0xc0, !PT ;  /* 0xfbffffff1b1b7812 */ /* 0x000fe200078ec0ff */
[----:B------:R-:W1:Y:S01]  /*f6560*/  LDCU UR60, c[0x0][0x398] ;  /* 0x00007300ff3c77ac */ /* 0x000e620008000800 */
[----:B--2---:R-:W-:-:S07]  /*f6570*/  ISETP.LT.AND P1, PT, R99, UR64, !P0 ;  /* 0x0000004063007c0c */ /* 0x004fce000c721270 */
[----:B------:R-:W-:Y:S01]  /*f6580*/  @P3 LOP3.LUT R27, R27, 0x4000000, RZ, 0xfc, !PT ;  /* 0x040000001b1b3812 */ /* 0x000fe200078efcff */
[----:B------:R-:W2:Y:S03]  /*f6590*/  LDCU UR64, c[0x0][0x398] ;  /* 0x00007300ff4077ac */ /* 0x000ea60008000800 */
[----:B------:R-:W-:-:S04]  /*f65a0*/  LOP3.LUT R27, R27, 0xfdffffff, RZ, 0xc0, !PT ;  /* 0xfdffffff1b1b7812 */ /* 0x000fc800078ec0ff */
[----:B------:R-:W-:Y:S02]  /*f65b0*/  @P2 LOP3.LUT R27, R27, 0x2000000, RZ, 0xfc, !PT ;  /* 0x020000001b1b2812 */ /* 0x000fe400078efcff */
[----:B------:R-:W-:Y:S02]  /*f65c0*/  ISETP.LT.AND P0, PT, R98, UR30, !P0 ;  /* 0x0000001e62007c0c */ /* 0x000fe4000c701270 */
[----:B------:R-:W-:-:S04]  /*f65d0*/  LOP3.LUT R27, R27, 0xfeffffff, RZ, 0xc0, !PT ;  /* 0xfeffffff1b1b7812 */ /* 0x000fc800078ec0ff */
[----:B------:R-:W-:-:S04]  /*f65e0*/  @P1 LOP3.LUT R27, R27, 0x1000000, RZ, 0xfc, !PT ;  /* 0x010000001b1b1812 */ /* 0x000fc800078efcff */
[----:B------:R-:W-:-:S04]  /*f65f0*/  LOP3.LUT R27, R27, 0xff7fffff, RZ, 0xc0, !PT ;  /* 0xff7fffff1b1b7812 */ /* 0x000fc800078ec0ff */
[----:B------:R-:W-:Y:S02]  /*f6600*/  @P0 LOP3.LUT R27, R27, 0x800000, RZ, 0xfc, !PT ;  /* 0x008000001b1b0812 */ /* 0x000fe400078efcff */
[----:B----4-:R-:W-:Y:S01]  /*f6610*/  ISETP.GE.AND P0, PT, R0, UR41, PT ;  /* 0x0000002900007c0c */ /* 0x010fe2000bf06270 */
[----:B------:R-:W4:Y:S01]  /*f6620*/  LDCU.64 UR40, c[0x0][0x398] ;  /* 0x00007300ff2877ac */ /* 0x000f220008000a00 */
[----:B------:R-:W2:Y:S02]  /*f6630*/  LDL.LU R0, [R1+0x4b04] ;  /* 0x004b040001007983 */ /* 0x000ea40000300800 */
[----:B-1----:R-:W-:Y:S01]  /*f6640*/  ISETP.LT.AND P3, PT, R97, UR59, !P0 ;  /* 0x0000003b61007c0c */ /* 0x002fe2000c761270 */
        /* <DEDUP_REMOVED lines=17> */
[----:B------:R-:W2:Y:S02]  /*f6760*/  LDL.LU R80, [R1+0x4b08] ;  /* 0x004b080001507983 */ /* 0x000ea40000300800 */
[----:B-1----:R-:W-:Y:S01]  /*f6770*/  ISETP.LT.AND P1, PT, R97, UR59, !P0 ;  /* 0x0000003b61007c0c */ /* 0x002fe2000c721270 */
[----:B------:R-:W1:Y:S01]  /*f6780*/  LDCU UR59, c[0x0][0x398] ;  /* 0x00007300ff3b77ac */ /* 0x000e620008000800 */
[----:B------:R-:W-:Y:S02]  /*f6790*/  ISETP.LT.AND P3, PT, R100, UR60, !P0 ;  /* 0x0000003c64007c0c */ /* 0x000fe4000c761270 */
[----:B------:R-:W-:Y:S01]  /*f67a0*/  ISETP.LT.AND P2, PT, R99, UR74, !P0 ;  /* 0x0000004a63007c0c */ /* 0x000fe2000c741270 */
[----:B------:R-:W1:Y:S01]  /*f67b0*/  LDCU UR74, c[0x0][0x398] ;  /* 0x00007300ff4a77ac */ /* 0x000e620008000800 */
[----:B------:R-:W1:Y:S07]  /*f67c0*/  LDCU UR60, c[0x0][0x398] ;  /* 0x00007300ff3c77ac */ /* 0x000e6e0008000800 */
[----:B------:R-:W-:-:S04]  /*f67d0*/  @P1 LOP3.LUT R27, R27, 0x40000, RZ, 0xfc, !PT ;  /* 0x000400001b1b1812 */ /* 0x000fc800078efcff */
[----:B------:R-:W-:-:S04]  /*f67e0*/  LOP3.LUT R27, R27, 0xfffdffff, RZ, 0xc0, !PT ;  /* 0xfffdffff1b1b7812 */ /* 0x000fc800078ec0ff */
[----:B------:R-:W-:Y:S02]  /*f67f0*/  @P3 LOP3.LUT R27, R27, 0x20000, RZ, 0xfc, !PT ;  /* 0x000200001b1b3812 */ /* 0x000fe400078efcff */
[----:B----4-:R-:W-:Y:S02]  /*f6800*/  ISETP.LT.AND P1, PT, R98, UR40, !P0 ;  /* 0x0000002862007c0c */ /* 0x010fe4000c721270 */
[----:B------:R-:W-:-:S04]  /*f6810*/  LOP3.LUT R27, R27, 0xfffeffff, RZ, 0xc0, !PT ;  /* 0xfffeffff1b1b7812 */ /* 0x000fc800078ec0ff */
[----:B------:R-:W-:Y:S02]  /*f6820*/  @P2 LOP3.LUT R27, R27, 0x10000, RZ, 0xfc, !PT ;  /* 0x000100001b1b2812 */ /* 0x000fe400078efcff */
[----:B------:R-:W-:Y:S01]  /*f6830*/  ISETP.GE.AND P0, PT, R81, UR37, PT ;  /* 0x0000002551007c0c */ /* 0x000fe2000bf06270 */
[----:B------:R-:W4:Y:S01]  /*f6840*/  LDCU.64 UR36, c[0x0][0x398] ;  /* 0x00007300ff2477ac */ /* 0x000f220008000a00 */
[----:B------:R-:W-:-:S04]  /*f6850*/  LOP3.LUT R27, R27, 0xffff7fff, RZ, 0xc0, !PT ;  /* 0xffff7fff1b1b7812 */ /* 0x000fc800078ec0ff */
[----:B------:R-:W-:Y:S02]  /*f6860*/  @P1 LOP3.LUT R27, R27, 0x8000, RZ, 0xfc, !PT ;  /* 0x000080001b1b1812 */ /* 0x000fe400078efcff */
[----:B------:R-:W-:Y:S01]  /*f6870*/  ISETP.LT.AND P1, PT, R97, UR76, !P0 ;  /* 0x0000004c61007c0c */ /* 0x000fe2000c721270 */
[----:B------:R-:W1:Y:S01]  /*f6880*/  LDCU UR76, c[0x0][0x398] ;  /* 0x00007300ff4c77ac */ /* 0x000e620008000800 */
[----:B------:R-:W-:Y:S02]  /*f6890*/  LOP3.LUT R27, R27, 0xffffbfff, RZ, 0xc0, !PT ;  /* 0xffffbfff1b1b7812 */ /* 0x000fe400078ec0ff */
[----:B------:R-:W-:Y:S01]  /*f68a0*/  ISETP.LT.AND P3, PT, R100, UR75, !P0 ;  /* 0x0000004b64007c0c */ /* 0x000fe2000c761270 */
[----:B------:R-:W1:Y:S01]  /*f68b0*/  LDCU UR75, c[0x0][0x398] ;  /* 0x00007300ff4b77ac */ /* 0x000e620008000800 */
[----:B------:R-:W-:Y:S01]  /*f68c0*/  ISETP.LT.AND P2, PT, R99, UR71, !P0 ;  /* 0x0000004763007c0c */ /* 0x000fe2000c741270 */
[----:B------:R-:W1:Y:S06]  /*f68d0*/  LDCU UR71, c[0x0][0x398] ;  /* 0x00007300ff4777ac */ /* 0x000e6c0008000800 */
[----:B------:R-:W-:-:S02]  /*f68e0*/  @P1 LOP3.LUT R27, R27, 0x4000, RZ, 0xfc, !PT ;  /* 0x000040001b1b1812 */ /* 0x000fc400078efcff */
[----:B---3--:R-:W-:Y:S02]  /*f68f0*/  ISETP.LT.AND P1, PT, R98, UR38, !P0 ;  /* 0x0000002662007c0c */ /* 0x008fe4000c721270 */
[----:B--2---:R-:W-:Y:S01]  /*f6900*/  ISETP.GE.AND P0, PT, R0, UR31, PT ;  /* 0x0000001f00007c0c */ /* 0x004fe2000bf06270 */
[----:B------:R-:W2:Y:S01]  /*f6910*/  LDCU.64 UR30, c[0x0][0x398] ;  /* 0x00007300ff1e77ac */ /* 0x000ea20008000a00 */
[----:B------:R-:W3:Y:S01]  /*f6920*/  LDL.LU R0, [R1+0x4b0c] ;  /* 0x004b0c0001007983 */ /* 0x000ee20000300800 */
[----:B------:R-:W-:-:S04]  /*f6930*/  LOP3.LUT R27, R27, 0xffffdfff, RZ, 0xc0, !PT ;  /* 0xffffdfff1b1b7812 */ /* 0x000fc800078ec0ff */
[----:B------:R-:W-:-:S04]  /*f6940*/  @P3 LOP3.LUT R27, R27, 0x2000, RZ, 0xfc, !PT ;  /* 0x000020001b1b3812 */ /* 0x000fc800078efcff */
[----:B------:R-:W-:-:S04]  /*f6950*/  LOP3.LUT R27, R27, 0xffffefff, RZ, 0xc0, !PT ;  /* 0xffffefff1b1b7812 */ /* 0x000fc800078ec0ff */
[----:B------:R-:W-:-:S04]  /*f6960*/  @P2 LOP3.LUT R27, R27, 0x1000, RZ, 0xfc, !PT ;  /* 0x000010001b1b2812 */ /* 0x000fc800078efcff */
[----:B------:R-:W-:-:S04]  /*f6970*/  LOP3.LUT R27, R27, 0xfffff7ff, RZ, 0xc0, !PT ;  /* 0xfffff7ff1b1b7812 */ /* 0x000fc800078ec0ff */
[----:B------:R-:W-:Y:S02]  /*f6980*/  @P1 LOP3.LUT R27, R27, 0x800, RZ, 0xfc, !PT ;  /* 0x000008001b1b1812 */ /* 0x000fe400078efcff */
[----:B------:R-:W-:Y:S01]  /*f6990*/  ISETP.LT.AND P1, PT, R97, UR73, !P0 ;  /* 0x0000004961007c0c */ /* 0x000fe2000c721270 */
[----:B------:R-:W1:Y:S01]  /*f69a0*/  LDCU UR73, c[0x0][0x398] ;  /* 0x00007300ff4977ac */ /* 0x000e620008000800 */
[----:B------:R-:W-:Y:S02]  /*f69b0*/  ISETP.LT.AND P3, PT, R100, UR72, !P0 ;  /* 0x0000004864007c0c */ /* 0x000fe4000c761270 */
[----:B------:R-:W-:Y:S01]  /*f69c0*/  LOP3.LUT R27, R27, 0xfffffbff, RZ, 0xc0, !PT ;  /* 0xfffffbff1b1b7812 */ /* 0x000fe200078ec0ff */
[----:B------:R-:W1:Y:S01]  /*f69d0*/  LDCU UR72, c[0x0][0x398] ;  /* 0x00007300ff4877ac */ /* 0x000e620008000800 */
        /* <DEDUP_REMOVED lines=8> */
[----:B------:R-:W-:Y:S02]  /*f6a60*/  LOP3.LUT R27, R27, 0xffffff7f, RZ, 0xc0, !PT ;  /* 0xffffff7f1b1b7812 */ /* 0x000fe400078ec0ff */
[----:B------:R-:W-:Y:S01]  /*f6a70*/  ISETP.GE.AND P0, PT, R80, UR49, PT ;  /* 0x0000003150007c0c */ /* 0x000fe2000bf06270 */
[----:B------:R-:W4:Y:S01]  /*f6a80*/  LDCU.64 UR48, c[0x0][0x398] ;  /* 0x00007300ff3077ac */ /* 0x000f220008000a00 */
[----:B------:R-:W4:Y:S02]  /*f6a90*/  LDL.LU R80, [R1+0x4b10] ;  /* 0x004b100001507983 */ /* 0x000f240000300800 */
[----:B------:R-:W-:Y:S01]  /*f6aa0*/  ISETP.LT.AND P3, PT, R97, UR70, !P0 ;  /* 0x0000004661007c0c */ /* 0x000fe2000c761270 */
[----:B------:R-:W1:Y:S01]  /*f6ab0*/  LDCU UR70, c[0x0][0x398] ;  /* 0x00007300ff4677ac */ /* 0x000e620008000800 */
[----:B------:R-:W-:Y:S02]  /*f6ac0*/  @P1 LOP3.LUT R27, R27, 0x80, RZ, 0xfc, !PT ;  /* 0x000000801b1b1812 */ /* 0x000fe400078efcff */
[----:B------:R-:W-:Y:S01]  /*f6ad0*/  ISETP.LT.AND P2, PT, R100, UR69, !P0 ;  /* 0x0000004564007c0c */ /* 0x000fe2000c741270 */
[----:B------:R-:W1:Y:S01]  /*f6ae0*/  LDCU UR69, c[0x0][0x398] ;  /* 0x00007300ff4577ac */ /* 0x000e620008000800 */
[----:B------:R-:W-:-:S02]  /*f6af0*/  LOP3.LUT R27, R27, 0xffffffbf, RZ, 0xc0, !PT ;  /* 0xffffffbf1b1b7812 */ /* 0x000fc400078ec0ff */
[----:B------:R-:W-:Y:S01]  /*f6b00*/  ISETP.LT.AND P1, PT, R99, UR65, !P0 ;  /* 0x0000004163007c0c */ /* 0x000fe2000c721270 */
[----:B------:R-:W1:Y:S04]  /*f6b10*/  LDCU UR65, c[0x0][0x398] ;  /* 0x00007300ff4177ac */ /* 0x000e680008000800 */
        /* <DEDUP_REMOVED lines=18> */
[----:B------:R-:W4:Y:S04]  /*f6c40*/  LDCU UR48, c[0x0][0x398] ;  /* 0x00007300ff3077ac */ /* 0x000f280008000800 */
[----:B------:R-:W-:Y:S01]  /*f6c50*/  @P3 LOP3.LUT R27, R27, 0x4, RZ, 0xfc, !PT ;  /* 0x000000041b1b3812 */ /* 0x000fe200078efcff */
[----:B------:R-:W1:Y:S05]  /*f6c60*/  LDCU UR56, c[0x0][0x398] ;  /* 0x00007300ff3877ac */ /* 0x000e6a0008000800 */
[----:B------:R-:W-:-:S02]  /*f6c70*/  @P0 LOP3.LUT R26, R26, 0x80000000, RZ, 0xfc, !PT ;  /* 0x800000001a1a0812 */ /* 0x000fc400078efcff */
[----:B------:R-:W-:Y:S02]  /*f6c80*/  LOP3.LUT R27, R27, 0xfffffffd, RZ, 0xc0, !PT ;  /* 0xfffffffd1b1b7812 */ /* 0x000fe400078ec0ff */
[----:B------:R-:W-:Y:S02]  /*f6c90*/  LOP3.LUT R26, R26, 0xbfffffff, RZ, 0xc0, !PT ;  /* 0xbfffffff1a1a7812 */ /* 0x000fe400078ec0ff */
[----:B------:R-:W-:-:S04]  /*f6ca0*/  @P2 LOP3.LUT R27, R27, 0x2, RZ, 0xfc, !PT ;  /* 0x000000021b1b2812 */ /* 0x000fc800078efcff */
[----:B------:R-:W-:-:S04]  /*f6cb0*/  LOP3.LUT R27, R27, 0xfffffffe, RZ, 0xc0, !PT ;  /* 0xfffffffe1b1b7812 */ /* 0x000fc800078ec0ff */
[----:B------:R-:W-:Y:S02]  /*f6cc0*/  @P1 LOP3.LUT R27, R27, 0x1, RZ, 0xfc, !PT ;  /* 0x000000011b1b1812 */ /* 0x000fe400078efcff */
[----:B------:R-:W-:Y:S01]  /*f6cd0*/  ISETP.GE.AND P0, PT, R80, UR39, PT ;  /* 0x0000002750007c0c */ /* 0x000fe2000bf06270 */
[----:B------:R-:W1:Y:S01]  /*f6ce0*/  LDCU.64 UR38, c[0x0][0x398] ;  /* 0x00007300ff2677ac */ /* 0x000e620008000a00 */
[----:B------:R-:W4:Y:S02]  /*f6cf0*/  LDL.LU R80, [R1+0x4b18] ;  /* 0x004b180001507983 */ /* 0x000f240000300800 */
[----:B------:R-:W-:Y:S01]  /*f6d00*/  ISETP.LT.AND P3, PT, R97, UR62, !P0 ;  /* 0x0000003e61007c0c */ /* 0x000fe2000c761270 */
[----:B------:R-:W1:Y:S01]  /*f6d10*/  LDCU UR62, c[0x0][0x398] ;  /* 0x00007300ff3e77ac */ /* 0x000e620008000800 */
[----:B------:R-:W-:Y:S02]  /*f6d20*/  ISETP.LT.AND P2, PT, R100, UR61, !P0 ;  /* 0x0000003d64007c0c */ /* 0x000fe4000c741270 */
[----:B------:R-:W-:Y:S01]  /*f6d30*/  ISETP.LT.AND P1, PT, R99, UR54, !P0 ;  /* 0x0000003663007c0c */ /* 0x000fe2000c721270 */
[----:B------:R-:W1:Y:S08]  /*f6d40*/  LDCU UR61, c[0x0][0x398] ;  /* 0x00007300ff3d77ac */ /* 0x000e700008000800 */
        /* <DEDUP_REMOVED lines=23> */
[----:B-1----:R-:W-:Y:S02]  /*f6ec0*/  ISETP.LT.AND P0, PT, R98, UR38, !P0 ;  /* 0x0000002662007c0c */ /* 0x002fe4000c701270 */
[----:B------:R-:W-:-:S04]  /*f6ed0*/  LOP3.LUT R26, R26, 0xfeffffff, RZ, 0xc0, !PT ;  /* 0xfeffffff1a1a7812 */ /* 0x000fc800078ec0ff */
[----:B------:R-:W-:-:S04]  /*f6ee0*/  @P1 LOP3.LUT R26, R26, 0x1000000, RZ, 0xfc, !PT ;  /* 0x010000001a1a1812 */ /* 0x000fc800078efcff */
[----:B------:R-:W-:-:S04]  /*f6ef0*/  LOP3.LUT R26, R26, 0xff7fffff, RZ, 0xc0, !PT ;  /* 0xff7fffff1a1a7812 */ /* 0x000fc800078ec0ff */
[----:B------:R-:W-:-:S04]  /*f6f00*/  @P0 LOP3.LUT R26, R26, 0x800000, RZ, 0xfc, !PT ;  /* 0x008000001a1a0812 */ /* 0x000fc800078efcff */
[----:B------:R-:W-:Y:S02]  /*f6f10*/  LOP3.LUT R26, R26, 0xffbfffff, RZ, 0xc0, !PT ;  /* 0xffbfffff1a1a7812 */ /* 0x000fe400078ec0ff */
[----:B----4-:R-:W-:Y:S01]  /*f6f20*/  ISETP.GE.AND P0, PT, R80, UR31, PT ;  /* 0x0000001f50007c0c */ /* 0x010fe2000bf06270 */
        /* <DEDUP_REMOVED lines=17> */
[----:B--2---:R-:W-:Y:S02]  /*f7040*/  ISETP.GE.AND P0, PT, R0, UR49, PT ;  /* 0x0000003100007c0c */ /* 0x004fe4000bf06270 */
[----:B------:R-:W2:Y:S02]  /*f7050*/  LDL.LU R0, [R1+0x4b24] ;  /* 0x004b240001007983 */ /* 0x000ea40000300800 */
[----:B------:R-:W-:Y:S02]  /*f7060*/  ISETP.LT.AND P3, PT, R97, UR27, !P0 ;  /* 0x0000001b61007c0c */ /* 0x000fe4000c761270 */
[----:B------:R-:W-:Y:S01]  /*f7070*/  ISETP.LT.AND P2, PT, R100, UR26, !P0 ;  /* 0x0000001a64007c0c */ /* 0x000fe2000c741270 */
[----:B------:R-:W1:Y:S01]  /*f7080*/  LDCU.64 UR26, c[0x0][0x398] ;  /* 0x00007300ff1a77ac */ /* 0x000e620008000a00 */
[----:B------:R-:W-:-:S02]  /*f7090*/  LOP3.LUT R26, R26, 0xfffbffff, RZ, 0xc0, !PT ;  /* 0xfffbffff1a1a7812 */ /* 0x000fc400078ec0ff */
[----:B------:R-:W-:Y:S01]  /*f70a0*/  ISETP.LT.AND P1, PT, R99, UR43, !P0 ;  /* 0x0000002b63007c0c */ /* 0x000fe2000c721270 */
[----:B------:R-:W2:Y:S06]  /*f70b0*/  LDCU UR43, c[0x0][0x398] ;  /* 0x00007300ff2b77ac */ /* 0x000eac0008000800 */
[----:B------:R-:W-:-:S04]  /*f70c0*/  @P3 LOP3.LUT R26, R26, 0x40000, RZ, 0xfc, !PT ;  /* 0x000400001a1a3812 */ /* 0x000fc800078efcff */
[----:B------:R-:W-:-:S04]  /*f70d0*/  LOP3.LUT R26, R26, 0xfffdffff, RZ, 0xc0, !PT ;  /* 0xfffdffff1a1a7812 */ /* 0x000fc800078ec0ff */
[----:B------:R-:W-:Y:S02]  /*f70e0*/  @P2 LOP3.LUT R26, R26, 0x20000, RZ, 0xfc, !PT ;  /* 0x000200001a1a2812 */ /* 0x000fe400078efcff */
[----:B-1----:R-:W-:Y:S01]  /*f70f0*/  ISETP.LT.AND P0, PT, R98, UR30, !P0 ;  /* 0x0000001e62007c0c */ /* 0x002fe2000c701270 */
[----:B------:R-:W1:Y:S01]  /*f7100*/  LDCU UR30, c[0x0][0x398] ;  /* 0x00007300ff1e77ac */ /* 0x000e620008000800 */
[----:B------:R-:W-:-:S04]  /*f7110*/  LOP3.LUT R26, R26, 0xfffeffff, RZ, 0xc0, !PT ;  /* 0xfffeffff1a1a7812 */ /* 0x000fc800078ec0ff */
[----:B------:R-:W-:-:S04]  /*f7120*/  @P1 LOP3.LUT R26, R26, 0x10000, RZ, 0xfc, !PT ;  /* 0x000100001a1a1812 */ /* 0x000fc800078efcff */
[----:B------:R-:W-:-:S04]  /*f7130*/  LOP3.LUT R26, R26, 0xffff7fff, RZ, 0xc0, !PT ;  /* 0xffff7fff1a1a7812 */ /* 0x000fc800078ec0ff */
[----:B------:R-:W-:-:S04]  /*f7140*/  @P0 LOP3.LUT R26, R26, 0x8000, RZ, 0xfc, !PT ;  /* 0x000080001a1a0812 */ /* 0x000fc800078efcff */
[----:B------:R-:W-:Y:S02]  /*f7150*/  LOP3.LUT R26, R26, 0xffffbfff, RZ, 0xc0, !PT ;  /* 0xffffbfff1a1a7812 */ /* 0x000fe400078ec0ff */
[----:B----4-:R-:W-:Y:S01]  /*f7160*/  ISETP.GE.AND P0, PT, R80, UR41, PT ;  /* 0x0000002950007c0c */ /* 0x010fe2000bf06270 */
[----:B------:R-:W4:Y:S01]  /*f7170*/  LDCU UR41, c[0x0][0x398] ;  /* 0x00007300ff2977ac */ /* 0x000f220008000800 */
[----:B------:R-:W3:Y:S02]  /*f7180*/  LDL.LU R80, [R1+0x4b28] ;  /* 0x004b280001507983 */ /* 0x000ee40000300800 */
[----:B------:R-:W-:Y:S02]  /*f7190*/  ISETP.LT.AND P3, PT, R97, UR28, !P0 ;  /* 0x0000001c61007c0c */ /* 0x000fe4000c761270 */
[----:B------:R-:W-:Y:S01]  /*f71a0*/  ISETP.LT.AND P2, PT, R100, UR29, !P0 ;  /* 0x0000001d64007c0c */ /* 0x000fe2000c741270 */
[----:B------:R-:W1:Y:S01]  /*f71b0*/  LDCU.64 UR28, c[0x0][0x398] ;  /* 0x00007300ff1c77ac */ /* 0x000e620008000a00 */
[----:B------:R-:W-:-:S09]  /*f71c0*/  ISETP.LT.AND P1, PT, R99, UR33, !P0 ;  /* 0x0000002163007c0c */ /* 0x000fd2000c721270 */
[----:B------:R-:W-:-:S04]  /*f71d0*/  @P3 LOP3.LUT R26, R26, 0x4000, RZ, 0xfc, !PT ;  /* 0x000040001a1a3812 */ /* 0x000fc800078efcff */
        /* <DEDUP_REMOVED lines=9> */
[----:B------:R-:W2:Y:S01]  /*f7270*/  LDCU.64 UR38, c[0x0][0x398] ;  /* 0x00007300ff2677ac */ /* 0x000ea20008000a00 */
[----:B------:R-:W2:Y:S02]  /*f7280*/  LDL.LU R0, [R1+0x4b2c] ;  /* 0x004b2c0001007983 */ /* 0x000ea40000300800 */
[----:B------:R-:W-:Y:S02]  /*f7290*/  ISETP.LT.AND P3, PT, R97, UR23, !P0 ;  /* 0x0000001761007c0c */ /* 0x000fe4000c761270 */
[----:B------:R-:W-:Y:S01]  /*f72a0*/  ISETP.LT.AND P2, PT, R100, UR22, !P0 ;  /* 0x0000001664007c0c */ /* 0x000fe2000c741270 */
[----:B------:R-:W1:Y:S01]  /*f72b0*/  LDCU.64 UR22, c[0x0][0x398] ;  /* 0x00007300ff1677ac */ /* 0x000e620008000a00 */
[----:B------:R-:W-:-:S02]  /*f72c0*/  LOP3.LUT R26, R26, 0xfffffbff, RZ, 0xc0, !PT ;  /* 0xfffffbff1a1a7812 */ /* 0x000fc400078ec0ff */
[----:B------:R-:W-:Y:S01]  /*f72d0*/  ISETP.LT.AND P1, PT, R99, UR32, !P0 ;  /* 0x0000002063007c0c */ /* 0x000fe2000c721270 */
[----:B------:R-:W2:Y:S06]  /*f72e0*/  LDCU.64 UR32, c[0x0][0x398] ;  /* 0x00007300ff2077ac */ /* 0x000eac0008000a00 */
        /* <DEDUP_REMOVED lines=10> */
[----:B---3--:R-:W-:Y:S01]  /*f7390*/  ISETP.GE.AND P0, PT, R80, UR37, PT ;  /* 0x0000002550007c0c */ /* 0x008fe2000bf06270 */
[----:B------:R-:W3:Y:S01]  /*f73a0*/  LDCU UR37, c[0x0][0x398] ;  /* 0x00007300ff2577ac */ /* 0x000ee20008000800 */
[----:B------:R-:W3:Y:S02]  /*f73b0*/  LDL.LU R80, [R1+0x4b30] ;  /* 0x004b300001507983 */ /* 0x000ee40000300800 */
[----:B------:R-:W-:Y:S02]  /*f73c0*/  ISETP.LT.AND P3, PT, R97, UR20, !P0 ;  /* 0x0000001461007c0c */ /* 0x000fe4000c761270 */
[----:B------:R-:W-:Y:S01]  /*f73d0*/  ISETP.LT.AND P2, PT, R100, UR21, !P0 ;  /* 0x0000001564007c0c */ /* 0x000fe2000c741270 */
[----:B------:R-:W1:Y:S01]  /*f73e0*/  LDCU.64 UR20, c[0x0][0x398] ;  /* 0x00007300ff1477ac */ /* 0x000e620008000a00 */
[----:B------:R-:W-:-:S09]  /*f73f0*/  ISETP.LT.AND P1, PT, R99, UR25, !P0 ;  /* 0x0000001963007c0c */ /* 0x000fd2000c721270 */
        /* <DEDUP_REMOVED lines=13> */
[----:B------:R-:W-:Y:S02]  /*f74d0*/  ISETP.LT.AND P3, PT, R97, UR16, !P0 ;  /* 0x0000001061007c0c */ /* 0x000fe4000c761270 */
[----:B------:R-:W-:Y:S01]  /*f74e0*/  ISETP.LT.AND P2, PT, R100, UR24, !P0 ;  /* 0x0000001864007c0c */ /* 0x000fe2000c741270 */
[----:B------:R-:W2:Y:S01]  /*f74f0*/  LDCU UR24, c[0x0][0x398] ;  /* 0x00007300ff1877ac */ /* 0x000ea20008000800 */
[----:B------:R-:W-:-:S02]  /*f7500*/  ISETP.LT.AND P1, PT, R99, UR17, !P0 ;  /* 0x0000001163007c0c */ /* 0x000fc4000c721270 */
[----:B-1----:R-:W-:Y:S01]  /*f7510*/  ISETP.LT.AND P0, PT, R98, UR20, !P0 ;  /* 0x0000001462007c0c */ /* 0x002fe2000c701270 */
[----:B------:R-:W1:Y:S01]  /*f7520*/  LDCU.64 UR16, c[0x0][0x398] ;  /* 0x00007300ff1077ac */ /* 0x000e620008000a00 */
[----:B------:R-:W-:-:S05]  /*f7530*/  LOP3.LUT R26, R26, 0xfffffffb, RZ, 0xc0, !PT ;  /* 0xfffffffb1a1a7812 */ /* 0x000fca00078ec0ff */
[----:B------:R-:W-:-:S06]  /*f7540*/  @P3 LOP3.LUT R26, R26, 0x4, RZ, 0xfc, !PT ;  /* 0x000000041a1a3812 */ /* 0x000fcc00078efcff */
[----:B------:R-:W-:Y:S02]  /*f7550*/  @P0 LOP3.LUT R25, R25, 0x80000000, RZ, 0xfc, !PT ;  /* 0x8000000019190812 */ /* 0x000fe400078efcff */
[----:B------:R-:W-:Y:S02]  /*f7560*/  LOP3.LUT R26, R26, 0xfffffffd, RZ, 0xc0, !PT ;  /* 0xfffffffd1a1a7812 */ /* 0x000fe400078ec0ff */
[----:B------:R-:W-:Y:S02]  /*f7570*/  LOP3.LUT R25, R25, 0xbfffffff, RZ, 0xc0, !PT ;  /* 0xbfffffff19197812 */ /* 0x000fe400078ec0ff */
        /* <DEDUP_REMOVED lines=23> */
[----:B------:R-:W1:Y:S01]  /*f76f0*/  LDCU.64 UR14, c[0x0][0x398] ;  /* 0x00007300ff0e77ac */ /* 0x000e620008000a00 */
[----:B------:R-:W-:Y:S02]  /*f7700*/  ISETP.LT.AND P2, PT, R100, UR13, !P0 ;  /* 0x0000000d64007c0c */ /* 0x000fe4000c741270 */
[----:B------:R-:W-:-:S02]  /*f7710*/  LOP3.LUT R25, R25, 0xfbffffff, RZ, 0xc0, !PT ;  /* 0xfbffffff19197812 */ /* 0x000fc400078ec0ff */
[----:B------:R-:W-:Y:S01]  /*f7720*/  ISETP.LT.AND P1, PT, R99, UR12, !P0 ;  /* 0x0000000c63007c0c */ /* 0x000fe2000c721270 */
[----:B------:R-:W1:Y:S06]  /*f7730*/  LDCU.64 UR12, c[0x0][0x398] ;  /* 0x00007300ff0c77ac */ /* 0x000e6c0008000a00 */
        /* <DEDUP_REMOVED lines=13> */
[----:B------:R-:W-:Y:S01]  /*f7810*/  ISETP.LT.AND P3, PT, R97, UR11, !P0 ;  /* 0x0000000b61007c0c */ /* 0x000fe2000c761270 */
[----:B------:R-:W1:Y:S01]  /*f7820*/  LDCU UR11, c[0x0][0x398] ;  /* 0x00007300ff0b77ac */ /* 0x000e620008000800 */
[----:B------:R-:W-:Y:S02]  /*f7830*/  ISETP.LT.AND P2, PT, R100, UR10, !P0 ;  /* 0x0000000a64007c0c */ /* 0x000fe4000c741270 */
[----:B------:R-:W-:Y:S01]  /*f7840*/  ISETP.LT.AND P1, PT, R99, UR9, !P0 ;  /* 0x0000000963007c0c */ /* 0x000fe2000c721270 */
[----:B------:R-:W1:Y:S08]  /*f7850*/  LDCU UR9, c[0x0][0x398] ;  /* 0x00007300ff0977ac */ /* 0x000e700008000800 */
        /* <DEDUP_REMOVED lines=71> */
[----:B-1----:R-:W-:Y:S01]  /*f7cd0*/  ISETP.LT.AND P3, PT, R97, UR40, !P0 ;  /* 0x0000002861007c0c */ /* 0x002fe2000c761270 */
[----:B------:R-:W1:Y:S01]  /*f7ce0*/  LDCU UR40, c[0x0][0x398] ;  /* 0x00007300ff2877ac */ /* 0x000e620008000800 */
[----:B------:R-:W-:Y:S02]  /*f7cf0*/  ISETP.LT.AND P2, PT, R100, UR48, !P0 ;  /* 0x0000003064007c0c */ /* 0x000fe4000c741270 */
[----:B------:R-:W-:Y:S01]  /*f7d00*/  ISETP.LT.AND P1, PT, R99, UR64, !P0 ;  /* 0x0000004063007c0c */ /* 0x000fe2000c721270 */
[----:B------:R-:W1:Y:S08]  /*f7d10*/  LDCU.64 UR48, c[0x0][0x398] ;  /* 0x00007300ff3077ac */ /* 0x000e700008000a00 */
        /* <DEDUP_REMOVED lines=10> */
[----:B------:R-:W2:Y:S01]  /*f7dc0*/  LDCU UR15, c[0x0][0x398] ;  /* 0x00007300ff0f77ac */ /* 0x000ea20008000800 */
[----:B------:R-:W2:Y:S02]  /*f7dd0*/  LDL.LU R0, [R1+0x4b54] ;  /* 0x004b540001007983 */ /* 0x000ea40000300800 */
[----:B----4-:R-:W-:Y:S02]  /*f7de0*/  ISETP.LT.AND P3, PT, R97, UR41, !P0 ;  /* 0x0000002961007c0c */ /* 0x010fe4000c761270 */
[----:B------:R-:W-:Y:S01]  /*f7df0*/  ISETP.LT.AND P2, PT, R100, UR36, !P0 ;  /* 0x0000002464007c0c */ /* 0x000fe2000c741270 */
[----:B------:R-:W4:Y:S01]  /*f7e00*/  LDCU UR36, c[0x0][0x398] ;  /* 0x00007300ff2477ac */ /* 0x000f220008000800 */
[----:B-1----:R-:W-:-:S02]  /*f7e10*/  ISETP.LT.AND P1, PT, R99, UR40, !P0 ;  /* 0x0000002863007c0c */ /* 0x002fc4000c721270 */
[----:B------:R-:W-:Y:S01]  /*f7e20*/  ISETP.LT.AND P0, PT, R98, UR48, !P0 ;  /* 0x0000003062007c0c */ /* 0x000fe2000c701270 */
        /* <DEDUP_REMOVED lines=9> */
[----:B---3--:R-:W-:Y:S02]  /*f7ec0*/  ISETP.GE.AND P0, PT, R80, UR33, PT ;  /* 0x0000002150007c0c */ /* 0x008fe4000bf06270 */
[----:B------:R-:W3:Y:S02]  /*f7ed0*/  LDL.LU R80, [R1+0x4b58] ;  /* 0x004b580001507983 */ /* 0x000ee40000300800 */
[----:B------:R-:W-:Y:S01]  /*f7ee0*/  ISETP.LT.AND P3, PT, R97, UR18, !P0 ;  /* 0x0000001261007c0c */ /* 0x000fe2000c761270 */
[----:B------:R-:W1:Y:S01]  /*f7ef0*/  LDCU UR18, c[0x0][0x398] ;  /* 0x00007300ff1277ac */ /* 0x000e620008000800 */
[----:B------:R-:W-:Y:S02]  /*f7f00*/  ISETP.LT.AND P2, PT, R100, UR37, !P0 ;  /* 0x0000002564007c0c */ /* 0x000fe4000c741270 */
[----:B----4-:R-:W-:Y:S01]  /*f7f10*/  ISETP.LT.AND P1, PT, R99, UR36, !P0 ;  /* 0x0000002463007c0c */ /* 0x010fe2000c721270 */
[----:B------:R-:W4:Y:S08]  /*f7f20*/  LDCU.64 UR36, c[0x0][0x398] ;  /* 0x00007300ff2477ac */ /* 0x000f300008000a00 */
        /* <DEDUP_REMOVED lines=8> */
[----:B--2---:R-:W-:Y:S01]  /*f7fb0*/  ISETP.GE.AND P0, PT, R0, UR21, PT ;  /* 0x0000001500007c0c */ /* 0x004fe2000bf06270 */
[----:B------:R-:W1:Y:S01]  /*f7fc0*/  LDCU UR21, c[0x0][0x398] ;  /* 0x00007300ff1577ac */ /* 0x000e620008000800 */
[----:B------:R-:W2:Y:S02]  /*f7fd0*/  LDL.LU R0, [R1+0x4b5c] ;  /* 0x004b5c0001007983 */ /* 0x000ea40000300800 */
[----:B------:R-:W-:Y:S01]  /*f7fe0*/  ISETP.LT.AND P3, PT, R97, UR32, !P0 ;  /* 0x0000002061007c0c */ /* 0x000fe2000c761270 */
[----:B------:R-:W1:Y:S01]  /*f7ff0*/  LDCU.64 UR32, c[0x0][0x398] ;  /* 0x00007300ff2077ac */ /* 0x000e620008000a00 */
        /* <DEDUP_REMOVED lines=13> */
[----:B------:R-:W-:-:S04]  /*f80d0*/  @P0 LOP3.LUT R24, R24, 0x800000, RZ, 0xfc, !PT ;  /* 0x0080000018180812 */ /* 0x000fc800078efcff */
[----:B------:R-:W-:Y:S02]  /*f80e0*/  LOP3.LUT R24, R24, 0xffbfffff, RZ, 0xc0, !PT ;  /* 0xffbfffff18187812 */ /* 0x000fe400078ec0ff */
[----:B---3--:R-:W-:Y:S01]  /*f80f0*/  ISETP.GE.AND P0, PT, R80, UR39, PT ;  /* 0x0000002750007c0c */ /* 0x008fe2000bf06270 */
[----:B------:R-:W3:Y:S01]  /*f8100*/  LDCU.64 UR38, c[0x0][0x398] ;  /* 0x00007300ff2677ac */ /* 0x000ee20008000a00 */
[----:B------:R-:W4:Y:S02]  /*f8110*/  LDL.LU R80, [R1+0x4b64] ;  /* 0x004b640001507983 */ /* 0x000f240000300800 */
        /* <DEDUP_REMOVED lines=34> */
[----:B------:R-:W4:Y:S02]  /*f8340*/  LDL.LU R81, [R1+0x4b6c] ;  /* 0x004b6c0001517983 */ /* 0x000f240000300800 */
        /* <DEDUP_REMOVED lines=8> */
[----:B------:R-:W-:Y:S02]  /*f83d0*/  ISETP.LT.AND P1, PT, R98, UR48, !P0 ;  /* 0x0000003062007c0c */ /* 0x000fe4000c721270 */
[----:B----4-:R-:W-:Y:S01]  /*f83e0*/  ISETP.GE.AND P0, PT, R80, UR37, PT ;  /* 0x0000002550007c0c */ /* 0x010fe2000bf06270 */
[----:B------:R-:W4:Y:S01]  /*f83f0*/  LDCU.64 UR36, c[0x0][0x398] ;  /* 0x00007300ff2477ac */ /* 0x000f220008000a00 */
[----:B------:R-:W2:Y:S01]  /*f8400*/  LDL.LU R80, [R1+0x4b70] ;  /* 0x004b700001507983 */ /* 0x000ea20000300800 */
        /* <DEDUP_REMOVED lines=15> */
[----:B------:R-:W-:-:S04]  /*f8500*/  LOP3.LUT R24, R24, 0xfffffdff, RZ, 0xc0, !PT ;  /* 0xfffffdff18187812 */ /* 0x000fc800078ec0ff */
[----:B------:R-:W-:Y:S02]  /*f8510*/  @P3 LOP3.LUT R24, R24, 0x200, RZ, 0xfc, !PT ;  /* 0x0000020018183812 */ /* 0x000fe400078efcff */
[----:B------:R-:W-:Y:S01]  /*f8520*/  ISETP.GE.AND P0, PT, R0, UR33, PT ;  /* 0x0000002100007c0c */ /* 0x000fe2000bf06270 */
[----:B------:R-:W3:Y:S01]  /*f8530*/  LDCU.64 UR32, c[0x0][0x398] ;  /* 0x00007300ff2077ac */ /* 0x000ee20008000a00 */
[----:B------:R-:W2:Y:S01]  /*f8540*/  LDL.LU R0, [R1+0x4b74] ;  /* 0x004b740001007983 */ /* 0x000ea20000300800 */
        /* <DEDUP_REMOVED lines=20> */
[----:B------:R-:W4:Y:S03]  /*f8690*/  LDCU.64 UR38, c[0x0][0x398] ;  /* 0x00007300ff2677ac */ /* 0x000f260008000a00 */
[----:B------:R-:W-:Y:S01]  /*f86a0*/  ISETP.LT.AND P1, PT, R97, UR70, !P0 ;  /* 0x0000004661007c0c */ /* 0x000fe2000c721270 */
[----:B------:R-:W1:Y:S01]  /*f86b0*/  LDCU UR70, c[0x0][0x398] ;  /* 0x00007300ff4677ac */ /* 0x000e620008000800 */
[----:B------:R-:W-:Y:S02]  /*f86c0*/  ISETP.LT.AND P3, PT, R100, UR69, !P0 ;  /* 0x0000004564007c0c */ /* 0x000fe4000c761270 */
[----:B------:R-:W-:Y:S01]  /*f86d0*/  LOP3.LUT R24, R24, 0xfffffffb, RZ, 0xc0, !PT ;  /* 0xfffffffb18187812 */ /* 0x000fe200078ec0ff */
[----:B------:R-:W1:Y:S01]  /*f86e0*/  LDCU UR69, c[0x0][0x398] ;  /* 0x00007300ff4577ac */ /* 0x000e620008000800 */
[----:B------:R-:W-:Y:S01]  /*f86f0*/  ISETP.LT.AND P2, PT, R99, UR65, !P0 ;  /* 0x0000004163007c0c */ /* 0x000fe2000c741270 */
[----:B------:R-:W1:Y:S06]  /*f8700*/  LDCU UR65, c[0x0][0x398] ;  /* 0x00007300ff4177ac */ /* 0x000e6c0008000800 */
[----:B------:R-:W-:-:S02]  /*f8710*/  @P1 LOP3.LUT R24, R24, 0x4, RZ, 0xfc, !PT ;  /* 0x0000000418181812 */ /* 0x000fc400078efcff */
[----:B---3--:R-:W-:Y:S02]  /*f8720*/  ISETP.LT.AND P1, PT, R98, UR32, !P0 ;  /* 0x0000002062007c0c */ /* 0x008fe4000c721270 */
[----:B------:R-:W-:Y:S02]  /*f8730*/  LOP3.LUT R24, R24, 0xfffffffd, RZ, 0xc0, !PT ;  /* 0xfffffffd18187812 */ /* 0x000fe400078ec0ff */
[----:B--2---:R-:W-:Y:S01]  /*f8740*/  ISETP.GE.AND P0, PT, R80, UR49, PT ;  /* 0x0000003150007c0c */ /* 0x004fe2000bf06270 */
[----:B------:R-:W2:Y:S01]  /*f8750*/  LDCU.64 UR48, c[0x0][0x398] ;  /* 0x00007300ff3077ac */ /* 0x000ea20008000a00 */
[----:B------:R-:W3:Y:S01]  /*f8760*/  LDL.LU R80, [R1+0x4b78] ;  /* 0x004b780001507983 */ /* 0x000ee20000300800 */
[----:B------:R-:W-:Y:S02]  /*f8770*/  @P3 LOP3.LUT R24, R24, 0x2, RZ, 0xfc, !PT ;  /* 0x0000000218183812 */ /* 0x000fe400078efcff */
[----:B------:R-:W-:Y:S01]  /*f8780*/  ISETP.LT.AND P3, PT, R97, UR67, !P0 ;  /* 0x0000004361007c0c */ /* 0x000fe2000c761270 */
[----:B------:R-:W1:Y:S01]  /*f8790*/  LDCU UR67, c[0x0][0x398] ;  /* 0x00007300ff4377ac */ /* 0x000e620008000800 */
[----:B------:R-:W-:-:S02]  /*f87a0*/  LOP3.LUT R24, R24, 0xfffffffe, RZ, 0xc0, !PT ;  /* 0xfffffffe18187812 */ /* 0x000fc400078ec0ff */
[----:B------:R-:W-:Y:S02]  /*f87b0*/  @P1 LOP3.LUT R23, R23, 0x80000000, RZ, 0xfc, !PT ;  /* 0x8000000017171812 */ /* 0x000fe400078efcff */
        /* <DEDUP_REMOVED lines=32> */
[----:B------:R-:W-:-:S04]  /*f89c0*/  @P0 LOP3.LUT R23, R23, 0x800000, RZ, 0xfc, !PT ;  /* 0x0080000017170812 */ /* 0x000fc800078efcff */
[----:B------:R-:W-:Y:S02]  /*f89d0*/  LOP3.LUT R23, R23, 0xffbfffff, RZ, 0xc0, !PT ;  /* 0xffbfffff17177812 */ /* 0x000fe400078ec0ff */
[----:B---3--:R-:W-:Y:S01]  /*f89e0*/  ISETP.GE.AND P0, PT, R80, UR37, PT ;  /* 0x0000002550007c0c */ /* 0x008fe2000bf06270 */
[----:B------:R-:W3:Y:S01]  /*f89f0*/  LDCU.64 UR36, c[0x0][0x398] ;  /* 0x00007300ff2477ac */ /* 0x000ee20008000a00 */
[----:B------:R-:W2:Y:S02]  /*f8a00*/  LDL.LU R80, [R1+0x4b80] ;  /* 0x004b800001507983 */ /* 0x000ea40000300800 */
        /* <DEDUP_REMOVED lines=33> */
[----:B--2---:R-:W-:Y:S01]  /*f8c20*/  ISETP.GE.AND P0, PT, R80, UR39, PT ;  /* 0x0000002750007c0c */ /* 0x004fe2000bf06270 */
[----:B------:R-:W2:Y:S01]  /*f8c30*/  LDCU.64 UR38, c[0x0][0x398] ;  /* 0x00007300ff2677ac */ /* 0x000ea20008000a00 */
        /* <DEDUP_REMOVED lines=35> */
[----:B------:R-:W-:Y:S02]  /*f8e70*/  ISETP.LT.AND P3, PT, R97, UR26, !P0 ;  /* 0x0000001a61007c0c */ /* 0x000fe4000c761270 */
[----:B------:R-:W-:Y:S01]  /*f8e80*/  ISETP.LT.AND P2, PT, R100, UR27, !P0 ;  /* 0x0000001b64007c0c */ /* 0x000fe2000c741270 */
[----:B------:R-:W1:Y:S01]  /*f8e90*/  LDCU.64 UR26, c[0x0][0x398] ;  /* 0x00007300ff1a77ac */ /* 0x000e620008000a00 */
[----:B------:R-:W-:-:S09]  /*f8ea0*/  ISETP.LT.AND P1, PT, R99, UR31, !P0 ;  /* 0x0000001f63007c0c */ /* 0x000fd2000c721270 */
        /* <DEDUP_REMOVED lines=8> */
[----:B------:R-:W-:Y:S02]  /*f8f30*/  @P0 LOP3.LUT R23, R23, 0x8, RZ, 0xfc, !PT ;  /* 0x0000000817170812 */ /* 0x000fe400078efcff */
[----:B----4-:R-:W-:Y:S01]  /*f8f40*/  ISETP.GE.AND P0, PT, R0, UR37, PT ;  /* 0x0000002500007c0c */ /* 0x010fe2000bf06270 */
[----:B------:R-:W1:Y:S01]  /*f8f50*/  LDCU.64 UR36, c[0x0][0x398] ;  /* 0x00007300ff2477ac */ /* 0x000e620008000a00 */
[----:B------:R-:W4:Y:S02]  /*f8f60*/  LDL.LU R0, [R1+0x4b94] ;  /* 0x004b940001007983 */ /* 0x000f240000300800 */
[----:B------:R-:W-:Y:S01]  /*f8f70*/  ISETP.LT.AND P3, PT, R97, UR29, !P0 ;  /* 0x0000001d61007c0c */ /* 0x000fe2000c761270 */
[----:B------:R-:W1:Y:S01]  /*f8f80*/  LDCU UR29, c[0x0][0x398] ;  /* 0x00007300ff1d77ac */ /* 0x000e620008000800 */
[----:B------:R-:W-:Y:S02]  /*f8f90*/  ISETP.LT.AND P2, PT, R100, UR30, !P0 ;  /* 0x0000001e64007c0c */ /* 0x000fe4000c741270 */
[----:B------:R-:W-:Y:S01]  /*f8fa0*/  ISETP.LT.AND P1, PT, R99, UR28, !P0 ;  /* 0x0000001c63007c0c */ /* 0x000fe2000c721270 */
[----:B------:R-:W1:Y:S01]  /*f8fb0*/  LDCU UR30, c[0x0][0x398] ;  /* 0x00007300ff1e77ac */ /* 0x000e620008000800 */
[----:B------:R-:W-:-:S02]  /*f8fc0*/  ISETP.LT.AND P0, PT, R98, UR26, !P0 ;  /* 0x0000001a62007c0c */ /* 0x000fc4000c701270 */
[----:B------:R-:W-:Y:S01]  /*f8fd0*/  LOP3.LUT R23, R23, 0xfffffffb, RZ, 0xc0, !PT ;  /* 0xfffffffb17177812 */ /* 0x000fe200078ec0ff */
[----:B------:R-:W1:Y:S04]  /*f8fe0*/  LDCU UR28, c[0x0][0x398] ;  /* 0x00007300ff1c77ac */ /* 0x000e680008000800 */
        /* <DEDUP_REMOVED lines=13> */
[----:B------:R-:W-:Y:S01]  /*f90c0*/  ISETP.LT.AND P1, PT, R99, UR23, !P0 ;  /* 0x0000001763007c0c */ /* 0x000fe2000c721270 */
[----:B------:R-:W1:Y:S08]  /*f90d0*/  LDCU.64 UR22, c[0x0][0x398] ;  /* 0x00007300ff1677ac */ /* 0x000e700008000a00 */
        /* <DEDUP_REMOVED lines=102> */
[----:B--2---:R-:W-:Y:S01]  /*f9740*/  ISETP.GE.AND P0, PT, R80, UR23, PT ;  /* 0x0000001750007c0c */ /* 0x004fe2000bf06270 */
[----:B------:R-:W1:Y:S01]  /*f9750*/  LDCU UR23, c[0x0][0x398] ;  /* 0x00007300ff1777ac */ /* 0x000e620008000800 */
[----:B------:R-:W2:Y:S02]  /*f9760*/  LDL.LU R80, [R1+0x4bb0] ;  /* 0x004bb00001507983 */ /* 0x000ea40000300800 */
[----:B------:R-:W-:Y:S01]  /*f9770*/  ISETP.LT.AND P3, PT, R97, UR48, !P0 ;  /* 0x0000003061007c0c */ /* 0x000fe2000c761270 */
[----:B------:R-:W1:Y:S01]  /*f9780*/  LDCU.64 UR48, c[0x0][0x398] ;  /* 0x00007300ff3077ac */ /* 0x000e620008000a00 */
[----:B------:R-:W-:Y:S02]  /*f9790*/  ISETP.LT.AND P2, PT, R100, UR56, !P0 ;  /* 0x0000003864007c0c */ /* 0x000fe4000c741270 */
[----:B------:R-:W-:Y:S01]  /*f97a0*/  ISETP.LT.AND P1, PT, R99, UR21, !P0 ;  /* 0x0000001563007c0c */ /* 0x000fe2000c721270 */
[----:B------:R-:W1:Y:S08]  /*f97b0*/  LDCU UR56, c[0x0][0x398] ;  /* 0x00007300ff3877ac */ /* 0x000e700008000800 */
        /* <DEDUP_REMOVED lines=10> */
[----:B------:R-:W3:Y:S01]  /*f9860*/  LDCU UR25, c[0x0][0x398] ;  /* 0x00007300ff1977ac */ /* 0x000ee20008000800 */
[----:B------:R-:W4:Y:S02]  /*f9870*/  LDL.LU R0, [R1+0x4bb4] ;  /* 0x004bb40001007983 */ /* 0x000f240000300800 */
[----:B------:R-:W-:Y:S01]  /*f9880*/  ISETP.LT.AND P3, PT, R97, UR59, !P0 ;  /* 0x0000003b61007c0c */ /* 0x000fe2000c761270 */
[----:B------:R-:W2:Y:S01]  /*f9890*/  LDCU UR59, c[0x0][0x398] ;  /* 0x00007300ff3b77ac */ /* 0x000ea20008000800 */
[----:B-1----:R-:W-:Y:S02]  /*f98a0*/  ISETP.LT.AND P2, PT, R100, UR56, !P0 ;  /* 0x0000003864007c0c */ /* 0x002fe4000c741270 */
        /* <DEDUP_REMOVED lines=12> */
[----:B--2---:R-:W-:Y:S01]  /*f9970*/  ISETP.GE.AND P0, PT, R80, UR27, PT ;  /* 0x0000001b50007c0c */ /* 0x004fe2000bf06270 */
[----:B------:R-:W2:Y:S01]  /*f9980*/  LDCU UR27, c[0x0][0x398] ;  /* 0x00007300ff1b77ac */ /* 0x000ea20008000800 */
[----:B------:R-:W2:Y:S02]  /*f9990*/  LDL.LU R80, [R1+0x4bb8] ;  /* 0x004bb80001507983 */ /* 0x000ea40000300800 */
[----:B------:R-:W-:Y:S01]  /*f99a0*/  ISETP.LT.AND P3, PT, R97, UR54, !P0 ;  /* 0x0000003661007c0c */ /* 0x000fe2000c761270 */
[----:B------:R-:W3:Y:S01]  /*f99b0*/  LDCU UR54, c[0x0][0x398] ;  /* 0x00007300ff3677ac */ /* 0x000ee20008000800 */
[----:B------:R-:W-:Y:S02]  /*f99c0*/  ISETP.LT.AND P2, PT, R100, UR59, !P0 ;  /* 0x0000003b64007c0c */ /* 0x000fe4000c741270 */
[----:B-1----:R-:W-:Y:S01]  /*f99d0*/  ISETP.LT.AND P1, PT, R99, UR56, !P0 ;  /* 0x0000003863007c0c */ /* 0x002fe2000c721270 */
        /* <DEDUP_REMOVED lines=14> */
[----:B---3--:R-:W-:Y:S01]  /*f9ac0*/  ISETP.LT.AND P3, PT, R97, UR54, !P0 ;  /* 0x0000003661007c0c */ /* 0x008fe2000c761270 */
[----:B------:R-:W3:Y:S01]  /*f9ad0*/  LDCU UR54, c[0x0][0x398] ;  /* 0x00007300ff3677ac */ /* 0x000ee20008000800 */
        /* <DEDUP_REMOVED lines=15> */
[----:B--2---:R-:W-:Y:S01]  /*f9bd0*/  ISETP.GE.AND P0, PT, R80, UR37, PT ;  /* 0x0000002550007c0c */ /* 0x004fe2000bf06270 */
[----:B------:R-:W2:Y:S01]  /*f9be0*/  LDCU.64 UR36, c[0x0][0x398] ;  /* 0x00007300ff2477ac */ /* 0x000ea20008000a00 */
[----:B------:R-:W2:Y:S02]  /*f9bf0*/  LDL.LU R80, [R1+0x4bc0] ;  /* 0x004bc00001507983 */ /* 0x000ea40000300800 */
[----:B---3--:R-:W-:Y:S01]  /*f9c00*/  ISETP.LT.AND P3, PT, R97, UR54, !P0 ;  /* 0x0000003661007c0c */ /* 0x008fe2000c761270 */
[----:B------:R-:W3:Y:S01]  /*f9c10*/  LDCU UR54, c[0x0][0x398] ;  /* 0x00007300ff3677ac */ /* 0x000ee20008000800 */
[----:B-1----:R-:W-:Y:S02]  /*f9c20*/  ISETP.LT.AND P2, PT, R100, UR59, !P0 ;  /* 0x0000003b64007c0c */ /* 0x002fe4000c741270 */
        /* <DEDUP_REMOVED lines=13> */
[----:B------:R-:W2:Y:S01]  /*f9d00*/  LDCU.64 UR48, c[0x0][0x398] ;  /* 0x00007300ff3077ac */ /* 0x000ea20008000a00 */
[----:B------:R-:W3:Y:S02]  /*f9d10*/  LDL.LU R0, [R1+0x4bc4] ;  /* 0x004bc40001007983 */ /* 0x000ee40000300800 */
        /* <DEDUP_REMOVED lines=16> */
[----:B------:R-:W-:Y:S02]  /*f9e20*/  ISETP.GE.AND P0, PT, R80, UR41, PT ;  /* 0x0000002950007c0c */ /* 0x000fe4000bf06270 */
[----:B------:R-:W2:Y:S02]  /*f9e30*/  LDL.LU R80, [R1+0x4bc8] ;  /* 0x004bc80001507983 */ /* 0x000ea40000300800 */
[----:B------:R-:W-:Y:S01]  /*f9e40*/  ISETP.LT.AND P3, PT, R97, UR32, !P0 ;  /* 0x0000002061007c0c */ /* 0x000fe2000c761270 */
[----:B------:R-:W3:Y:S01]  /*f9e50*/  LDCU UR32, c[0x0][0x398] ;  /* 0x00007300ff2077ac */ /* 0x000ee20008000800 */
[----:B------:R-:W-:Y:S02]  /*f9e60*/  ISETP.LT.AND P2, PT, R100, UR40, !P0 ;  /* 0x0000002864007c0c */ /* 0x000fe4000c741270 */
[----:B-1----:R-:W-:Y:S01]  /*f9e70*/  ISETP.LT.AND P1, PT, R99, UR59, !P0 ;  /* 0x0000003b63007c0c */ /* 0x002fe2000c721270 */
[----:B------:R-:W1:Y:S08]  /*f9e80*/  LDCU UR59, c[0x0][0x398] ;  /* 0x00007300ff3b77ac */ /* 0x000e700008000800 */
        /* <DEDUP_REMOVED lines=12> */
[----:B------:R-:W-:Y:S01]  /*f9f50*/  ISETP.LT.AND P3, PT, R97, UR32, !P0 ;  /* 0x0000002061007c0c */ /* 0x000fe2000c761270 */
[----:B------:R-:W2:Y:S01]  /*f9f60*/  LDCU.64 UR32, c[0x0][0x398] ;  /* 0x00007300ff2077ac */ /* 0x000ea20008000a00 */
[----:B-1----:R-:W-:Y:S01]  /*f9f70*/  ISETP.LT.AND P2, PT, R100, UR59, !P0 ;  /* 0x0000003b64007c0c */ /* 0x002fe2000c741270 */
        /* <DEDUP_REMOVED lines=12> */
[----:B------:R-:W-:-:S04]  /*fa040*/  @P0 LOP3.LUT R13, R13, 0x80, RZ, 0xfc, !PT ;  /* 0x000000800d0d0812 */ /* 0x000fc800078efcff */
[----:B------:R-:W-:Y:S02]  /*fa050*/  LOP3.LUT R13, R13, 0xffffffbf, RZ, 0xc0, !PT ;  /* 0xffffffbf0d0d7812 */ /* 0x000fe400078ec0ff */
[----:B--2---:R-:W-:Y:S02]  /*fa060*/  ISETP.GE.AND P0, PT, R80, UR39, PT ;  /* 0x0000002750007c0c */ /* 0x004fe4000bf06270 */
[----:B------:R-:W2:Y:S02]  /*fa070*/  LDL.LU R80, [R1+0x4bd4] ;  /* 0x004bd40001507983 */ /* 0x000ea40000300800 */
[----:B----4-:R-:W-:Y:S01]  /*fa080*/  ISETP.LT.AND P3, PT, R97, UR38, !P0 ;  /* 0x0000002661007c0c */ /* 0x010fe2000c761270 */
[----:B------:R-:W4:Y:S01]  /*fa090*/  LDCU UR38, c[0x0][0x398] ;  /* 0x00007300ff2677ac */ /* 0x000f220008000800 */
        /* <DEDUP_REMOVED lines=14> */
[----:B------:R-:W2:Y:S02]  /*fa180*/  LDL.LU R0, [R1+0x4bd8] ;  /* 0x004bd80001007983 */ /* 0x000ea40000300800 */
[----:B----4-:R-:W-:Y:S01]  /*fa190*/  ISETP.LT.AND P1, PT, R97, UR38, !P0 ;  /* 0x0000002661007c0c */ /* 0x010fe2000c721270 */
[----:B------:R-:W4:Y:S01]  /*fa1a0*/  LDCU.64 UR38, c[0x0][0x398] ;  /* 0x00007300ff2677ac */ /* 0x000f220008000a00 */
[----:B------:R-:W-:Y:S02]  /*fa1b0*/  LOP3.LUT R13, R13, 0xfffffffb, RZ, 0xc0, !PT ;  /* 0xfffffffb0d0d7812 */ /* 0x000fe400078ec0ff */
[----:B------:R-:W-:Y:S01]  /*fa1c0*/  ISETP.LT.AND P3, PT, R100, UR77, !P0 ;  /* 0x0000004d64007c0c */ /* 0x000fe2000c761270 */
[----:B------:R-:W1:Y:S08]  /*fa1d0*/  LDCU UR77, c[0x0][0x398] ;  /* 0x00007300ff4d77ac */ /* 0x000e700008000800 */
[----:B------:R-:W-:-:S02]  /*fa1e0*/  @P1 LOP3.LUT R13, R13, 0x4, RZ, 0xfc, !PT ;  /* 0x000000040d0d1812 */ /* 0x000fc400078efcff */
[----:B------:R-:W-:Y:S01]  /*fa1f0*/  ISETP.LT.AND P1, PT, R98, UR73, !P0 ;  /* 0x0000004962007c0c */ /* 0x000fe2000c721270 */
[----:B------:R-:W1:Y:S01]  /*fa200*/  LDCU UR73, c[0x0][0x398] ;  /* 0x00007300ff4977ac */ /* 0x000e620008000800 */
[----:B------:R-:W-:Y:S02]  /*fa210*/  ISETP.LT.AND P2, PT, R99, UR74, !P0 ;  /* 0x0000004a63007c0c */ /* 0x000fe4000c741270 */
[----:B------:R-:W-:Y:S01]  /*fa220*/  ISETP.GE.AND P0, PT, R81, UR49, PT ;  /* 0x0000003151007c0c */ /* 0x000fe2000bf06270 */
[----:B------:R-:W1:Y:S01]  /*fa230*/  LDCU UR49, c[0x0][0x398] ;  /* 0x00007300ff3177ac */ /* 0x000e620008000800 */
[----:B------:R-:W2:Y:S01]  /*fa240*/  LDL.LU R81, [R1+0x4bdc] ;  /* 0x004bdc0001517983 */ /* 0x000ea20000300800 */
[----:B------:R-:W-:Y:S01]  /*fa250*/  LOP3.LUT R13, R13, 0xfffffffd, RZ, 0xc0, !PT ;  /* 0xfffffffd0d0d7812 */ /* 0x000fe200078ec0ff */
[----:B------:R-:W1:Y:S05]  /*fa260*/  LDCU UR74, c[0x0][0x398] ;  /* 0x00007300ff4a77ac */ /* 0x000e6a0008000800 */
[----:B------:R-:W-:-:S02]  /*fa270*/  @P1 LOP3.LUT R12, R12, 0x80000000, RZ, 0xfc, !PT ;  /* 0x800000000c0c1812 */ /* 0x000fc400078efcff */
[----:B---3--:R-:W-:Y:S02]  /*fa280*/  ISETP.LT.AND P1, PT, R97, UR36, !P0 ;  /* 0x0000002461007c0c */ /* 0x008fe4000c721270 */
[----:B------:R-:W-:Y:S02]  /*fa290*/  @P3 LOP3.LUT R13, R13, 0x2, RZ, 0xfc, !PT ;  /* 0x000000020d0d3812 */ /* 0x000fe400078efcff */
[----:B------:R-:W-:Y:S02]  /*fa2a0*/  LOP3.LUT R12, R12, 0xbfffffff, RZ, 0xc0, !PT ;  /* 0xbfffffff0c0c7812 */ /* 0x000fe400078ec0ff */
[----:B------:R-:W-:Y:S02]  /*fa2b0*/  LOP3.LUT R13, R13, 0xfffffffe, RZ, 0xc0, !PT ;  /* 0xfffffffe0d0d7812 */ /* 0x000fe400078ec0ff */
[----:B------:R-:W-:Y:S01]  /*fa2c0*/  ISETP.LT.AND P3, PT, R100, UR75, !P0 ;  /* 0x0000004b64007c0c */ /* 0x000fe2000c761270 */
[----:B------:R-:W3:Y:S01]  /*fa2d0*/  LDCU UR75, c[0x0][0x398] ;  /* 0x00007300ff4b77ac */ /* 0x000ee20008000800 */
[----:B------:R-:W-:-:S02]  /*fa2e0*/  @P2 LOP3.LUT R13, R13, 0x1, RZ, 0xfc, !PT ;  /* 0x000000010d0d2812 */ /* 0x000fc400078efcff */
[----:B------:R-:W-:Y:S01]  /*fa2f0*/  ISETP.LT.AND P2, PT, R99, UR71, !P0 ;  /* 0x0000004763007c0c */ /* 0x000fe2000c741270 */
[----:B------:R-:W1:Y:S01]  /*fa300*/  LDCU UR71, c[0x0][0x398] ;  /* 0x00007300ff4777ac */ /* 0x000e620008000800 */
[----:B------:R-:W-:Y:S02]  /*fa310*/  @P1 LOP3.LUT R12, R12, 0x40000000, RZ, 0xfc, !PT ;  /* 0x400000000c0c1812 */ /* 0x000fe400078efcff */
[----:B------:R-:W-:Y:S01]  /*fa320*/  ISETP.LT.AND P1, PT, R98, UR70, !P0 ;  /* 0x0000004662007c0c */ /* 0x000fe2000c721270 */
[----:B------:R-:W1:Y:S01]  /*fa330*/  LDCU UR70, c[0x0][0x398] ;  /* 0x00007300ff4677ac */ /* 0x000e620008000800 */
[----:B------:R-:W-:-:S04]  /*fa340*/  LOP3.LUT R12, R12, 0xdfffffff, RZ, 0xc0, !PT ;  /* 0xdfffffff0c0c7812 */ /* 0x000fc800078ec0ff */
[----:B------:R-:W-:Y:S02]  /*fa350*/  @P3 LOP3.LUT R12, R12, 0x20000000, RZ, 0xfc, !PT ;  /* 0x200000000c0c3812 */ /* 0x000fe400078efcff */
[----:B--2---:R-:W-:Y:S01]  /*fa360*/  ISETP.GE.AND P0, PT, R80, UR41, PT ;  /* 0x0000002950007c0c */ /* 0x004fe2000bf06270 */
[----:B------:R-:W2:Y:S01]  /*fa370*/  LDCU.64 UR40, c[0x0][0x398] ;  /* 0x00007300ff2877ac */ /* 0x000ea20008000a00 */
[----:B------:R-:W3:Y:S01]  /*fa380*/  LDL.LU R80, [R1+0x4be0] ;  /* 0x004be00001507983 */ /* 0x000ee20000300800 */
[----:B------:R-:W-:-:S04]  /*fa390*/  LOP3.LUT R12, R12, 0xefffffff, RZ, 0xc0, !PT ;  /* 0xefffffff0c0c7812 */ /* 0x000fc800078ec0ff */
[----:B------:R-:W-:-:S04]  /*fa3a0*/  @P2 LOP3.LUT R12, R12, 0x10000000, RZ, 0xfc, !PT ;  /* 0x100000000c0c2812 */ /* 0x000fc800078efcff */
[----:B------:R-:W-:-:S04]  /*fa3b0*/  LOP3.LUT R12, R12, 0xf7ffffff, RZ, 0xc0, !PT ;  /* 0xf7ffffff0c0c7812 */ /* 0x000fc800078ec0ff */
[----:B------:R-:W-:Y:S02]  /*fa3c0*/  @P1 LOP3.LUT R12, R12, 0x8000000, RZ, 0xfc, !PT ;  /* 0x080000000c0c1812 */ /* 0x000fe400078efcff */
[----:B----4-:R-:W-:Y:S01]  /*fa3d0*/  ISETP.LT.AND P1, PT, R97, UR38, !P0 ;  /* 0x0000002661007c0c */ /* 0x010fe2000c721270 */
[----:B------:R-:W4:Y:S01]  /*fa3e0*/  LDCU UR38, c[0x0][0x398] ;  /* 0x00007300ff2677ac */ /* 0x000f220008000800 */
[----:B------:R-:W-:Y:S02]  /*fa3f0*/  LOP3.LUT R12, R12, 0xfbffffff, RZ, 0xc0, !PT ;  /* 0xfbffffff0c0c7812 */ /* 0x000fe400078ec0ff */
[----:B------:R-:W-:Y:S01]  /*fa400*/  ISETP.LT.AND P3, PT, R100, UR72, !P0 ;  /* 0x0000004864007c0c */ /* 0x000fe2000c761270 */
[----:B------:R-:W1:Y:S01]  /*fa410*/  LDCU UR72, c[0x0][0x398] ;  /* 0x00007300ff4877ac */ /* 0x000e620008000800 */
[----:B------:R-:W-:Y:S01]  /*fa420*/  ISETP.LT.AND P2, PT, R99, UR68, !P0 ;  /* 0x0000004463007c0c */ /* 0x000fe2000c741270 */
[----:B------:R-:W1:Y:S06]  /*fa430*/  LDCU UR68, c[0x0][0x398] ;  /* 0x00007300ff4477ac */ /* 0x000e6c0008000800 */
[----:B------:R-:W-:-:S02]  /*fa440*/  @P1 LOP3.LUT R12, R12, 0x4000000, RZ, 0xfc, !PT ;  /* 0x040000000c0c1812 */ /* 0x000fc400078efcff */
[----:B------:R-:W-:Y:S01]  /*fa450*/  ISETP.LT.AND P1, PT, R98, UR67, !P0 ;  /* 0x0000004362007c0c */ /* 0x000fe2000c721270 */
[----:B------:R-:W1:Y:S01]  /*fa460*/  LDCU UR67, c[0x0][0x398] ;  /* 0x00007300ff4377ac */ /* 0x000e620008000800 */
[----:B------:R-:W-:-:S04]  /*fa470*/  LOP3.LUT R12, R12, 0xfdffffff, RZ, 0xc0, !PT ;  /* 0xfdffffff0c0c7812 */ /* 0x000fc800078ec0ff */
[----:B------:R-:W-:Y:S02]  /*fa480*/  @P3 LOP3.LUT R12, R12, 0x2000000, RZ, 0xfc, !PT ;  /* 0x020000000c0c3812 */ /* 0x000fe400078efcff */
[----:B------:R-:W-:Y:S01]  /*fa490*/  ISETP.GE.AND P0, PT, R0, UR33, PT ;  /* 0x0000002100007c0c */ /* 0x000fe2000bf06270 */
[----:B------:R-:W1:Y:S01]  /*fa4a0*/  LDCU.64 UR32, c[0x0][0x398] ;  /* 0x00007300ff2077ac */ /* 0x000e620008000a00 */
[----:B------:R-:W4:Y:S01]  /*fa4b0*/  LDL.LU R0, [R1+0x4be4] ;  /* 0x004be40001007983 */ /* 0x000f220000300800 */
[----:B------:R-:W-:-:S04]  /*fa4c0*/  LOP3.LUT R12, R12, 0xfeffffff, RZ, 0xc0, !PT ;  /* 0xfeffffff0c0c7812 */ /* 0x000fc800078ec0ff */
[----:B------:R-:W-:-:S04]  /*fa4d0*/  @P2 LOP3.LUT R12, R12, 0x1000000, RZ, 0xfc, !PT ;  /* 0x010000000c0c2812 */ /* 0x000fc800078efcff */
[----:B------:R-:W-:-:S04]  /*fa4e0*/  LOP3.LUT R12, R12, 0xff7fffff, RZ, 0xc0, !PT ;  /* 0xff7fffff0c0c7812 */ /* 0x000fc800078ec0ff */
[----:B------:R-:W-:Y:S02]  /*fa4f0*/  @P1 LOP3.LUT R12, R12, 0x800000, RZ, 0xfc, !PT ;  /* 0x008000000c0c1812 */ /* 0x000fe400078efcff */
[----:B--2---:R-:W-:Y:S01]  /*fa500*/  ISETP.LT.AND P1, PT, R97, UR40, !P0 ;  /* 0x0000002861007c0c */ /* 0x004fe2000c721270 */
[----:B------:R-:W2:Y:S01]  /*fa510*/  LDCU UR40, c[0x0][0x398] ;  /* 0x00007300ff2877ac */ /* 0x000ea20008000800 */
        /* <DEDUP_REMOVED lines=8> */
[----:B------:R-:W-:Y:S01]  /*fa5a0*/  ISETP.LT.AND P1, PT, R98, UR64, !P0 ;  /* 0x0000004062007c0c */ /* 0x000fe2000c721270 */
[----:B------:R-:W2:Y:S01]  /*fa5b0*/  LDCU UR64, c[0x0][0x398] ;  /* 0x00007300ff4077ac */ /* 0x000ea20008000800 */
[----:B------:R-:W-:-:S04]  /*fa5c0*/  LOP3.LUT R12, R12, 0xffefffff, RZ, 0xc0, !PT ;  /* 0xffefffff0c0c7812 */ /* 0x000fc800078ec0ff */
[----:B------:R-:W-:Y:S02]  /*fa5d0*/  @P2 LOP3.LUT R12, R12, 0x100000, RZ, 0xfc, !PT ;  /* 0x001000000c0c2812 */ /* 0x000fe400078efcff */
[----:B------:R-:W-:Y:S01]  /*fa5e0*/  ISETP.GE.AND P0, PT, R81, UR37, PT ;  /* 0x0000002551007c0c */ /* 0x000fe2000bf06270 */
[----:B------:R-:W2:Y:S01]  /*fa5f0*/  LDCU.64 UR36, c[0x0][0x398] ;  /* 0x00007300ff2477ac */ /* 0x000ea20008000a00 */
[----:B------:R-:W-:-:S04]  /*fa600*/  LOP3.LUT R12, R12, 0xfff7ffff, RZ, 0xc0, !PT ;  /* 0xfff7ffff0c0c7812 */ /* 0x000fc800078ec0ff */
[----:B------:R-:W-:Y:S02]  /*fa610*/  @P1 LOP3.LUT R12, R12, 0x80000, RZ, 0xfc, !PT ;  /* 0x000800000c0c1812 */ /* 0x000fe400078efcff */
[----:B-1----:R-:W-:Y:S02]  /*fa620*/  ISETP.LT.AND P1, PT, R97, UR32, !P0 ;  /* 0x0000002061007c0c */ /* 0x002fe4000c721270 */
        /* <DEDUP_REMOVED lines=8> */
[----:B---3--:R-:W-:Y:S02]  /*fa6b0*/  ISETP.GE.AND P0, PT, R80, UR39, PT ;  /* 0x0000002750007c0c */ /* 0x008fe4000bf06270 */
[----:B------:R-:W3:Y:S01]  /*fa6c0*/  LDL.LU R80, [R1+0x4be8] ;  /* 0x004be80001507983 */ /* 0x000ee20000300800 */
[----:B------:R-:W-:Y:S01]  /*fa6d0*/  LOP3.LUT R12, R12, 0xfffdffff, RZ, 0xc0, !PT ;  /* 0xfffdffff0c0c7812 */ /* 0x000fe200078ec0ff */
[----:B------:R-:W1:Y:S03]  /*fa6e0*/  LDCU UR39, c[0x0][0x398] ;  /* 0x00007300ff2777ac */ /* 0x000e660008000800 */
[----:B------:R-:W-:-:S04]  /*fa6f0*/  @P3 LOP3.LUT R12, R12, 0x20000, RZ, 0xfc, !PT ;  /* 0x000200000c0c3812 */ /* 0x000fc800078efcff */
[----:B------:R-:W-:-:S04]  /*fa700*/  LOP3.LUT R12, R12, 0xfffeffff, RZ, 0xc0, !PT ;  /* 0xfffeffff0c0c7812 */ /* 0x000fc800078ec0ff */
[----:B------:R-:W-:-:S04]  /*fa710*/  @P2 LOP3.LUT R12, R12, 0x10000, RZ, 0xfc, !PT ;  /* 0x000100000c0c2812 */ /* 0x000fc800078efcff */
[----:B------:R-:W-:-:S04]  /*fa720*/  LOP3.LUT R12, R12, 0xffff7fff, RZ, 0xc0, !PT ;  /* 0xffff7fff0c0c7812 */ /* 0x000fc800078ec0ff */
[----:B------:R-:W-:Y:S02]  /*fa730*/  @P1 LOP3.LUT R12, R12, 0x8000, RZ, 0xfc, !PT ;  /* 0x000080000c0c1812 */ /* 0x000fe400078efcff */
[----:B--2---:R-:W-:Y:S01]  /*fa740*/  ISETP.LT.AND P1, PT, R97, UR36, !P0 ;  /* 0x0000002461007c0c */ /* 0x004fe2000c721270 */
[----:B------:R-:W2:Y:S01]  /*fa750*/  LDCU UR36, c[0x0][0x398] ;  /* 0x00007300ff2477ac */ /* 0x000ea20008000800 */
[----:B------:R-:W-:Y:S02]  /*fa760*/  LOP3.LUT R12, R12, 0xffffbfff, RZ, 0xc0, !PT ;  /* 0xffffbfff0c0c7812 */ /* 0x000fe400078ec0ff */
[----:B------:R-:W-:Y:S01]  /*fa770*/  ISETP.LT.AND P3, PT, R100, UR63, !P0 ;  /* 0x0000003f64007c0c */ /* 0x000fe2000c761270 */
[----:B------:R-:W1:Y:S01]  /*fa780*/  LDCU UR63, c[0x0][0x398] ;  /* 0x00007300ff3f77ac */ /* 0x000e620008000800 */
[----:B------:R-:W-:-:S07]  /*fa790*/  ISETP.LT.AND P2, PT, R99, UR30, !P0 ;  /* 0x0000001e63007c0c */ /* 0x000fce000c741270 */
[----:B------:R-:W-:Y:S02]  /*fa7a0*/  @P1 LOP3.LUT R12, R12, 0x4000, RZ, 0xfc, !PT ;  /* 0x000040000c0c1812 */ /* 0x000fe400078efcff */
[----:B------:R-:W-:Y:S01]  /*fa7b0*/  ISETP.LT.AND P1, PT, R98, UR31, !P0 ;  /* 0x0000001f62007c0c */ /* 0x000fe2000c721270 */
[----:B------:R-:W1:Y:S01]  /*fa7c0*/  LDCU.64 UR30, c[0x0][0x398] ;  /* 0x00007300ff1e77ac */ /* 0x000e620008000a00 */
[----:B----4-:R-:W-:Y:S02]  /*fa7d0*/  ISETP.GE.AND P0, PT, R0, UR41, PT ;  /* 0x0000002900007c0c */ /* 0x010fe4000bf06270 */
[----:B------:R-:W4:Y:S01]  /*fa7e0*/  LDL.LU R0, [R1+0x4bf0] ;  /* 0x004bf00001007983 */ /* 0x000f220000300800 */
[----:B------:R-:W-:-:S04]  /*fa7f0*/  LOP3.LUT R12, R12, 0xffffdfff, RZ, 0xc0, !PT ;  /* 0xffffdfff0c0c7812 */ /* 0x000fc800078ec0ff */
[----:B------:R-:W-:-:S04]  /*fa800*/  @P3 LOP3.LUT R12, R12, 0x2000, RZ, 0xfc, !PT ;  /* 0x000020000c0c3812 */ /* 0x000fc800078efcff */
[----:B------:R-:W-:-:S04]  /*fa810*/  LOP3.LUT R12, R12, 0xffffefff, RZ, 0xc0, !PT ;  /* 0xffffefff0c0c7812 */ /* 0x000fc800078ec0ff */
[----:B------:R-:W-:Y:S02]  /*fa820*/  @P2 LOP3.LUT R12, R12, 0x1000, RZ, 0xfc, !PT ;  /* 0x000010000c0c2812 */ /* 0x000fe400078efcff */
[----:B-1----:R-:W-:Y:S01]  /*fa830*/  ISETP.LT.AND P3, PT, R97, UR30, !P0 ;  /* 0x0000001e61007c0c */ /* 0x002fe2000c761270 */
        /* <DEDUP_REMOVED lines=8> */
[----:B------:R-:W-:Y:S02]  /*fa8c0*/  LOP3.LUT R12, R12, 0xfffffdff, RZ, 0xc0, !PT ;  /* 0xfffffdff0c0c7812 */ /* 0x000fe400078ec0ff */
[----:B------:R-:W-:Y:S01]  /*fa8d0*/  ISETP.LT.AND P0, PT, R98, UR29, !P0 ;  /* 0x0000001d62007c0c */ /* 0x000fe2000c701270 */
[----:B------:R-:W1:Y:S01]  /*fa8e0*/  LDCU.64 UR28, c[0x0][0x398] ;  /* 0x00007300ff1c77ac */ /* 0x000e620008000a00 */
[----:B------:R-:W-:-:S04]  /*fa8f0*/  @P2 LOP3.LUT R12, R12, 0x200, RZ, 0xfc, !PT ;  /* 0x000002000c0c2812 */ /* 0x000fc800078efcff */
        /* <DEDUP_REMOVED lines=8> */
[----:B-1----:R-:W-:Y:S02]  /*fa980*/  ISETP.LT.AND P3, PT, R97, UR28, !P0 ;  /* 0x0000001c61007c0c */ /* 0x002fe4000c761270 */
[----:B------:R-:W-:Y:S02]  /*fa990*/  ISETP.LT.AND P2, PT, R100, UR11, !P0 ;  /* 0x0000000b64007c0c */ /* 0x000fe4000c741270 */
[----:B------:R-:W-:-:S09]  /*fa9a0*/  ISETP.LT.AND P1, PT, R99, UR12, !P0 ;  /* 0x0000000c63007c0c */ /* 0x000fd2000c721270 */
[----:B------:R-:W-:-:S04]  /*fa9b0*/  @P3 LOP3.LUT R12, R12, 0x40, RZ, 0xfc, !PT ;  /* 0x000000400c0c3812 */ /* 0x000fc800078efcff */
        /* <DEDUP_REMOVED lines=8> */
[----:B------:R-:W1:Y:S01]  /*faa40*/  LDCU UR37, c[0x0][0x398] ;  /* 0x00007300ff2577ac */ /* 0x000e620008000800 */
[----:B------:R-:W4:Y:S02]  /*faa50*/  LDL.LU R0, [R1+0x4bf8] ;  /* 0x004bf80001007983 */ /* 0x000f240000300800 */
[----:B---3--:R-:W-:Y:S01]  /*faa60*/  ISETP.LT.AND P3, PT, R97, UR32, !P0 ;  /* 0x0000002061007c0c */ /* 0x008fe2000c761270 */
[----:B------:R-:W3:Y:S01]  /*faa70*/  LDCU UR32, c[0x0][0x398] ;  /* 0x00007300ff2077ac */ /* 0x000ee20008000800 */
[----:B------:R-:W-:Y:S02]  /*faa80*/  ISETP.LT.AND P2, PT, R100, UR9, !P0 ;  /* 0x0000000964007c0c */ /* 0x000fe4000c741270 */
[----:B------:R-:W-:Y:S01]  /*faa90*/  ISETP.LT.AND P1, PT, R99, UR10, !P0 ;  /* 0x0000000a63007c0c */ /* 0x000fe2000c721270 */
[----:B------:R-:W1:Y:S01]  /*faaa0*/  LDCU.64 UR10, c[0x0][0x398] ;  /* 0x00007300ff0a77ac */ /* 0x000e620008000a00 */
[----:B------:R-:W-:-:S02]  /*faab0*/  ISETP.LT.AND P0, PT, R98, UR16, !P0 ;  /* 0x0000001062007c0c */ /* 0x000fc4000c701270 */
[----:B------:R-:W-:Y:S01]  /*faac0*/  LOP3.LUT R12, R12, 0xfffffffb, RZ, 0xc0, !PT ;  /* 0xfffffffb0c0c7812 */ /* 0x000fe200078ec0ff */
[----:B------:R-:W1:Y:S04]  /*faad0*/  LDCU.64 UR16, c[0x0][0x398] ;  /* 0x00007300ff1077ac */ /* 0x000e680008000a00 */
        /* <DEDUP_REMOVED lines=10> */
[----:B-1----:R-:W-:Y:S01]  /*fab80*/  ISETP.LT.AND P3, PT, R97, UR10, !P0 ;  /* 0x0000000a61007c0c */ /* 0x002fe2000c761270 */
[----:B------:R-:W1:Y:S01]  /*fab90*/  LDCU UR10, c[0x0][0x398] ;  /* 0x00007300ff0a77ac */ /* 0x000e620008000800 */
[----:B------:R-:W-:Y:S02]  /*faba0*/  ISETP.LT.AND P2, PT, R100, UR7, !P0 ;  /* 0x0000000764007c0c */ /* 0x000fe4000c741270 */
[----:B------:R-:W-:Y:S01]  /*fabb0*/  ISETP.LT.AND P1, PT, R99, UR8, !P0 ;  /* 0x0000000863007c0c */ /* 0x000fe2000c721270 */
[----:B------:R-:W1:Y:S08]  /*fabc0*/  LDCU.64 UR8, c[0x0][0x398] ;  /* 0x00007300ff0877ac */ /* 0x000e700008000a00 */
        /* <DEDUP_REMOVED lines=22> */
[----:B------:R-:W1:Y:S01]  /*fad30*/  LDCU.64 UR12, c[0x0][0x398] ;  /* 0x00007300ff0c77ac */ /* 0x000e620008000a00 */
[----:B------:R-:W-:-:S04]  /*fad40*/  LOP3.LUT R11, R11, 0xfeffffff, RZ, 0xc0, !PT ;  /* 0xfeffffff0b0b7812 */ /* 0x000fc800078ec0ff */
[----:B------:R-:W-:-:S04]  /*fad50*/  @P1 LOP3.LUT R11, R11, 0x1000000, RZ, 0xfc, !PT ;  /* 0x010000000b0b1812 */ /* 0x000fc800078efcff */
[----:B------:R-:W-:-:S04]  /*fad60*/  LOP3.LUT R11, R11, 0xff7fffff, RZ, 0xc0, !PT ;  /* 0xff7fffff0b0b7812 */ /* 0x000fc800078ec0ff */
[----:B------:R-:W-:-:S04]  /*fad70*/  @P0 LOP3.LUT R11, R11, 0x800000, RZ, 0xfc, !PT ;  /* 0x008000000b0b0812 */ /* 0x000fc800078efcff */
[----:B------:R-:W-:Y:S02]  /*fad80*/  LOP3.LUT R11, R11, 0xffbfffff, RZ, 0xc0, !PT ;  /* 0xffbfffff0b0b7812 */ /* 0x000fe400078ec0ff */
[----:B--2---:R-:W-:Y:S02]  /*fad90*/  ISETP.GE.AND P0, PT, R80, UR33, PT ;  /* 0x0000002150007c0c */ /* 0x004fe4000bf06270 */
        /* <DEDUP_REMOVED lines=9> */
[----:B------:R-:W-:Y:S01]  /*fae30*/  ISETP.LT.AND P0, PT, R98, UR18, !P0 ;  /* 0x0000001262007c0c */ /* 0x000fe2000c701270 */
[----:B------:R-:W1:Y:S01]  /*fae40*/  LDCU.64 UR18, c[0x0][0x398] ;  /* 0x00007300ff1277ac */ /* 0x000e620008000a00 */
[----:B------:R-:W-:-:S04]  /*fae50*/  LOP3.LUT R11, R11, 0xffefffff, RZ, 0xc0, !PT ;  /* 0xffefffff0b0b7812 */ /* 0x000fc800078ec0ff */
[----:B------:R-:W-:-:S04]  /*fae60*/  @P1 LOP3.LUT R11, R11, 0x100000, RZ, 0xfc, !PT ;  /* 0x001000000b0b1812 */ /* 0x000fc800078efcff */
[----:B------:R-:W-:-:S04]  /*fae70*/  LOP3.LUT R11, R11, 0xfff7ffff, RZ, 0xc0, !PT ;  /* 0xfff7ffff0b0b7812 */ /* 0x000fc800078ec0ff */
[----:B------:R-:W-:Y:S02]  /*fae80*/  @P0 LOP3.LUT R11, R11, 0x80000, RZ, 0xfc, !PT ;  /* 0x000800000b0b0812 */ /* 0x000fe400078efcff */
[----:B---3--:R-:W-:Y:S01]  /*fae90*/  ISETP.GE.AND P0, PT, R0, UR11, PT ;  /* 0x0000000b00007c0c */ /* 0x008fe2000bf06270 */
[----:B------:R-:W3:Y:S01]  /*faea0*/  LDCU UR11, c[0x0][0x398] ;  /* 0x00007300ff0b77ac */ /* 0x000ee20008000800 */
[----:B------:R-:W3:Y:S02]  /*faeb0*/  LDL.LU R0, [R1+0x4c08] ;  /* 0x004c080001007983 */ /* 0x000ee40000300800 */
[----:B----4-:R-:W-:Y:S02]  /*faec0*/  ISETP.LT.AND P3, PT, R97, UR28, !P0 ;  /* 0x0000001c61007c0c */ /* 0x010fe4000c761270 */
[----:B------:R-:W-:Y:S02]  /*faed0*/  ISETP.LT.AND P2, PT, R100, UR20, !P0 ;  /* 0x0000001464007c0c */ /* 0x000fe4000c741270 */
[----:B------:R-:W-:-:S02]  /*faee0*/  LOP3.LUT R11, R11, 0xfffbffff, RZ, 0xc0, !PT ;  /* 0xfffbffff0b0b7812 */ /* 0x000fc400078ec0ff */
[----:B------:R-:W-:-:S07]  /*faef0*/  ISETP.LT.AND P1, PT, R99, UR22, !P0 ;  /* 0x0000001663007c0c */ /* 0x000fce000c721270 */
        /* <DEDUP_REMOVED lines=10> */
[----:B--2---:R-:W-:Y:S01]  /*fafa0*/  ISETP.GE.AND P0, PT, R80, UR9, PT ;  /* 0x0000000950007c0c */ /* 0x004fe2000bf06270 */
[----:B------:R-:W2:Y:S01]  /*fafb0*/  LDCU UR9, c[0x0][0x398] ;  /* 0x00007300ff0977ac */ /* 0x000ea20008000800 */
[----:B------:R-:W4:Y:S02]  /*fafc0*/  LDL.LU R80, [R1+0x4c0c] ;  /* 0x004c0c0001507983 */ /* 0x000f240000300800 */
[----:B------:R-:W-:Y:S01]  /*fafd0*/  ISETP.LT.AND P3, PT, R97, UR23, !P0 ;  /* 0x0000001761007c0c */ /* 0x000fe2000c761270 */
[----:B------:R-:W1:Y:S01]  /*fafe0*/  LDCU.64 UR22, c[0x0][0x398] ;  /* 0x00007300ff1677ac */ /* 0x000e620008000a00 */
[----:B------:R-:W-:Y:S02]  /*faff0*/  ISETP.LT.AND P2, PT, R100, UR21, !P0 ;  /* 0x0000001564007c0c */ /* 0x000fe4000c741270 */
[----:B------:R-:W-:Y:S01]  /*fb000*/  ISETP.LT.AND P1, PT, R99, UR24, !P0 ;  /* 0x0000001863007c0c */ /* 0x000fe2000c721270 */
[----:B------:R-:W1:Y:S08]  /*fb010*/  LDCU.64 UR20, c[0x0][0x398] ;  /* 0x00007300ff1477ac */ /* 0x000e700008000a00 */
        /* <DEDUP_REMOVED lines=9> */
[----:B---3--:R-:W-:Y:S01]  /*fb0b0*/  ISETP.GE.AND P0, PT, R0, UR7, PT ;  /* 0x0000000700007c0c */ /* 0x008fe2000bf06270 */
[----:B------:R-:W3:Y:S01]  /*fb0c0*/  LDCU UR7, c[0x0][0x398] ;  /* 0x00007300ff0777ac */ /* 0x000ee20008000800 */
[----:B------:R-:W2:Y:S02]  /*fb0d0*/  LDL.LU R0, [R1+0x4c10] ;  /* 0x004c100001007983 */ /* 0x000ea40000300800 */
        /* <DEDUP_REMOVED lines=16> */
[----:B----4-:R-:W-:Y:S01]  /*fb1e0*/  ISETP.GE.AND P0, PT, R80, UR29, PT ;  /* 0x0000001d50007c0c */ /* 0x010fe2000bf06270 */
[----:B------:R-:W4:Y:S01]  /*fb1f0*/  LDCU.64 UR28, c[0x0][0x398] ;  /* 0x00007300ff1c77ac */ /* 0x000f220008000a00 */
[----:B------:R-:W3:Y:S02]  /*fb200*/  LDL.LU R80, [R1+0x4c14] ;  /* 0x004c140001507983 */ /* 0x000ee40000300800 */
[----:B------:R-:W-:Y:S01]  /*fb210*/  ISETP.LT.AND P3, PT, R97, UR45, !P0 ;  /* 0x0000002d61007c0c */ /* 0x000fe2000c761270 */
        /* <DEDUP_REMOVED lines=18> */
[----:B------:R-:W2:Y:S01]  /*fb340*/  LDCU UR50, c[0x0][0x398] ;  /* 0x00007300ff3277ac */ /* 0x000ea20008000800 */
[----:B------:R-:W-:Y:S02]  /*fb350*/  ISETP.LT.AND P2, PT, R100, UR51, !P0 ;  /* 0x0000003364007c0c */ /* 0x000fe4000c741270 */
[----:B------:R-:W-:Y:S01]  /*fb360*/  ISETP.LT.AND P1, PT, R99, UR52, !P0 ;  /* 0x0000003463007c0c */ /* 0x000fe2000c721270 */
[----:B------:R-:W2:Y:S01]  /*fb370*/  LDCU UR52, c[0x0][0x398] ;  /* 0x00007300ff3477ac */ /* 0x000ea20008000800 */
[----:B-1----:R-:W-:-:S02]  /*fb380*/  ISETP.LT.AND P0, PT, R98, UR20, !P0 ;  /* 0x0000001462007c0c */ /* 0x002fc4000c701270 */
[----:B------:R-:W-:Y:S01]  /*fb390*/  LOP3.LUT R11, R11, 0xfffffffb, RZ, 0xc0, !PT ;  /* 0xfffffffb0b0b7812 */ /* 0x000fe200078ec0ff */
[----:B------:R-:W1:Y:S04]  /*fb3a0*/  LDCU UR51, c[0x0][0x398] ;  /* 0x00007300ff3377ac */ /* 0x000e680008000800 */
        /* <DEDUP_REMOVED lines=69> */
[----:B------:R-:W-:Y:S01]  /*fb800*/  LOP3.LUT R10, R10, 0xfffbffff, RZ, 0xc0, !PT ;  /* 0xfffbffff0a0a7812 */ /* 0x000fe200078ec0ff */
[----:B------:R-:W1:Y:S01]  /*fb810*/  LDCU.64 UR48, c[0x0][0x398] ;  /* 0x00007300ff3077ac */ /* 0x000e620008000a00 */
[----:B------:R-:W-:-:S07]  /*fb820*/  ISETP.LT.AND P1, PT, R99, UR59, !P0 ;  /* 0x0000003b63007c0c */ /* 0x000fce000c721270 */
        /* <DEDUP_REMOVED lines=15> */
[----:B------:R-:W2:Y:S01]  /*fb920*/  LDCU UR39, c[0x0][0x398] ;  /* 0x00007300ff2777ac */ /* 0x000ea20008000800 */
[----:B------:R-:W-:Y:S02]  /*fb930*/  ISETP.LT.AND P2, PT, R100, UR40, !P0 ;  /* 0x0000002864007c0c */ /* 0x000fe4000c741270 */
[----:B-1----:R-:W-:Y:S01]  /*fb940*/  ISETP.LT.AND P1, PT, R99, UR38, !P0 ;  /* 0x0000002663007c0c */ /* 0x002fe2000c721270 */
[----:B------:R-:W1:Y:S08]  /*fb950*/  LDCU UR38, c[0x0][0x398] ;  /* 0x00007300ff2677ac */ /* 0x000e700008000800 */
[----:B------:R-:W-:Y:S01]  /*fb960*/  @P3 LOP3.LUT R10, R10, 0x4000, RZ, 0xfc, !PT ;  /* 0x000040000a0a3812 */ /* 0x000fe200078efcff */
[----:B------:R-:W1:Y:S03]  /*fb970*/  LDCU.64 UR40, c[0x0][0x398] ;  /* 0x00007300ff2877ac */ /* 0x000e660008000a00 */
        /* <DEDUP_REMOVED lines=13> */
[----:B------:R-:W-:-:S02]  /*fba50*/  LOP3.LUT R10, R10, 0xfffffbff, RZ, 0xc0, !PT ;  /* 0xfffffbff0a0a7812 */ /* 0x000fc400078ec0ff */
[----:B-1----:R-:W-:Y:S01]  /*fba60*/  ISETP.LT.AND P1, PT, R99, UR38, !P0 ;  /* 0x0000002663007c0c */ /* 0x002fe2000c721270 */
[----:B------:R-:W1:Y:S06]  /*fba70*/  LDCU.64 UR38, c[0x0][0x398] ;  /* 0x00007300ff2677ac */ /* 0x000e6c0008000a00 */
[----:B------:R-:W-:-:S04]  /*fba80*/  @P3 LOP3.LUT R10, R10, 0x400, RZ, 0xfc, !PT ;  /* 0x000004000a0a3812 */ /* 0x000fc800078efcff */
        /* <DEDUP_REMOVED lines=13> */
[----:B------:R-:W1:Y:S01]  /*fbb60*/  LDCU UR30, c[0x0][0x398] ;  /* 0x00007300ff1e77ac */ /* 0x000e620008000800 */
[----:B------:R-:W-:-:S09]  /*fbb70*/  ISETP.LT.AND P1, PT, R99, UR36, !P0 ;  /* 0x0000002463007c0c */ /* 0x000fd2000c721270 */
[----:B------:R-:W-:Y:S01]  /*fbb80*/  @P3 LOP3.LUT R10, R10, 0x40, RZ, 0xfc, !PT ;  /* 0x000000400a0a3812 */ /* 0x000fe200078efcff */
[----:B------:R-:W2:Y:S03]  /*fbb90*/  LDCU.64 UR36, c[0x0][0x398] ;  /* 0x00007300ff2477ac */ /* 0x000ea60008000a00 */
        /* <DEDUP_REMOVED lines=11> */
[----:B------:R-:W1:Y:S01]  /*fbc50*/  LDCU UR31, c[0x0][0x398] ;  /* 0x00007300ff1f77ac */ /* 0x000e620008000800 */
[----:B------:R-:W-:Y:S02]  /*fbc60*/  ISETP.LT.AND P2, PT, R100, UR32, !P0 ;  /* 0x0000002064007c0c */ /* 0x000fe4000c741270 */
[----:B------:R-:W-:Y:S01]  /*fbc70*/  ISETP.LT.AND P1, PT, R99, UR30, !P0 ;  /* 0x0000001e63007c0c */ /* 0x000fe2000c721270 */
[----:B------:R-:W1:Y:S01]  /*fbc80*/  LDCU.64 UR32, c[0x0][0x398] ;  /* 0x00007300ff2077ac */ /* 0x000e620008000a00 */
        /* <DEDUP_REMOVED lines=12> */
[----:B------:R-:W4:Y:S02]  /*fbd50*/  LDL.LU R80, [R1+0x4c3c] ;  /* 0x004c3c0001507983 */ /* 0x000f240000300800 */
        /* <DEDUP_REMOVED lines=88> */
[----:B------:R-:W-:Y:S02]  /*fc2e0*/  ISETP.GE.AND P0, PT, R0, UR49, PT ;  /* 0x0000003100007c0c */ /* 0x000fe4000bf06270 */
        /* <DEDUP_REMOVED lines=18> */
[----:B----4-:R-:W-:Y:S02]  /*fc410*/  ISETP.GE.AND P0, PT, R80, UR41, PT ;  /* 0x0000002950007c0c */ /* 0x010fe4000bf06270 */
[----:B------:R-:W3:Y:S02]  /*fc420*/  LDL.LU R80, [R1+0x4c58] ;  /* 0x004c580001507983 */ /* 0x000ee40000300800 */
[----:B-1----:R-:W-:Y:S01]  /*fc430*/  ISETP.LT.AND P3, PT, R97, UR40, !P0 ;  /* 0x0000002861007c0c */ /* 0x002fe2000c761270 */
[----:B------:R-:W1:Y:S01]  /*fc440*/  LDCU.64 UR40, c[0x0][0x398] ;  /* 0x00007300ff2877ac */ /* 0x000e620008000a00 */
[----:B------:R-:W-:Y:S02]  /*fc450*/  ISETP.LT.AND P2, PT, R100, UR73, !P0 ;  /* 0x0000004964007c0c */ /* 0x000fe4000c741270 */
[----:B------:R-:W-:Y:S01]  /*fc460*/  ISETP.LT.AND P1, PT, R99, UR72, !P0 ;  /* 0x0000004863007c0c */ /* 0x000fe2000c721270 */
[----:B------:R-:W4:Y:S08]  /*fc470*/  LDCU UR72, c[0x0][0x398] ;  /* 0x00007300ff4877ac */ /* 0x000f300008000800 */
        /* <DEDUP_REMOVED lines=14> */
[----:B------:R-:W-:Y:S02]  /*fc560*/  ISETP.LT.AND P2, PT, R100, UR71, !P0 ;  /* 0x0000004764007c0c */ /* 0x000fe4000c741270 */
[----:B------:R-:W-:Y:S01]  /*fc570*/  LOP3.LUT R9, R9, 0xfffffffb, RZ, 0xc0, !PT ;  /* 0xfffffffb09097812 */ /* 0x000fe200078ec0ff */
[----:B------:R-:W2:Y:S01]  /*fc580*/  LDCU UR71, c[0x0][0x398] ;  /* 0x00007300ff4777ac */ /* 0x000ea20008000800 */
[----:B------:R-:W-:-:S02]  /*fc590*/  ISETP.LT.AND P1, PT, R99, UR70, !P0 ;  /* 0x0000004663007c0c */ /* 0x000fc4000c721270 */
[----:B-1----:R-:W-:Y:S01]  /*fc5a0*/  ISETP.LT.AND P0, PT, R98, UR40, !P0 ;  /* 0x0000002862007c0c */ /* 0x002fe2000c701270 */
[----:B------:R-:W1:Y:S04]  /*fc5b0*/  LDCU UR70, c[0x0][0x398] ;  /* 0x00007300ff4677ac */ /* 0x000e680008000800 */
[----:B------:R-:W-:-:S04]  /*fc5c0*/  @P3 LOP3.LUT R9, R9, 0x4, RZ, 0xfc, !PT ;  /* 0x0000000409093812 */ /* 0x000fc800078efcff */
[----:B------:R-:W-:-:S04]  /*fc5d0*/  LOP3.LUT R9, R9, 0xfffffffd, RZ, 0xc0, !PT ;  /* 0xfffffffd09097812 */ /* 0x000fc800078ec0ff */
[----:B------:R-:W-:Y:S02]  /*fc5e0*/  @P2 LOP3.LUT R9, R9, 0x2, RZ, 0xfc, !PT ;  /* 0x0000000209092812 */ /* 0x000fe400078efcff */
[----:B------:R-:W-:Y:S02]  /*fc5f0*/  @P0 LOP3.LUT R8, R8, 0x80000000, RZ, 0xfc, !PT ;  /* 0x8000000008080812 */ /* 0x000fe400078efcff */
[----:B------:R-:W-:Y:S02]  /*fc600*/  LOP3.LUT R9, R9, 0xfffffffe, RZ, 0xc0, !PT ;  /* 0xfffffffe09097812 */ /* 0x000fe400078ec0ff */
[----:B------:R-:W-:Y:S01]  /*fc610*/  ISETP.GE.AND P0, PT, R81, UR37, PT ;  /* 0x0000002551007c0c */ /* 0x000fe2000bf06270 */
[----:B------:R-:W1:Y:S01]  /*fc620*/  LDCU.64 UR36, c[0x0][0x398] ;  /* 0x00007300ff2477ac */ /* 0x000e620008000a00 */
[----:B------:R-:W-:Y:S02]  /*fc630*/  @P1 LOP3.LUT R9, R9, 0x1, RZ, 0xfc, !PT ;  /* 0x0000000109091812 */ /* 0x000fe400078efcff */
[----:B------:R-:W-:Y:S01]  /*fc640*/  ISETP.LT.AND P1, PT, R97, UR76, !P0 ;  /* 0x0000004c61007c0c */ /* 0x000fe2000c721270 */
[----:B------:R-:W1:Y:S01]  /*fc650*/  LDCU UR76, c[0x0][0x398] ;  /* 0x00007300ff4c77ac */ /* 0x000e620008000800 */
[----:B------:R-:W-:-:S02]  /*fc660*/  LOP3.LUT R8, R8, 0xbfffffff, RZ, 0xc0, !PT ;  /* 0xbfffffff08087812 */ /* 0x000fc400078ec0ff */
[----:B------:R-:W-:Y:S01]  /*fc670*/  ISETP.LT.AND P3, PT, R100, UR69, !P0 ;  /* 0x0000004564007c0c */ /* 0x000fe2000c761270 */
[----:B------:R-:W1:Y:S01]  /*fc680*/  LDCU UR69, c[0x0][0x398] ;  /* 0x00007300ff4577ac */ /* 0x000e620008000800 */
[----:B------:R-:W-:Y:S02]  /*fc690*/  ISETP.LT.AND P2, PT, R99, UR66, !P0 ;  /* 0x0000004263007c0c */ /* 0x000fe4000c741270 */
[----:B------:R-:W-:Y:S01]  /*fc6a0*/  LOP3.LUT R5, R5, 0x7fffffff, RZ, 0xc0, !PT ;  /* 0x7fffffff05057812 */ /* 0x000fe200078ec0ff */
[----:B------:R-:W1:Y:S04]  /*fc6b0*/  LDCU UR66, c[0x0][0x398] ;  /* 0x00007300ff4277ac */ /* 0x000e680008000800 */
[----:B------:R-:W-:Y:S02]  /*fc6c0*/  @P1 LOP3.LUT R8, R8, 0x40000000, RZ, 0xfc, !PT ;  /* 0x4000000008081812 */ /* 0x000fe400078efcff */
[----:B--2---:R-:W-:-:S02]  /*fc6d0*/  ISETP.LT.AND P1, PT, R98, UR38, !P0 ;  /* 0x0000002662007c0c */ /* 0x004fc4000c721270 */
[----:B------:R-:W-:-:S04]  /*fc6e0*/  LOP3.LUT R8, R8, 0xdfffffff, RZ, 0xc0, !PT ;  /* 0xdfffffff08087812 */ /* 0x000fc800078ec0ff */
[----:B------:R-:W-:Y:S02]  /*fc6f0*/  @P3 LOP3.LUT R8, R8, 0x20000000, RZ, 0xfc, !PT ;  /* 0x2000000008083812 */ /* 0x000fe400078efcff */
[----:B---3--:R-:W-:Y:S01]  /*fc700*/  ISETP.GE.AND P0, PT, R80, UR33, PT ;  /* 0x0000002150007c0c */ /* 0x008fe2000bf06270 */
[----:B------:R-:W2:Y:S01]  /*fc710*/  LDCU.64 UR32, c[0x0][0x398] ;  /* 0x00007300ff2077ac */ /* 0x000ea20008000a00 */
[----:B------:R-:W3:Y:S01]  /*fc720*/  LDL.LU R80, [R1+0x4c60] ;  /* 0x004c600001507983 */ /* 0x000ee20000300800 */
[----:B------:R-:W-:-:S04]  /*fc730*/  LOP3.LUT R8, R8, 0xefffffff, RZ, 0xc0, !PT ;  /* 0xefffffff08087812 */ /* 0x000fc800078ec0ff */
[----:B------:R-:W-:-:S04]  /*fc740*/  @P2 LOP3.LUT R8, R8, 0x10000000, RZ, 0xfc, !PT ;  /* 0x1000000008082812 */ /* 0x000fc800078efcff */
[----:B------:R-:W-:-:S04]  /*fc750*/  LOP3.LUT R8, R8, 0xf7ffffff, RZ, 0xc0, !PT ;  /* 0xf7ffffff08087812 */ /* 0x000fc800078ec0ff */
[----:B------:R-:W-:Y:S02]  /*fc760*/  @P1 LOP3.LUT R8, R8, 0x8000000, RZ, 0xfc, !PT ;  /* 0x0800000008081812 */ /* 0x000fe400078efcff */
[----:B------:R-:W-:Y:S01]  /*fc770*/  ISETP.LT.AND P1, PT, R97, UR68, !P0 ;  /* 0x0000004461007c0c */ /* 0x000fe2000c721270 */
[----:B------:R-:W2:Y:S01]  /*fc780*/  LDCU UR68, c[0x0][0x398] ;  /* 0x00007300ff4477ac */ /* 0x000ea20008000800 */
[----:B------:R-:W-:Y:S02]  /*fc790*/  LOP3.LUT R8, R8, 0xfbffffff, RZ, 0xc0, !PT ;  /* 0xfbffffff08087812 */ /* 0x000fe400078ec0ff */
[----:B------:R-:W-:Y:S01]  /*fc7a0*/  ISETP.LT.AND P3, PT, R100, UR67, !P0 ;  /* 0x0000004364007c0c */ /* 0x000fe2000c761270 */
[----:B------:R-:W2:Y:S01]  /*fc7b0*/  LDCU UR67, c[0x0][0x398] ;  /* 0x00007300ff4377ac */ /* 0x000ea20008000800 */
[----:B------:R-:W-:Y:S01]  /*fc7c0*/  ISETP.LT.AND P2, PT, R99, UR63, !P0 ;  /* 0x0000003f63007c0c */ /* 0x000fe2000c741270 */
[----:B------:R-:W2:Y:S06]  /*fc7d0*/  LDCU UR63, c[0x0][0x398] ;  /* 0x00007300ff3f77ac */ /* 0x000eac0008000800 */
[----:B------:R-:W-:-:S02]  /*fc7e0*/  @P1 LOP3.LUT R8, R8, 0x4000000, RZ, 0xfc, !PT ;  /* 0x0400000008081812 */ /* 0x000fc400078efcff */
[----:B-1----:R-:W-:Y:S02]  /*fc7f0*/  ISETP.LT.AND P1, PT, R98, UR36, !P0 ;  /* 0x0000002462007c0c */ /* 0x002fe4000c721270 */
[----:B----4-:R-:W-:Y:S01]  /*fc800*/  ISETP.GE.AND P0, PT, R0, UR49, PT ;  /* 0x0000003100007c0c */ /* 0x010fe2000bf06270 */
[----:B------:R-:W1:Y:S01]  /*fc810*/  LDCU.64 UR48, c[0x0][0x398] ;  /* 0x00007300ff3077ac */ /* 0x000e620008000a00 */
        /* <DEDUP_REMOVED lines=44> */
[----:B------:R-:W-:Y:S02]  /*fcae0*/  ISETP.LT.AND P3, PT, R97, UR6, !P0 ;  /* 0x0000000661007c0c */ /* 0x000fe4000c761270 */
[----:B------:R-:W-:Y:S01]  /*fcaf0*/  ISETP.LT.AND P2, PT, R100, UR7, !P0 ;  /* 0x0000000764007c0c */ /* 0x000fe2000c741270 */
[----:B------:R-:W1:Y:S01]  /*fcb00*/  LDCU.64 UR6, c[0x0][0x398] ;  /* 0x00007300ff0677ac */ /* 0x000e620008000a00 */
[----:B------:R-:W-:-:S02]  /*fcb10*/  LOP3.LUT R8, R8, 0xffffbfff, RZ, 0xc0, !PT ;  /* 0xffffbfff08087812 */ /* 0x000fc400078ec0ff */
[----:B------:R-:W-:-:S07]  /*fcb20*/  ISETP.LT.AND P1, PT, R99, UR11, !P0 ;  /* 0x0000000b63007c0c */ /* 0x000fce000c721270 */
        /* <DEDUP_REMOVED lines=27> */
[----:B----4-:R-:W-:Y:S02]  /*fcce0*/  ISETP.GE.AND P0, PT, R0, UR33, PT ;  /* 0x0000002100007c0c */ /* 0x010fe4000bf06270 */
[----:B------:R-:W4:Y:S04]  /*fccf0*/  LDL.LU R0, [R1+0x4c74] ;  /* 0x004c740001007983 */ /* 0x000f280000300800 */
[----:B------:R-:W3:Y:S01]  /*fcd00*/  LDL.LU R81, [R1+0x4c78] ;  /* 0x004c780001517983 */ /* 0x000ee20000300800 */
        /* <DEDUP_REMOVED lines=19> */
[----:B------:R-:W-:Y:S01]  /*fce40*/  ISETP.LT.AND P1, PT, R99, UR18, !P0 ;  /* 0x0000001263007c0c */ /* 0x000fe2000c721270 */
[----:B------:R-:W1:Y:S01]  /*fce50*/  LDCU.64 UR14, c[0x0][0x398] ;  /* 0x00007300ff0e77ac */ /* 0x000e620008000a00 */
[----:B------:R-:W-:-:S02]  /*fce60*/  ISETP.LT.AND P0, PT, R98, UR10, !P0 ;  /* 0x0000000a62007c0c */ /* 0x000fc4000c701270 */
[----:B------:R-:W-:Y:S01]  /*fce70*/  LOP3.LUT R8, R8, 0xfffffffb, RZ, 0xc0, !PT ;  /* 0xfffffffb08087812 */ /* 0x000fe200078ec0ff */
[----:B------:R-:W1:Y:S10]  /*fce80*/  LDCU UR18, c[0x0][0x398] ;  /* 0x00007300ff1277ac */ /* 0x000e740008000800 */
[----:B------:R-:W-:-:S02]  /*fce90*/  @P0 LOP3.LUT R7, R7, 0x80000000, RZ, 0xfc, !PT ;  /* 0x8000000007070812 */ /* 0x000fc400078efcff */
[----:B------:R-:W-:-:S04]  /*fcea0*/  @P3 LOP3.LUT R8, R8, 0x4, RZ, 0xfc, !PT ;  /* 0x0000000408083812 */ /* 0x000fc800078efcff */
[----:B------:R-:W-:Y:S02]  /*fceb0*/  LOP3.LUT R8, R8, 0xfffffffd, RZ, 0xc0, !PT ;  /* 0xfffffffd08087812 */ /* 0x000fe400078ec0ff */
[----:B------:R-:W-:Y:S02]  /*fcec0*/  LOP3.LUT R7, R7, 0xbfffffff, RZ, 0xc0, !PT ;  /* 0xbfffffff07077812 */ /* 0x000fe400078ec0ff */
[----:B------:R-:W-:-:S04]  /*fced0*/  @P2 LOP3.LUT R8, R8, 0x2, RZ, 0xfc, !PT ;  /* 0x0000000208082812 */ /* 0x000fc800078efcff */
[----:B------:R-:W-:Y:S02]  /*fcee0*/  LOP3.LUT R8, R8, 0xfffffffe, RZ, 0xc0, !PT ;  /* 0xfffffffe08087812 */ /* 0x000fe400078ec0ff */
[----:B----4-:R-:W-:Y:S01]  /*fcef0*/  ISETP.GE.AND P0, PT, R0, UR41, PT ;  /* 0x0000002900007c0c */ /* 0x010fe2000bf06270 */
[----:B------:R-:W4:Y:S01]  /*fcf00*/  LDCU UR41, c[0x0][0x398] ;  /* 0x00007300ff2977ac */ /* 0x000f220008000800 */
[----:B------:R-:W4:Y:S02]  /*fcf10*/  LDL.LU R0, [R1+0x4c80] ;  /* 0x004c800001007983 */ /* 0x000f240000300800 */
[----:B------:R-:W-:Y:S01]  /*fcf20*/  ISETP.LT.AND P3, PT, R97, UR74, !P0 ;  /* 0x0000004a61007c0c */ /* 0x000fe2000c761270 */
[----:B------:R-:W1:Y:S01]  /*fcf30*/  LDCU UR74, c[0x0][0x398] ;  /* 0x00007300ff4a77ac */ /* 0x000e620008000800 */
[----:B------:R-:W-:Y:S02]  /*fcf40*/  ISETP.LT.AND P2, PT, R100, UR75, !P0 ;  /* 0x0000004b64007c0c */ /* 0x000fe4000c741270 */
[----:B------:R-:W-:Y:S01]  /*fcf50*/  @P1 LOP3.LUT R8, R8, 0x1, RZ, 0xfc, !PT ;  /* 0x0000000108081812 */ /* 0x000fe200078efcff */
        /* <DEDUP_REMOVED lines=13> */
[----:B------:R-:W-:Y:S01]  /*fd030*/  LOP3.LUT R7, R7, 0xfbffffff, RZ, 0xc0, !PT ;  /* 0xfbffffff07077812 */ /* 0x000fe200078ec0ff */
[----:B------:R-:W3:Y:S01]  /*fd040*/  LDL.LU R81, [R1+0x4c84] ;  /* 0x004c840001517983 */ /* 0x000ee20000300800 */
        /* <DEDUP_REMOVED lines=16> */
[----:B------:R-:W3:Y:S02]  /*fd150*/  LDL.LU R80, [R1+0x4c88] ;  /* 0x004c880001507983 */ /* 0x000ee40000300800 */
[----:B------:R-:W-:Y:S01]  /*fd160*/  ISETP.LT.AND P1, PT, R97, UR22, !P0 ;  /* 0x0000001661007c0c */ /* 0x000fe2000c721270 */
[----:B------:R-:W1:Y:S01]  /*fd170*/  LDCU UR22, c[0x0][0x398] ;  /* 0x00007300ff1677ac */ /* 0x000e620008000800 */
[----:B------:R-:W-:Y:S02]  /*fd180*/  LOP3.LUT R7, R7, 0xffbfffff, RZ, 0xc0, !PT ;  /* 0xffbfffff07077812 */ /* 0x000fe400078ec0ff */
[----:B------:R-:W-:Y:S01]  /*fd190*/  ISETP.LT.AND P3, PT, R100, UR19, !P0 ;  /* 0x0000001364007c0c */ /* 0x000fe2000c761270 */
[----:B------:R-:W1:Y:S01]  /*fd1a0*/  LDCU UR19, c[0x0][0x398] ;  /* 0x00007300ff1377ac */ /* 0x000e620008000800 */
[----:B------:R-:W-:-:S02]  /*fd1b0*/  ISETP.LT.AND P2, PT, R99, UR23, !P0 ;  /* 0x0000001763007c0c */ /* 0x000fc4000c741270 */
[----:B------:R-:W-:Y:S01]  /*fd1c0*/  LOP3.LUT R4, R4, 0x7fffffff, RZ, 0xc0, !PT ;  /* 0x7fffffff04047812 */ /* 0x000fe200078ec0ff */
[----:B------:R-:W1:Y:S04]  /*fd1d0*/  LDCU UR23, c[0x0][0x398] ;  /* 0x00007300ff1777ac */ /* 0x000e680008000800 */
[----:B------:R-:W-:Y:S02]  /*fd1e0*/  @P1 LOP3.LUT R7, R7, 0x400000, RZ, 0xfc, !PT ;  /* 0x0040000007071812 */ /* 0x000fe400078efcff */
[----:B------:R-:W-:Y:S02]  /*fd1f0*/  ISETP.LT.AND P1, PT, R98, UR16, !P0 ;  /* 0x0000001062007c0c */ /* 0x000fe4000c721270 */
[----:B------:R-:W-:-:S04]  /*fd200*/  LOP3.LUT R7, R7, 0xffdfffff, RZ, 0xc0, !PT ;  /* 0xffdfffff07077812 */ /* 0x000fc800078ec0ff */
[----:B------:R-:W-:Y:S02]  /*fd210*/  @P3 LOP3.LUT R7, R7, 0x200000, RZ, 0xfc, !PT ;  /* 0x0020000007073812 */ /* 0x000fe400078efcff */
[----:B----4-:R-:W-:Y:S01]  /*fd220*/  ISETP.GE.AND P0, PT, R0, UR11, PT ;  /* 0x0000000b00007c0c */ /* 0x010fe2000bf06270 */
[----:B------:R-:W4:Y:S01]  /*fd230*/  LDCU.64 UR10, c[0x0][0x398] ;  /* 0x00007300ff0a77ac */ /* 0x000f220008000a00 */
[----:B------:R-:W3:Y:S01]  /*fd240*/  LDL.LU R0, [R1+0x4c8c] ;  /* 0x004c8c0001007983 */ /* 0x000ee20000300800 */
        /* <DEDUP_REMOVED lines=13> */
[----:B--2---:R-:W-:Y:S01]  /*fd320*/  ISETP.LT.AND P1, PT, R98, UR8, !P0 ;  /* 0x0000000862007c0c */ /* 0x004fe2000c721270 */
[----:B------:R-:W2:Y:S01]  /*fd330*/  LDCU UR8, c[0x0][0x398] ;  /* 0x00007300ff0877ac */ /* 0x000ea20008000800 */
[----:B------:R-:W-:-:S04]  /*fd340*/  LOP3.LUT R7, R7, 0xfffeffff, RZ, 0xc0, !PT ;  /* 0xfffeffff07077812 */ /* 0x000fc800078ec0ff */
[----:B------:R-:W-:Y:S02]  /*fd350*/  @P2 LOP3.LUT R7, R7, 0x10000, RZ, 0xfc, !PT ;  /* 0x0001000007072812 */ /* 0x000fe400078efcff */
[----:B---3--:R-:W-:Y:S01]  /*fd360*/  ISETP.GE.AND P0, PT, R81, UR13, PT ;  /* 0x0000000d51007c0c */ /* 0x008fe2000bf06270 */
[----:B------:R-:W3:Y:S01]  /*fd370*/  LDCU.64 UR12, c[0x0][0x398] ;  /* 0x00007300ff0c77ac */ /* 0x000ee20008000a00 */
[----:B------:R-:W-:-:S04]  /*fd380*/  LOP3.LUT R7, R7, 0xffff7fff, RZ, 0xc0, !PT ;  /* 0xffff7fff07077812 */ /* 0x000fc800078ec0ff */
[----:B------:R-:W-:Y:S02]  /*fd390*/  @P1 LOP3.LUT R7, R7, 0x8000, RZ, 0xfc, !PT ;  /* 0x0000800007071812 */ /* 0x000fe400078efcff */
[----:B------:R-:W-:Y:S02]  /*fd3a0*/  ISETP.LT.AND P1, PT, R97, UR28, !P0 ;  /* 0x0000001c61007c0c */ /* 0x000fe4000c721270 */
[----:B------:R-:W-:Y:S02]  /*fd3b0*/  LOP3.LUT R7, R7, 0xffffbfff, RZ, 0xc0, !PT ;  /* 0xffffbfff07077812 */ /* 0x000fe400078ec0ff */
[----:B------:R-:W-:Y:S01]  /*fd3c0*/  ISETP.LT.AND P3, PT, R100, UR27, !P0 ;  /* 0x0000001b64007c0c */ /* 0x000fe2000c761270 */
[----:B------:R-:W1:Y:S01]  /*fd3d0*/  LDCU.64 UR26, c[0x0][0x398] ;  /* 0x00007300ff1a77ac */ /* 0x000e620008000a00 */
[----:B------:R-:W-:Y:S01]  /*fd3e0*/  ISETP.LT.AND P2, PT, R99, UR29, !P0 ;  /* 0x0000001d63007c0c */ /* 0x000fe2000c741270 */
[----:B------:R-:W1:Y:S06]  /*fd3f0*/  LDCU.64 UR28, c[0x0][0x398] ;  /* 0x00007300ff1c77ac */ /* 0x000e6c0008000a00 */
[----:B------:R-:W-:-:S02]  /*fd400*/  @P1 LOP3.LUT R7, R7, 0x4000, RZ, 0xfc, !PT ;  /* 0x0000400007071812 */ /* 0x000fc400078efcff */
[----:B----4-:R-:W-:Y:S01]  /*fd410*/  ISETP.LT.AND P1, PT, R98, UR10, !P0 ;  /* 0x0000000a62007c0c */ /* 0x010fe2000c721270 */
[----:B------:R-:W4:Y:S01]  /*fd420*/  LDCU UR10, c[0x0][0x398] ;  /* 0x00007300ff0a77ac */ /* 0x000f220008000800 */
[----:B------:R-:W-:Y:S02]  /*fd430*/  LOP3.LUT R7, R7, 0xffffdfff, RZ, 0xc0, !PT ;  /* 0xffffdfff07077812 */ /* 0x000fe400078ec0ff */
[----:B------:R-:W-:Y:S01]  /*fd440*/  ISETP.GE.AND P0, PT, R80, UR15, PT ;  /* 0x0000000f50007c0c */ /* 0x000fe2000bf06270 */
[----:B------:R-:W1:Y:S01]  /*fd450*/  LDCU.64 UR14, c[0x0][0x398] ;  /* 0x00007300ff0e77ac */ /* 0x000e620008000a00 */
[----:B------:R-:W2:Y:S01]  /*fd460*/  LDL.LU R80, [R1+0x4c90] ;  /* 0x004c900001507983 */ /* 0x000ea20000300800 */
[----:B------:R-:W-:-:S04]  /*fd470*/  @P3 LOP3.LUT R7, R7, 0x2000, RZ, 0xfc, !PT ;  /* 0x0000200007073812 */ /* 0x000fc800078efcff */
[----:B------:R-:W-:-:S04]  /*fd480*/  LOP3.LUT R7, R7, 0xffffefff, RZ, 0xc0, !PT ;  /* 0xffffefff07077812 */ /* 0x000fc800078ec0ff */
[----:B------:R-:W-:-:S04]  /*fd490*/  @P2 LOP3.LUT R7, R7, 0x1000, RZ, 0xfc, !PT ;  /* 0x0000100007072812 */ /* 0x000fc800078efcff */
[----:B------:R-:W-:-:S04]  /*fd4a0*/  LOP3.LUT R7, R7, 0xfffff7ff, RZ, 0xc0, !PT ;  /* 0xfffff7ff07077812 */ /* 0x000fc800078ec0ff */
[----:B------:R-:W-:Y:S02]  /*fd4b0*/  @P1 LOP3.LUT R7, R7, 0x800, RZ, 0xfc, !PT ;  /* 0x0000080007071812 */ /* 0x000fe400078efcff */
[----:B------:R-:W-:Y:S02]  /*fd4c0*/  ISETP.LT.AND P1, PT, R97, UR31, !P0 ;  /* 0x0000001f61007c0c */ /* 0x000fe4000c721270 */
[----:B------:R-:W-:Y:S02]  /*fd4d0*/  LOP3.LUT R7, R7, 0xfffffbff, RZ, 0xc0, !PT ;  /* 0xfffffbff07077812 */ /* 0x000fe400078ec0ff */
[----:B------:R-:W-:Y:S01]  /*fd4e0*/  ISETP.LT.AND P3, PT, R100, UR30, !P0 ;  /* 0x0000001e64007c0c */ /* 0x000fe2000c761270 */
[----:B------:R-:W1:Y:S01]  /*fd4f0*/  LDCU.64 UR30, c[0x0][0x398] ;  /* 0x00007300ff1e77ac */ /* 0x000e620008000a00 */
[----:B------:R-:W-:Y:S01]  /*fd500*/  ISETP.LT.AND P2, PT, R99, UR43, !P0 ;  /* 0x0000002b63007c0c */ /* 0x000fe2000c741270 */
[----:B------:R-:W1:Y:S06]  /*fd510*/  LDCU UR43, c[0x0][0x398] ;  /* 0x00007300ff2b77ac */ /* 0x000e6c0008000800 */
[----:B------:R-:W-:-:S02]  /*fd520*/  @P1 LOP3.LUT R7, R7, 0x400, RZ, 0xfc, !PT ;  /* 0x0000040007071812 */ /* 0x000fc400078efcff */
[----:B---3--:R-:W-:Y:S01]  /*fd530*/  ISETP.LT.AND P1, PT, R98, UR12, !P0 ;  /* 0x0000000c62007c0c */ /* 0x008fe2000c721270 */
[----:B------:R-:W3:Y:S01]  /*fd540*/  LDCU UR12, c[0x0][0x398] ;  /* 0x00007300ff0c77ac */ /* 0x000ee20008000800 */
[----:B------:R-:W-:Y:S01]  /*fd550*/  ISETP.GE.AND P0, PT, R0, UR17, PT ;  /* 0x0000001100007c0c */ /* 0x000fe2000bf06270 */
[----:B------:R-:W1:Y:S01]  /*fd560*/  LDCU.64 UR16, c[0x0][0x398] ;  /* 0x00007300ff1077ac */ /* 0x000e620008000a00 */
[----:B------:R-:W3:Y:S01]  /*fd570*/  LDL.LU R0, [R1+0x4c94] ;  /* 0x004c940001007983 */ /* 0x000ee20000300800 */
        /* <DEDUP_REMOVED lines=9> */
[----:B------:R-:W2:Y:S01]  /*fd610*/  LDCU UR47, c[0x0][0x398] ;  /* 0x00007300ff2f77ac */ /* 0x000ea20008000800 */
[----:B------:R-:W-:-:S04]  /*fd620*/  LOP3.LUT R7, R7, 0xffffffbf, RZ, 0xc0, !PT ;  /* 0xffffffbf07077812 */ /* 0x000fc800078ec0ff */
[----:B------:R-:W-:Y:S02]  /*fd630*/  @P3 LOP3.LUT R7, R7, 0x40, RZ, 0xfc, !PT ;  /* 0x0000004007073812 */ /* 0x000fe400078efcff */
[----:B------:R-:W-:Y:S01]  /*fd640*/  ISETP.LT.AND P1, PT, R99, UR52, !P0 ;  /* 0x0000003463007c0c */ /* 0x000fe2000c721270 */
[----:B------:R-:W2:Y:S01]  /*fd650*/  LDCU UR52, c[0x0][0x398] ;  /* 0x00007300ff3477ac */ /* 0x000ea20008000800 */
        /* <DEDUP_REMOVED lines=14> */
[----:B------:R-:W-:Y:S01]  /*fd740*/  ISETP.LT.AND P1, PT, R99, UR55, !P0 ;  /* 0x0000003763007c0c */ /* 0x000fe2000c721270 */
[----:B------:R-:W1:Y:S01]  /*fd750*/  LDCU UR51, c[0x0][0x398] ;  /* 0x00007300ff3377ac */ /* 0x000e620008000800 */
[----:B------:R-:W-:-:S02]  /*fd760*/  ISETP.LT.AND P0, PT, R98, UR16, !P0 ;  /* 0x0000001062007c0c */ /* 0x000fc4000c701270 */
[----:B------:R-:W-:Y:S01]  /*fd770*/  LOP3.LUT R7, R7, 0xfffffffb, RZ, 0xc0, !PT ;  /* 0xfffffffb07077812 */ /* 0x000fe200078ec0ff */
[----:B------:R-:W1:Y:S01]  /*fd780*/  LDCU UR55, c[0x0][0x398] ;  /* 0x00007300ff3777ac */ /* 0x000e620008000800 */
[----:B------:R-:W-:Y:S01]  /*fd790*/  LOP3.LUT R2, R2, 0x7fffffff, RZ, 0xc0, !PT ;  /* 0x7fffffff02027812 */ /* 0x000fe200078ec0ff */
[----:B------:R-:W1:Y:S08]  /*fd7a0*/  LDCU UR16, c[0x0][0x398] ;  /* 0x00007300ff1077ac */ /* 0x000e700008000800 */
[----:B------:R-:W-:-:S02]  /*fd7b0*/  @P0 LOP3.LUT R6, R6, 0x80000000, RZ, 0xfc, !PT ;  /* 0x8000000006060812 */ /* 0x000fc400078efcff */
[----:B---3--:R-:W-:Y:S01]  /*fd7c0*/  ISETP.GE.AND P0, PT, R0, UR11, PT ;  /* 0x0000000b00007c0c */ /* 0x008fe2000bf06270 */
[----:B------:R-:W3:Y:S01]  /*fd7d0*/  LDCU UR11, c[0x0][0x398] ;  /* 0x00007300ff0b77ac */ /* 0x000ee20008000800 */
[----:B------:R-:W3:Y:S01]  /*fd7e0*/  LDL.LU R0, [R1+0x4c9c] ;  /* 0x004c9c0001007983 */ /* 0x000ee20000300800 */
[----:B------:R-:W-:Y:S02]  /*fd7f0*/  @P3 LOP3.LUT R7, R7, 0x4, RZ, 0xfc, !PT ;  /* 0x0000000407073812 */ /* 0x000fe400078efcff */
[----:B------:R-:W-:Y:S01]  /*fd800*/  ISETP.LT.AND P3, PT, R97, UR53, !P0 ;  /* 0x0000003561007c0c */ /* 0x000fe2000c761270 */
[----:B------:R-:W1:Y:S01]  /*fd810*/  LDCU UR53, c[0x0][0x398] ;  /* 0x00007300ff3577ac */ /* 0x000e620008000800 */
[----:B------:R-:W-:Y:S02]  /*fd820*/  LOP3.LUT R7, R7, 0xfffffffd, RZ, 0xc0, !PT ;  /* 0xfffffffd07077812 */ /* 0x000fe400078ec0ff */
[----:B------:R-:W-:Y:S02]  /*fd830*/  LOP3.LUT R6, R6, 0xbfffffff, RZ, 0xc0, !PT ;  /* 0xbfffffff06067812 */ /* 0x000fe400078ec0ff */
[----:B------:R-:W-:-:S02]  /*fd840*/  @P2 LOP3.LUT R7, R7, 0x2, RZ, 0xfc, !PT ;  /* 0x0000000207072812 */ /* 0x000fc400078efcff */
        /* <DEDUP_REMOVED lines=15> */
[----:B--2---:R-:W-:Y:S01]  /*fd940*/  ISETP.GE.AND P0, PT, R80, UR13, PT ;  /* 0x0000000d50007c0c */ /* 0x004fe2000bf06270 */
[----:B------:R-:W2:Y:S01]  /*fd950*/  LDCU UR13, c[0x0][0x398] ;  /* 0x00007300ff0d77ac */ /* 0x000ea20008000800 */
        /* <DEDUP_REMOVED lines=37> */
[----:B-1----:R-:W-:Y:S01]  /*fdbb0*/  ISETP.LT.AND P3, PT, R97, UR62, !P0 ;  /* 0x0000003e61007c0c */ /* 0x002fe2000c761270 */
        /* <DEDUP_REMOVED lines=33> */
[----:B------:R-:W2:Y:S01]  /*fddd0*/  LDCU.64 UR36, c[0x0][0x398] ;  /* 0x00007300ff2477ac */ /* 0x000ea20008000a00 */
[----:B------:R-:W4:Y:S02]  /*fdde0*/  LDL.LU R80, [R1+0x4cb0] ;  /* 0x004cb00001507983 */ /* 0x000f240000300800 */
[----:B------:R-:W-:Y:S01]  /*fddf0*/  ISETP.LT.AND P3, PT, R97, UR52, !P0 ;  /* 0x0000003461007c0c */ /* 0x000fe2000c761270 */
[----:B------:R-:W2:Y:S01]  /*fde00*/  LDCU UR52, c[0x0][0x398] ;  /* 0x00007300ff3477ac */ /* 0x000ea20008000800 */
[----:B------:R-:W-:Y:S02]  /*fde10*/  ISETP.LT.AND P2, PT, R100, UR47, !P0 ;  /* 0x0000002f64007c0c */ /* 0x000fe4000c741270 */
[----:B-1----:R-:W-:Y:S01]  /*fde20*/  ISETP.LT.AND P1, PT, R99, UR62, !P0 ;  /* 0x0000003e63007c0c */ /* 0x002fe2000c721270 */
        /* <DEDUP_REMOVED lines=13> */
[----:B--2---:R-:W-:Y:S01]  /*fdf00*/  ISETP.LT.AND P3, PT, R97, UR52, !P0 ;  /* 0x0000003461007c0c */ /* 0x004fe2000c761270 */
        /* <DEDUP_REMOVED lines=19> */
[----:B--2---:R-:W-:Y:S02]  /*fe040*/  ISETP.LT.AND P2, PT, R100, UR52, !P0 ;  /* 0x0000003464007c0c */ /* 0x004fe4000c741270 */
[----:B------:R-:W-:Y:S01]  /*fe050*/  ISETP.LT.AND P1, PT, R99, UR76, !P0 ;  /* 0x0000004c63007c0c */ /* 0x000fe2000c721270 */
[----:B------:R-:W2:Y:S01]  /*fe060*/  LDCU UR52, c[0x0][0x3b8] ;  /* 0x00007700ff3477ac */ /* 0x000ea20008000800 */
[----:B------:R-:W-:-:S02]  /*fe070*/  ISETP.LT.AND P0, PT, R98, UR30, !P0 ;  /* 0x0000001e62007c0c */ /* 0x000fc4000c701270 */
[----:B------:R-:W-:Y:S01]  /*fe080*/  LOP3.LUT R6, R6, 0xfffffffb, RZ, 0xc0, !PT ;  /* 0xfffffffb06067812 */ /* 0x000fe200078ec0ff */
[----:B------:R-:W1:Y:S01]  /*fe090*/  LDCU UR30, c[0x0][0x3b8] ;  /* 0x00007700ff1e77ac */ /* 0x000e620008000800 */
[----:B------:R-:W1:Y:S09]  /*fe0a0*/  LDCU UR76, c[0x0][0x398] ;  /* 0x00007300ff4c77ac */ /* 0x000e720008000800 */
[----:B------:R-:W-:-:S02]  /*fe0b0*/  @P0 LOP3.LUT R5, R5, 0x80000000, RZ, 0xfc, !PT ;  /* 0x8000000005050812 */ /* 0x000fc400078efcff */
[----:B---3--:R-:W-:Y:S01]  /*fe0c0*/  ISETP.GE.AND P0, PT, R0, UR29, PT ;  /* 0x0000001d00007c0c */ /* 0x008fe2000bf06270 */
[----:B------:R-:W3:Y:S01]  /*fe0d0*/  LDCU.64 UR28, c[0x0][0x398] ;  /* 0x00007300ff1c77ac */ /* 0x000ee20008000a00 */
[----:B------:R-:W2:Y:S01]  /*fe0e0*/  LDL.LU R0, [R1+0x4cbc] ;  /* 0x004cbc0001007983 */ /* 0x000ea20000300800 */
        /* <DEDUP_REMOVED lines=40> */
[----:B--2---:R-:W-:Y:S01]  /*fe370*/  ISETP.GE.AND P0, PT, R0, UR37, PT ;  /* 0x0000002500007c0c */ /* 0x004fe2000bf06270 */
[----:B------:R-:W2:Y:S01]  /*fe380*/  LDCU.64 UR36, c[0x0][0x398] ;  /* 0x00007300ff2477ac */ /* 0x000ea20008000a00 */
[----:B------:R-:W2:Y:S04]  /*fe390*/  LDL.LU R0, [R1+0x4cc4] ;  /* 0x004cc40001007983 */ /* 0x000ea80000300800 */
[----:B------:R-:W3:Y:S01]  /*fe3a0*/  LDL R96, [R1+0x31a0] ;  /* 0x0031a00001607983 */ /* 0x000ee20000100800 */
[----:B------:R-:W-:Y:S01]  /*fe3b0*/  ISETP.LT.AND P3, PT, R97, UR68, !P0 ;  /* 0x0000004461007c0c */ /* 0x000fe2000c761270 */
[----:B------:R-:W1:Y:S01]  /*fe3c0*/  LDCU UR68, c[0x0][0x3b8] ;  /* 0x00007700ff4477ac */ /* 0x000e620008000800 */
[----:B------:R-:W-:-:S02]  /*fe3d0*/  ISETP.LT.AND P2, PT, R100, UR67, !P0 ;  /* 0x0000004364007c0c */ /* 0x000fc4000c741270 */
        /* <DEDUP_REMOVED lines=15> */
[----:B------:R-:W4:Y:S03]  /*fe4d0*/  LDCU UR31, c[0x0][0x3b8] ;  /* 0x00007700ff1f77ac */ /* 0x000f260008000800 */
        /* <DEDUP_REMOVED lines=17> */
[----:B---3--:R-:W-:Y:S02]  /*fe5f0*/  IMAD R0, R96, UR50, RZ ;  /* 0x0000003260007c24 */ /* 0x008fe4000f8e02ff */
[----:B------:R-:W-:Y:S01]  /*fe600*/  ISETP.LT.AND P1, PT, R99, UR5, !P0 ;  /* 0x0000000563007c0c */ /* 0x000fe2000c721270 */
[----:B------:R-:W3:Y:S02]  /*fe610*/  LDCU UR5, c[0x0][0x3b8] ;  /* 0x00007700ff0577ac */ /* 0x000ee40008000800 */
[----:B------:R1:W-:Y:S01]  /*fe620*/  STL [R1+0x32dc], R0 ;  /* 0x0032dc0001007387 */ /* 0x0003e20000100800 */
[----:B------:R-:W-:Y:S01]  /*fe630*/  ISETP.LT.AND P3, PT, R97, UR61, !P0 ;  /* 0x0000003d61007c0c */ /* 0x000fe2000c761270 */
[----:B------:R-:W2:Y:S01]  /*fe640*/  LDCU UR50, c[0x0][0x3b8] ;  /* 0x00007700ff3277ac */ /* 0x000ea20008000800 */
[----:B------:R-:W-:Y:S01]  /*fe650*/  ISETP.LT.AND P2, PT, R100, UR48, !P0 ;  /* 0x0000003064007c0c */ /* 0x000fe2000c741270 */
[----:B-1----:R-:W-:Y:S01]  /*fe660*/  VIADD R0, R0, UR52 ;  /* 0x0000003400007c36 */ /* 0x002fe20008000000 */
[----:B------:R-:W-:Y:S01]  /*fe670*/  ISETP.LT.AND P0, PT, R98, UR36, !P0 ;  /* 0x0000002462007c0c */ /* 0x000fe2000c701270 */
[----:B------:R-:W1:Y:S03]  /*fe680*/  LDCU UR36, c[0x0][0x3b8] ;  /* 0x00007700ff2477ac */ /* 0x000e660008000800 */
[----:B------:R2:W-:Y:S01]  /*fe690*/  STL [R1+0x32d4], R0 ;  /* 0x0032d40001007387 */ /* 0x0005e20000100800 */
[----:B------:R-:W1:Y:S01]  /*fe6a0*/  LDCU UR48, c[0x0][0x3b8] ;  /* 0x00007700ff3077ac */ /* 0x000e620008000800 */
[----:B------:R-:W1:Y:S01]  /*fe6b0*/  LDCU UR52, c[0x0][0x3b8] ;  /* 0x00007700ff3477ac */ /* 0x000e620008000800 */
[----:B------:R-:W-:Y:S01]  /*fe6c0*/  LOP3.LUT R5, R5, 0xffffbfff, RZ, 0xc0, !PT ;  /* 0xffffbfff05057812 */ /* 0x000fe200078ec0ff */
[----:B------:R-:W1:Y:S01]  /*fe6d0*/  LDCU UR61, c[0x0][0x3b8] ;  /* 0x00007700ff3d77ac */ /* 0x000e620008000800 */
[----:B--2---:R-:W-:Y:S01]  /*fe6e0*/  VIADD R0, R0, UR51 ;  /* 0x0000003300007c36 */ /* 0x004fe20008000000 */
[----:B------:R-:W2:Y:S04]  /*fe6f0*/  LDCU UR51, c[0x0][0x3b8] ;  /* 0x00007700ff3377ac */ /* 0x000ea80008000800 */
[----:B------:R1:W-:Y:S02]  /*fe700*/  STL [R1+0x312c], R0 ;  /* 0x00312c0001007387 */ /* 0x0003e40000100800 */
[----:B-1----:R-:W-:Y:S01]  /*fe710*/  VIADD R0, R0, UR30 ;  /* 0x0000001e00007c36 */ /* 0x002fe20008000000 */
[----:B------:R-:W1:Y:S04]  /*fe720*/  LDCU UR30, c[0x0][0x3b8] ;  /* 0x00007700ff1e77ac */ /* 0x000e680008000800 */
[----:B------:R2:W-:Y:S02]  /*fe730*/  STL [R1+0x2d30], R0 ;  /* 0x002d300001007387 */ /* 0x0005e40000100800 */
[----:B--2---:R-:W-:Y:S01]  /*fe740*/  VIADD R0, R0, UR53 ;  /* 0x0000003500007c36 */ /* 0x004fe20008000000 */
[----:B------:R-:W2:Y:S03]  /*fe750*/  LDCU UR53, c[0x0][0x3b8] ;  /* 0x00007700ff3577ac */ /* 0x000ea60008000800 */
[----:B------:R-:W-:Y:S01]  /*fe760*/  VIADD R252, R0, UR26 ;  /* 0x0000001a00fc7c36 */ /* 0x000fe20008000000 */
[----:B------:R1:W-:Y:S01]  /*fe770*/  STL [R1+0x2444], R0 ;  /* 0x0024440001007387 */ /* 0x0003e20000100800 */
[----:B------:R-:W2:Y:S02]  /*fe780*/  LDCU UR26, c[0x0][0x3b8] ;  /* 0x00007700ff1a77ac */ /* 0x000ea40008000800 */
[----:B-1----:R-:W-:Y:S01]  /*fe790*/  VIADD R0, R252, UR54 ;  /* 0x00000036fc007c36 */ /* 0x002fe20008000000 */
[----:B------:R-:W1:Y:S03]  /*fe7a0*/  LDCU UR54, c[0x0][0x3b8] ;  /* 0x00007700ff3677ac */ /* 0x000e660008000800 */
[----:B------:R-:W-:Y:S01]  /*fe7b0*/  VIADD R0, R0, UR56 ;  /* 0x0000003800007c36 */ /* 0x000fe20008000000 */
[----:B------:R-:W1:Y:S04]  /*fe7c0*/  LDCU UR56, c[0x0][0x3b8] ;  /* 0x00007700ff3877ac */ /* 0x000e680008000800 */
[----:B------:R2:W-:Y:S02]  /*fe7d0*/  STL [R1+0x2004], R0 ;  /* 0x0020040001007387 */ /* 0x0005e40000100800 */
[----:B--2---:R-:W-:Y:S01]  /*fe7e0*/  VIADD R0, R0, UR55 ;  /* 0x0000003700007c36 */ /* 0x004fe20008000000 */
[----:B------:R-:W2:Y:S04]  /*fe7f0*/  LDCU UR55, c[0x0][0x3b8] ;  /* 0x00007700ff3777ac */ /* 0x000ea80008000800 */
[----:B------:R1:W-:Y:S02]  /*fe800*/  STL [R1+0x2008], R0 ;  /* 0x0020080001007387 */ /* 0x0003e40000100800 */
[----:B-1----:R-:W-:Y:S01]  /*fe810*/  VIADD R0, R0, UR28 ;  /* 0x0000001c00007c36 */ /* 0x002fe20008000000 */
        /* <DEDUP_REMOVED lines=17> */
[----:B----4-:R-:W-:Y:S01]  /*fe930*/  VIADD R0, R0, UR31 ;  /* 0x0000001f00007c36 */ /* 0x010fe20008000000 */
[----:B------:R-:W4:Y:S04]  /*fe940*/  LDCU UR31, c[0x0][0x3b8] ;  /* 0x00007700ff1f77ac */ /* 0x000f280008000800 */
[----:B------:R3:W-:Y:S02]  /*fe950*/  STL [R1+0x2044], R0 ;  /* 0x0020440001007387 */ /* 0x0007e40000100800 */
[----:B---3--:R-:W-:Y:S01]  /*fe960*/  VIADD R0, R0, UR5 ;  /* 0x0000000500007c36 */ /* 0x008fe20008000000 */
[----:B------:R-:W3:Y:S04]  /*fe970*/  LDCU UR5, c[0x0][0x3b8] ;  /* 0x00007700ff0577ac */ /* 0x000ee80008000800 */
        /* <DEDUP_REMOVED lines=1337> */
[----:B------:R-:W-:Y:S01]  /*103d10*/  @P3 LOP3.LUT R5, R5, 0x4000, RZ, 0xfc, !PT ;  /* 0x0000400005053812 */ /* 0x000fe200078efcff */
[----:B------:R-:W2:Y:S03]  /*103d20*/  LDCU UR30, c[0x0][0x3b8] ;  /* 0x00007700ff1e77ac */ /* 0x000ea60008000800 */
        /* <DEDUP_REMOVED lines=26> */
[----:B------:R-:W-:Y:S01]  /*103ed0*/  LOP3.LUT R5, R5, 0xffffdfff, RZ, 0xc0, !PT ;  /* 0xffffdfff05057812 */ /* 0x000fe200078ec0ff */
[----:B------:R-:W1:Y:S03]  /*103ee0*/  LDCU UR32, c[0x0][0x3b8] ;  /* 0x00007700ff2077ac */ /* 0x000e660008000800 */
[----:B------:R2:W-:Y:S02]  /*103ef0*/  STL [R1+0x32c0], R0 ;  /* 0x0032c00001007387 */ /* 0x0005e40000100800 */
[----:B--2---:R-:W-:Y:S01]  /*103f00*/  VIADD R0, R0, UR40 ;  /* 0x0000002800007c36 */ /* 0x004fe20008000000 */
[----:B------:R-:W-:Y:S01]  /*103f10*/  @P2 LOP3.LUT R5, R5, 0x2000, RZ, 0xfc, !PT ;  /* 0x0000200005052812 */ /* 0x000fe200078efcff */
[----:B------:R-:W2:Y:S03]  /*103f20*/  LDCU UR40, c[0x0][0x3b8] ;  /* 0x00007700ff2877ac */ /* 0x000ea60008000800 */
[----:B------:R1:W-:Y:S02]  /*103f30*/  STL [R1+0x32cc], R0 ;  /* 0x0032cc0001007387 */ /* 0x0003e40000100800 */
[----:B-1----:R-:W-:Y:S01]  /*103f40*/  VIADD R0, R0, UR38 ;  /* 0x0000002600007c36 */ /* 0x002fe20008000000 */
[----:B------:R-:W-:Y:S01]  /*103f50*/  LOP3.LUT R5, R5, 0xffffefff, RZ, 0xc0, !PT ;  /* 0xffffefff05057812 */ /* 0x000fe200078ec0ff */
[----:B------:R-:W1:Y:S03]  /*103f60*/  LDCU UR38, c[0x0][0x3b8] ;  /* 0x00007700ff2677ac */ /* 0x000e660008000800 */
[----:B------:R4:W-:Y:S02]  /*103f70*/  STL [R1+0x32c8], R0 ;  /* 0x0032c80001007387 */ /* 0x0009e40000100800 */
[----:B----4-:R-:W-:Y:S01]  /*103f80*/  VIADD R0, R0, UR31 ;  /* 0x0000001f00007c36 */ /* 0x010fe20008000000 */
[----:B------:R-:W-:Y:S01]  /*103f90*/  @P1 LOP3.LUT R5, R5, 0x1000, RZ, 0xfc, !PT ;  /* 0x0000100005051812 */ /* 0x000fe200078efcff */
[----:B------:R-:W4:Y:S03]  /*103fa0*/  LDCU UR31, c[0x0][0x3b8] ;  /* 0x00007700ff1f77ac */ /* 0x000f260008000800 */
[----:B------:R3:W-:Y:S02]  /*103fb0*/  STL [R1+0x32d0], R0 ;  /* 0x0032d00001007387 */ /* 0x0007e40000100800 */
[----:B---3--:R-:W-:Y:S01]  /*103fc0*/  VIADD R0, R0, UR5 ;  /* 0x0000000500007c36 */ /* 0x008fe20008000000 */
[----:B------:R-:W3:Y:S04]  /*103fd0*/  LDCU UR5, c[0x0][0x3b8] ;  /* 0x00007700ff0577ac */ /* 0x000ee80008000800 */
[----:B------:R1:W-:Y:S02]  /*103fe0*/  STL [R1+0x32c4], R0 ;  /* 0x0032c40001007387 */ /* 0x0003e40000100800 */
[----:B-1----:R-:W-:-:S05]  /*103ff0*/  VIADD R0, R0, UR27 ;  /* 0x0000001b00007c36 */ /* 0x002fca0008000000 */
        /* <DEDUP_REMOVED lines=9> */
[----:B-1----:R-:W-:-:S05]  /*104090*/  VIADD R0, R0, UR56 ;  /* 0x0000003800007c36 */ /* 0x002fca0008000000 */
[----:B------:R1:W-:Y:S04]  /*1040a0*/  STL [R1+0x32ac], R0 ;  /* 0x0032ac0001007387 */ /* 0x0003e80000100800 */
[----:B------:R-:W2:Y:S01]  /*1040b0*/  LDL.LU R80, [R1+0x4cc8] ;  /* 0x004cc80001507983 */ /* 0x000ea20000300800 */
[----:B-1----:R-:W-:Y:S01]  /*1040c0*/  VIADD R0, R0, UR50 ;  /* 0x0000003200007c36 */ /* 0x002fe20008000000 */
[----:B------:R-:W-:Y:S01]  /*1040d0*/  LOP3.LUT R5, R5, 0xfffffbff, RZ, 0xc0, !PT ;  /* 0xfffffbff05057812 */ /* 0x000fe200078ec0ff */
[----:B------:R-:W1:Y:S03]  /*1040e0*/  LDCU UR50, c[0x0][0x398] ;  /* 0x00007300ff3277ac */ /* 0x000e660008000800 */
[----:B------:R3:W-:Y:S02]  /*1040f0*/  STL [R1+0x32a8], R0 ;  /* 0x0032a80001007387 */ /* 0x0007e40000100800 */
[----:B---3--:R-:W-:Y:S01]  /*104100*/  VIADD R0, R0, UR26 ;  /* 0x0000001a00007c36 */ /* 0x008fe20008000000 */
[----:B------:R-:W3:Y:S04]  /*104110*/  LDCU.64 UR26, c[0x0][0x398] ;  /* 0x00007300ff1a77ac */ /* 0x000ee80008000a00 */
[----:B------:R1:W-:Y:S02]  /*104120*/  STL [R1+0x32a4], R0 ;  /* 0x0032a40001007387 */ /* 0x0003e40000100800 */
[----:B-1----:R-:W-:-:S05]  /*104130*/  VIADD R0, R0, UR51 ;  /* 0x0000003300007c36 */ /* 0x002fca0008000000 */
[----:B------:R1:W-:Y:S02]  /*104140*/  STL [R1+0x329c], R0 ;  /* 0x00329c0001007387 */ /* 0x0003e40000100800 */
[----:B-1----:R-:W-:-:S05]  /*104150*/  VIADD R0, R0, UR52 ;  /* 0x0000003400007c36 */ /* 0x002fca0008000000 */
[----:B------:R1:W-:Y:S02]  /*104160*/  STL [R1+0x3294], R0 ;  /* 0x0032940001007387 */ /* 0x0003e40000100800 */
[----:B-1----:R-:W-:Y:S01]  /*104170*/  VIADD R0, R0, UR53 ;  /* 0x0000003500007c36 */ /* 0x002fe20008000000 */
[----:B------:R-:W1:Y:S04]  /*104180*/  LDCU.64 UR52, c[0x0][0x398] ;  /* 0x00007300ff3477ac */ /* 0x000e680008000a00 */
[----:B------:R3:W-:Y:S02]  /*104190*/  STL [R1+0x3290], R0 ;  /* 0x0032900001007387 */ /* 0x0007e40000100800 */
[----:B---3--:R-:W-:-:S05]  /*1041a0*/  VIADD R0, R0, UR28 ;  /* 0x0000001c00007c36 */ /* 0x008fca0008000000 */
[----:B------:R3:W-:Y:S02]  /*1041b0*/  STL [R1+0x328c], R0 ;  /* 0x00328c0001007387 */ /* 0x0007e40000100800 */
[----:B---3--:R-:W-:-:S05]  /*1041c0*/  VIADD R0, R0, UR54 ;  /* 0x0000003600007c36 */ /* 0x008fca0008000000 */
[----:B------:R3:W-:Y:S02]  /*1041d0*/  STL [R1+0x3288], R0 ;  /* 0x0032880001007387 */ /* 0x0007e40000100800 */
[----:B---3--:R-:W-:Y:S01]  /*1041e0*/  VIADD R0, R0, UR55 ;  /* 0x0000003700007c36 */ /* 0x008fe20008000000 */
[----:B------:R-:W3:Y:S04]  /*1041f0*/  LDCU.64 UR54, c[0x0][0x398] ;  /* 0x00007300ff3677ac */ /* 0x000ee80008000a00 */
[----:B------:R1:W-:Y:S02]  /*104200*/  STL [R1+0x327c], R0 ;  /* 0x00327c0001007387 */ /* 0x0003e40000100800 */
[----:B-1----:R-:W-:Y:S01]  /*104210*/  VIADD R0, R0, UR57 ;  /* 0x0000003900007c36 */ /* 0x002fe20008000000 */
[----:B------:R-:W1:Y:S04]  /*104220*/  LDCU.64 UR56, c[0x0][0x398] ;  /* 0x00007300ff3877ac */ /* 0x000e680008000a00 */
[----:B------:R3:W-:Y:S02]  /*104230*/  STL [R1+0x3278], R0 ;  /* 0x0032780001007387 */ /* 0x0007e40000100800 */
[----:B---3--:R-:W-:-:S05]  /*104240*/  VIADD R0, R0, UR58 ;  /* 0x0000003a00007c36 */ /* 0x008fca0008000000 */
[----:B------:R3:W-:Y:S02]  /*104250*/  STL [R1+0x3274], R0 ;  /* 0x0032740001007387 */ /* 0x0007e40000100800 */
[----:B---3--:R-:W-:Y:S01]  /*104260*/  VIADD R0, R0, UR59 ;  /* 0x0000003b00007c36 */ /* 0x008fe20008000000 */
[----:B------:R-:W3:Y:S04]  /*104270*/  LDCU.64 UR58, c[0x0][0x398] ;  /* 0x00007300ff3a77ac */ /* 0x000ee80008000a00 */
[----:B------:R1:W-:Y:S04]  /*104280*/  STL [R1+0x3270], R0 ;  /* 0x0032700001007387 */ /* 0x0003e80000100800 */
[----:B------:R-:W3:Y:S01]  /*104290*/  LDL.LU R81, [R1+0x4ccc] ;  /* 0x004ccc0001517983 */ /* 0x000ee20000300800 */
[----:B-1----:R-:W-:Y:S01]  /*1042a0*/  VIADD R0, R0, UR63 ;  /* 0x0000003f00007c36 */ /* 0x002fe20008000000 */
[----:B------:R-:W1:Y:S04]  /*1042b0*/  LDCU UR63, c[0x0][0x3b8] ;  /* 0x00007700ff3f77ac */ /* 0x000e680008000800 */
[----:B------:R4:W-:Y:S02]  /*1042c0*/  STL [R1+0x3260], R0 ;  /* 0x0032600001007387 */ /* 0x0009e40000100800 */
[----:B----4-:R-:W-:Y:S01]  /*1042d0*/  VIADD R0, R0, UR5 ;  /* 0x0000000500007c36 */ /* 0x010fe20008000000 */
[----:B------:R-:W4:Y:S04]  /*1042e0*/  LDCU UR5, c[0x0][0x3b8] ;  /* 0x00007700ff0577ac */ /* 0x000f280008000800 */
[----:B------:R1:W-:Y:S01]  /*1042f0*/  STL [R1+0x325c], R0 ;  /* 0x00325c0001007387 */ /* 0x0003e20000100800 */
[----:B--2---:R-:W-:Y:S01]  /*104300*/  ISETP.GE.AND P0, PT, R80, UR29, PT ;  /* 0x0000001d50007c0c */ /* 0x004fe2000bf06270 */
[----:B-1----:R-:W-:-:S02]  /*104310*/  VIADD R0, R0, UR32 ;  /* 0x0000002000007c36 */ /* 0x002fc40008000000 */
[----:B------:R-:W2:Y:S01]  /*104320*/  LDL.LU R80, [R1+0x4cd0] ;  /* 0x004cd00001507983 */ /* 0x000ea20000300800 */
[----:B------:R-:W1:Y:S01]  /*104330*/  LDCU.64 UR28, c[0x0][0x398] ;  /* 0x00007300ff1c77ac */ /* 0x000e620008000a00 */
[----:B------:R-:W-:Y:S02]  /*104340*/  ISETP.LT.AND P3, PT, R97, UR72, !P0 ;  /* 0x0000004861007c0c */ /* 0x000fe4000c761270 */
[----:B------:R-:W-:Y:S02]  /*104350*/  ISETP.LT.AND P2, PT, R100, UR49, !P0 ;  /* 0x0000003164007c0c */ /* 0x000fe4000c741270 */
[----:B------:R-:W-:Y:S01]  /*104360*/  ISETP.LT.AND P1, PT, R99, UR6, !P0 ;  /* 0x0000000663007c0c */ /* 0x000fe2000c721270 */
[----:B------:R1:W-:Y:S01]  /*104370*/  STL [R1+0x3258], R0 ;  /* 0x0032580001007387 */ /* 0x0003e20000100800 */
[----:B------:R-:W1:Y:S07]  /*104380*/  LDCU UR72, c[0x0][0x398] ;  /* 0x00007300ff4877ac */ /* 0x000e6e0008000800 */
[----:B------:R-:W-:Y:S01]  /*104390*/  @P3 LOP3.LUT R5, R5, 0x400, RZ, 0xfc, !PT ;  /* 0x0000040005053812 */ /* 0x000fe200078efcff */
[----:B------:R-:W2:Y:S03]  /*1043a0*/  LDCU UR49, c[0x0][0x398] ;  /* 0x00007300ff3177ac */ /* 0x000ea60008000800 */
[----:B------:R-:W-:Y:S01]  /*1043b0*/  LOP3.LUT R5, R5, 0xfffffdff, RZ, 0xc0, !PT ;  /* 0xfffffdff05057812 */ /* 0x000fe200078ec0ff */
[----:B------:R-:W2:Y:S03]  /*1043c0*/  LDCU UR6, c[0x0][0x3b8] ;  /* 0x00007700ff0677ac */ /* 0x000ea60008000800 */
[----:B------:R-:W-:-:S02]  /*1043d0*/  @P2 LOP3.LUT R5, R5, 0x200, RZ, 0xfc, !PT ;  /* 0x0000020005052812 */ /* 0x000fc400078efcff */
[----:B------:R-:W-:Y:S01]  /*1043e0*/  ISETP.LT.AND P0, PT, R98, UR26, !P0 ;  /* 0x0000001a62007c0c */ /* 0x000fe2000c701270 */
[----:B-1----:R-:W-:Y:S01]  /*1043f0*/  VIADD R0, R0, UR31 ;  /* 0x0000001f00007c36 */ /* 0x002fe20008000000 */
[----:B------:R-:W-:Y:S01]  /*104400*/  LOP3.LUT R5, R5, 0xfffffeff, RZ, 0xc0, !PT ;  /* 0xfffffeff05057812 */ /* 0x000fe200078ec0ff */
[----:B------:R-:W1:Y:S03]  /*104410*/  LDCU UR26, c[0x0][0x398] ;  /* 0x00007300ff1a77ac */ /* 0x000e660008000800 */
[----:B------:R-:W-:Y:S01]  /*104420*/  @P1 LOP3.LUT R5, R5, 0x100, RZ, 0xfc, !PT ;  /* 0x0000010005051812 */ /* 0x000fe200078efcff */
[----:B------:R4:W-:Y:S03]  /*104430*/  STL [R1+0x3254], R0 ;  /* 0x0032540001007387 */ /* 0x0009e60000100800 */
[----:B------:R-:W-:Y:S01]  /*104440*/  LOP3.LUT R5, R5, 0xffffff7f, RZ, 0xc0, !PT ;  /* 0xffffff7f05057812 */ /* 0x000fe200078ec0ff */
[----:B----4-:R-:W-:-:S03]  /*104450*/  VIADD R0, R0, UR30 ;  /* 0x0000001e00007c36 */ /* 0x010fc60008000000 */
[----:B------:R-:W-:Y:S01]  /*104460*/  @P0 LOP3.LUT R5, R5, 0x80, RZ, 0xfc, !PT ;  /* 0x0000008005050812 */ /* 0x000fe200078efcff */
[----:B------:R-:W4:Y:S01]  /*104470*/  LDCU.64 UR30, c[0x0][0x398] ;  /* 0x00007300ff1e77ac */ /* 0x000f220008000a00 */
[----:B------:R1:W-:Y:S02]  /*104480*/  STL [R1+0x3250], R0 ;  /* 0x0032500001007387 */ /* 0x0003e40000100800 */
[----:B------:R-:W-:Y:S01]  /*104490*/  LOP3.LUT R5, R5, 0xffffffbf, RZ, 0xc0, !PT ;  /* 0xffffffbf05057812 */ /* 0x000fe200078ec0ff */
[----:B-1----:R-:W-:Y:S01]  /*1044a0*/  VIADD R0, R0, UR48 ;  /* 0x0000003000007c36 */ /* 0x002fe20008000000 */
[----:B---3--:R-:W-:Y:S01]  /*1044b0*/  ISETP.GE.AND P0, PT, R81, UR33, PT ;  /* 0x0000002151007c0c */ /* 0x008fe2000bf06270 */
[----:B------:R-:W1:Y:S01]  /*1044c0*/  LDCU.64 UR32, c[0x0][0x398] ;  /* 0x00007300ff2077ac */ /* 0x000e620008000a00 */
[----:B------:R-:W3:Y:S02]  /*1044d0*/  LDL.LU R81, [R1+0x4cd4] ;  /* 0x004cd40001517983 */ /* 0x000ee40000300800 */
[----:B------:R-:W-:Y:S01]  /*1044e0*/  ISETP.LT.AND P3, PT, R97, UR76, !P0 ;  /* 0x0000004c61007c0c */ /* 0x000fe2000c761270 */
[----:B------:R-:W1:Y:S01]  /*1044f0*/  LDCU UR76, c[0x0][0x398] ;  /* 0x00007300ff4c77ac */ /* 0x000e620008000800 */
[----:B------:R-:W-:-:S02]  /*104500*/  ISETP.LT.AND P2, PT, R100, UR77, !P0 ;  /* 0x0000004d64007c0c */ /* 0x000fc4000c741270 */
[----:B------:R-:W-:Y:S01]  /*104510*/  ISETP.LT.AND P1, PT, R99, UR41, !P0 ;  /* 0x0000002963007c0c */ /* 0x000fe2000c721270 */
[----:B------:R1:W-:Y:S08]  /*104520*/  STL [R1+0x324c], R0 ;  /* 0x00324c0001007387 */ /* 0x0003f00000100800 */
[----:B------:R-:W-:Y:S01]  /*104530*/  @P3 LOP3.LUT R5, R5, 0x40, RZ, 0xfc, !PT ;  /* 0x0000004005053812 */ /* 0x000fe200078efcff */
[----:B------:R-:W2:Y:S03]  /*104540*/  LDCU UR77, c[0x0][0x398] ;  /* 0x00007300ff4d77ac */ /* 0x000ea60008000800 */
[----:B------:R-:W-:-:S04]  /*104550*/  LOP3.LUT R5, R5, 0xffffffdf, RZ, 0xc0, !PT ;  /* 0xffffffdf05057812 */ /* 0x000fc800078ec0ff */
[----:B------:R-:W-:Y:S02]  /*104560*/  @P2 LOP3.LUT R5, R5, 0x20, RZ, 0xfc, !PT ;  /* 0x0000002005052812 */ /* 0x000fe400078efcff */
[----:B------:R-:W-:Y:S01]  /*104570*/  ISETP.LT.AND P0, PT, R98, UR28, !P0 ;  /* 0x0000001c62007c0c */ /* 0x000fe2000c701270 */
[----:B-1----:R-:W-:Y:S01]  /*104580*/  VIADD R0, R0, UR40 ;  /* 0x0000002800007c36 */ /* 0x002fe20008000000 */
[----:B------:R-:W-:Y:S01]  /*104590*/  LOP3.LUT R5, R5, 0xffffffef, RZ, 0xc0, !PT ;  /* 0xffffffef05057812 */ /* 0x000fe200078ec0ff */
[----:B------:R-:W1:Y:S03]  /*1045a0*/  LDCU UR28, c[0x0][0x398] ;  /* 0x00007300ff1c77ac */ /* 0x000e660008000800 */
[----:B------:R-:W-:Y:S01]  /*1045b0*/  @P1 LOP3.LUT R5, R5, 0x10, RZ, 0xfc, !PT ;  /* 0x0000001005051812 */ /* 0x000fe200078efcff */
[----:B------:R-:W1:Y:S03]  /*1045c0*/  LDCU.64 UR40, c[0x0][0x398] ;  /* 0x00007300ff2877ac */ /* 0x000e660008000a00 */
[----:B------:R-:W-:-:S04]  /*1045d0*/  LOP3.LUT R5, R5, 0xfffffff7, RZ, 0xc0, !PT ;  /* 0xfffffff705057812 */ /* 0x000fc800078ec0ff */
[----:B------:R-:W-:Y:S02]  /*1045e0*/  @P0 LOP3.LUT R5, R5, 0x8, RZ, 0xfc, !PT ;  /* 0x0000000805050812 */ /* 0x000fe400078efcff */
[----:B--2---:R-:W-:Y:S02]  /*1045f0*/  ISETP.GE.AND P0, PT, R80, UR39, PT ;  /* 0x0000002750007c0c */ /* 0x004fe4000bf06270 */
[----:B------:R-:W2:Y:S04]  /*104600*/  LDL.LU R80, [R1+0x4cd8] ;  /* 0x004cd80001507983 */ /* 0x000ea80000300800 */
[----:B------:R1:W-:Y:S02]  /*104610*/  STL [R1+0x3244], R0 ;  /* 0x0032440001007387 */ /* 0x0003e40000100800 */
[----:B-1----:R-:W-:Y:S01]  /*104620*/  VIADD R0, R0, UR38 ;  /* 0x0000002600007c36 */ /* 0x002fe20008000000 */
[----:B------:R-:W-:Y:S01]  /*104630*/  ISETP.LT.AND P3, PT, R97, UR50, !P0 ;  /* 0x0000003261007c0c */ /* 0x000fe2000c761270 */
[----:B------:R-:W1:Y:S03]  /*104640*/  LDCU.64 UR50, c[0x0][0x398] ;  /* 0x00007300ff3277ac */ /* 0x000e660008000a00 */
[----:B------:R4:W-:Y:S01]  /*104650*/  STL [R1+0x3238], R0 ;  /* 0x0032380001007387 */ /* 0x0009e20000100800 */
[----:B------:R-:W-:Y:S01]  /*104660*/  ISETP.LT.AND P2, PT, R100, UR76, !P0 ;  /* 0x0000004c64007c0c */ /* 0x000fe2000c741270 */
[----:B------:R-:W1:Y:S01]  /*104670*/  LDCU UR76, c[0x0][0x398] ;  /* 0x00007300ff4c77ac */ /* 0x000e620008000800 */
[----:B------:R-:W-:-:S02]  /*104680*/  ISETP.LT.AND P1, PT, R99, UR77, !P0 ;  /* 0x0000004d63007c0c */ /* 0x000fc4000c721270 */
[----:B------:R-:W-:Y:S01]  /*104690*/  LOP3.LUT R5, R5, 0xfffffffb, RZ, 0xc0, !PT ;  /* 0xfffffffb05057812 */ /* 0x000fe200078ec0ff */
[----:B------:R-:W1:Y:S01]  /*1046a0*/  LDCU UR77, c[0x0][0x398] ;  /* 0x00007300ff4d77ac */ /* 0x000e620008000800 */
[----:B----4-:R-:W-:Y:S01]  /*1046b0*/  VIADD R0, R0, UR36 ;  /* 0x0000002400007c36 */ /* 0x010fe20008000000 */
[----:B------:R-:W4:Y:S04]  /*1046c0*/  LDCU.64 UR38, c[0x0][0x398] ;  /* 0x00007300ff2677ac */ /* 0x000f280008000a00 */
[----:B------:R-:W-:Y:S04]  /*1046d0*/  STL [R1+0x3234], R0 ;  /* 0x0032340001007387 */ /* 0x000fe80000100800 */
[----:B------:R-:W4:Y:S01]  /*1046e0*/  LDL.LU R82, [R1+0x4cdc] ;  /* 0x004cdc0001527983 */ /* 0x000f220000300800 */
[----:B------:R-:W-:-:S02]  /*1046f0*/  ISETP.LT.AND P0, PT, R98, UR30, !P0 ;  /* 0x0000001e62007c0c */ /* 0x000fc4000c701270 */
[----:B------:R-:W-:Y:S01]  /*104700*/  @P3 LOP3.LUT R5, R5, 0x4, RZ, 0xfc, !PT ;  /* 0x0000000405053812 */ /* 0x000fe200078efcff */
[----:B------:R-:W4:Y:S10]  /*104710*/  LDL.LU R86, [R1+0x4ce0] ;  /* 0x004ce00001567983 */ /* 0x000f340000300800 */
[----:B------:R-:W-:-:S02]  /*104720*/  @P0 LOP3.LUT R4, R4, 0x80000000, RZ, 0xfc, !PT ;  /* 0x8000000004040812 */ /* 0x000fc400078efcff */
[----:B------:R-:W-:Y:S02]  /*104730*/  LOP3.LUT R5, R5, 0xfffffffd, RZ, 0xc0, !PT ;  /* 0xfffffffd05057812 */ /* 0x000fe400078ec0ff */
[----:B------:R-:W-:Y:S02]  /*104740*/  LOP3.LUT R4, R4, 0xbfffffff, RZ, 0xc0, !PT ;  /* 0xbfffffff04047812 */ /* 0x000fe400078ec0ff */
[----:B------:R-:W-:-:S04]  /*104750*/  @P2 LOP3.LUT R5, R5, 0x2, RZ, 0xfc, !PT ;  /* 0x0000000205052812 */ /* 0x000fc800078efcff */
[----:B------:R-:W-:-:S04]  /*104760*/  LOP3.LUT R5, R5, 0xfffffffe, RZ, 0xc0, !PT ;  /* 0xfffffffe05057812 */ /* 0x000fc800078ec0ff */
[----:B------:R-:W-:Y:S02]  /*104770*/  @P1 LOP3.LUT R5, R5, 0x1, RZ, 0xfc, !PT ;  /* 0x0000000105051812 */ /* 0x000fe400078efcff */
[----:B---3--:R-:W-:Y:S01]  /*104780*/  ISETP.GE.AND P0, PT, R81, UR37, PT ;  /* 0x0000002551007c0c */ /* 0x008fe2000bf06270 */
[----:B------:R-:W-:Y:S01]  /*104790*/  VIADD R81, R0, UR61 ;  /* 0x0000003d00517c36 */ /* 0x000fe20008000000 */
[----:B------:R-:W3:Y:S02]  /*1047a0*/  LDCU.64 UR36, c[0x0][0x398] ;  /* 0x00007300ff2477ac */ /* 0x000ee40008000a00 */
[----:B------:R-:W-:Y:S02]  /*1047b0*/  ISETP.LT.AND P3, PT, R97, UR49, !P0 ;  /* 0x0000003161007c0c */ /* 0x000fe4000c761270 */
[----:B-1----:R-:W-:Y:S01]  /*1047c0*/  ISETP.LT.AND P2, PT, R100, UR76, !P0 ;  /* 0x0000004c64007c0c */ /* 0x002fe2000c741270 */
[----:B------:R-:W1:Y:S01]  /*1047d0*/  LDCU UR76, c[0x0][0x398] ;  /* 0x00007300ff4c77ac */ /* 0x000e620008000800 */
[----:B------:R-:W-:Y:S01]  /*1047e0*/  ISETP.LT.AND P1, PT, R99, UR77, !P0 ;  /* 0x0000004d63007c0c */ /* 0x000fe2000c721270 */
[----:B------:R3:W-:Y:S01]  /*1047f0*/  STL [R1+0x3230], R81 ;  /* 0x0032305101007387 */ /* 0x0007e20000100800 */
[----:B------:R-:W1:Y:S07]  /*104800*/  LDCU.64 UR48, c[0x0][0x398] ;  /* 0x00007300ff3077ac */ /* 0x000e6e0008000a00 */
[----:B------:R-:W-:Y:S01]  /*104810*/  @P3 LOP3.LUT R4, R4, 0x40000000, RZ, 0xfc, !PT ;  /* 0x4000000004043812 */ /* 0x000fe200078efcff */
[----:B------:R-:W1:Y:S01]  /*104820*/  LDCU UR77, c[0x0][0x398] ;  /* 0x00007300ff4d77ac */ /* 0x000e620008000800 */
[----:B------:R-:W-:Y:S01]  /*104830*/  ISETP.LT.AND P0, PT, R98, UR32, !P0 ;  /* 0x0000002062007c0c */ /* 0x000fe2000c701270 */
[----:B---3--:R-:W-:Y:S01]  /*104840*/  VIADD R81, R81, UR60 ;  /* 0x0000003c51517c36 */ /* 0x008fe20008000000 */
[----:B------:R-:W-:Y:S01]  /*104850*/  LOP3.LUT R4, R4, 0xdfffffff, RZ, 0xc0, !PT ;  /* 0xdfffffff04047812 */ /* 0x000fe200078ec0ff */
[----:B------:R-:W3:Y:S01]  /*104860*/  LDL.LU R84, [R1+0xe10] ;  /* 0x000e100001547983 */ /* 0x000ee20000300800 */
[----:B------:R-:W1:Y:S02]  /*104870*/  LDCU.64 UR60, c[0x0][0x398] ;  /* 0x00007300ff3c77ac */ /* 0x000e640008000a00 */
[----:B------:R-:W-:Y:S01]  /*104880*/  @P2 LOP3.LUT R4, R4, 0x20000000, RZ, 0xfc, !PT ;  /* 0x2000000004042812 */ /* 0x000fe200078efcff */
[----:B------:R-:W3:Y:S03]  /*104890*/  LDL.LU R85, [R1+0xe18] ;  /* 0x000e180001557983 */ /* 0x000ee60000300800 */
[----:B------:R-:W-:-:S04]  /*1048a0*/  LOP3.LUT R4, R4, 0xefffffff, RZ, 0xc0, !PT ;  /* 0xefffffff04047812 */ /* 0x000fc800078ec0ff */
[----:B------:R-:W-:-:S04]  /*1048b0*/  @P1 LOP3.LUT R4, R4, 0x10000000, RZ, 0xfc, !PT ;  /* 0x1000000004041812 */ /* 0x000fc800078efcff */
[----:B------:R-:W-:-:S04]  /*1048c0*/  LOP3.LUT R4, R4, 0xf7ffffff, RZ, 0xc0, !PT ;  /* 0xf7ffffff04047812 */ /* 0x000fc800078ec0ff */
[----:B------:R-:W-:-:S04]  /*1048d0*/  @P0 LOP3.LUT R4, R4, 0x8000000, RZ, 0xfc, !PT ;  /* 0x0800000004040812 */ /* 0x000fc800078efcff */
[----:B------:R-:W-:Y:S01]  /*1048e0*/  LOP3.LUT R4, R4, 0xfbffffff, RZ, 0xc0, !PT ;  /* 0xfbffffff04047812 */ /* 0x000fe200078ec0ff */
[----:B------:R1:W-:Y:S04]  /*1048f0*/  STL [R1+0x322c], R81 ;  /* 0x00322c5101007387 */ /* 0x0003e80000100800 */
[----:B------:R-:W3:Y:S01]  /*104900*/  LDL.LU R83, [R1+0x4ce4] ;  /* 0x004ce40001537983 */ /* 0x000ee20000300800 */
[----:B--2---:R-:W-:-:S04]  /*104910*/  ISETP.GE.AND P0, PT, R80, UR27, PT ;  /* 0x0000001b50007c0c */ /* 0x004fc8000bf06270 */
[----:B------:R-:W-:Y:S01]  /*104920*/  ISETP.LT.AND P3, PT, R97, UR28, !P0 ;  /* 0x0000001c61007c0c */ /* 0x000fe2000c761270 */
[----:B-1----:R-:W-:Y:S01]  /*104930*/  VIADD R81, R81, UR70 ;  /* 0x0000004651517c36 */ /* 0x002fe20008000000 */
[----:B------:R-:W-:Y:S01]  /*104940*/  ISETP.LT.AND P2, PT, R100, UR26, !P0 ;  /* 0x0000001a64007c0c */ /* 0x000fe2000c741270 */
[----:B------:R-:W1:Y:S01]  /*104950*/  LDCU.64 UR26, c[0x0][0x398] ;  /* 0x00007300ff1a77ac */ /* 0x000e620008000a00 */
[----:B------:R-:W-:Y:S01]  /*104960*/  ISETP.LT.AND P1, PT, R99, UR76, !P0 ;  /* 0x0000004c63007c0c */ /* 0x000fe2000c721270 */
[----:B------:R-:W2:Y:S08]  /*104970*/  LDCU UR28, c[0x0][0x39c] ;  /* 0x00007380ff1c77ac */ /* 0x000eb00008000800 */
        /* <DEDUP_REMOVED lines=10> */
[----:B----4-:R-:W-:Y:S02]  /*104a20*/  ISETP.GE.AND P0, PT, R82, UR29, PT ;  /* 0x0000001d52007c0c */ /* 0x010fe4000bf06270 */
[----:B------:R-:W4:Y:S02]  /*104a30*/  LDL.LU R82, [R1+0x4ce8] ;  /* 0x004ce80001527983 */ /* 0x000f240000300800 */
[----:B------:R-:W-:Y:S02]  /*104a40*/  ISETP.LT.AND P3, PT, R97, UR58, !P0 ;  /* 0x0000003a61007c0c */ /* 0x000fe4000c761270 */
[----:B-1----:R-:W-:Y:S01]  /*104a50*/  ISETP.LT.AND P2, PT, R100, UR76, !P0 ;  /* 0x0000004c64007c0c */ /* 0x002fe2000c741270 */
[----:B------:R-:W1:Y:S01]  /*104a60*/  LDCU UR76, c[0x0][0x398] ;  /* 0x00007300ff4c77ac */ /* 0x000e620008000800 */
[----:B------:R-:W-:-:S02]  /*104a70*/  LOP3.LUT R4, R4, 0xffbfffff, RZ, 0xc0, !PT ;  /* 0xffbfffff04047812 */ /* 0x000fc400078ec0ff */
[----:B------:R-:W-:Y:S01]  /*104a80*/  ISETP.LT.AND P1, PT, R99, UR77, !P0 ;  /* 0x0000004d63007c0c */ /* 0x000fe2000c721270 */
[----:B------:R-:W1:Y:S06]  /*104a90*/  LDCU UR77, c[0x0][0x398] ;  /* 0x00007300ff4d77ac */ /* 0x000e6c0008000800 */
[----:B------:R-:W-:-:S04]  /*104aa0*/  @P3 LOP3.LUT R4, R4, 0x400000, RZ, 0xfc, !PT ;  /* 0x0040000004043812 */ /* 0x000fc800078efcff */
[----:B------:R-:W-:-:S04]  /*104ab0*/  LOP3.LUT R4, R4, 0xffdfffff, RZ, 0xc0, !PT ;  /* 0xffdfffff04047812 */ /* 0x000fc800078ec0ff */
[----:B------:R-:W-:Y:S02]  /*104ac0*/  @P2 LOP3.LUT R4, R4, 0x200000, RZ, 0xfc, !PT ;  /* 0x0020000004042812 */ /* 0x000fe400078efcff */
[----:B------:R-:W-:Y:S02]  /*104ad0*/  ISETP.LT.AND P0, PT, R98, UR56, !P0 ;  /* 0x0000003862007c0c */ /* 0x000fe4000c701270 */
[----:B------:R-:W-:-:S04]  /*104ae0*/  LOP3.LUT R4, R4, 0xffefffff, RZ, 0xc0, !PT ;  /* 0xffefffff04047812 */ /* 0x000fc800078ec0ff */
[----:B------:R-:W-:Y:S01]  /*104af0*/  @P1 LOP3.LUT R4, R4, 0x100000, RZ, 0xfc, !PT ;  /* 0x0010000004041812 */ /* 0x000fe200078efcff */
[----:B------:R1:W-:Y:S03]  /*104b00*/  STL [R1+0x3220], R81 ;  /* 0x0032205101007387 */ /* 0x0003e60000100800 */
[----:B------:R-:W-:-:S04]  /*104b10*/  LOP3.LUT R4, R4, 0xfff7ffff, RZ, 0xc0, !PT ;  /* 0xfff7ffff04047812 */ /* 0x000fc800078ec0ff */
[----:B------:R-:W-:Y:S01]  /*104b20*/  @P0 LOP3.LUT R4, R4, 0x80000, RZ, 0xfc, !PT ;  /* 0x0008000004040812 */ /* 0x000fe200078efcff */
[----:B-1----:R-:W-:Y:S01]  /*104b30*/  VIADD R81, R81, UR69 ;  /* 0x0000004551517c36 */ /* 0x002fe20008000000 */
[----:B------:R-:W-:-:S04]  /*104b40*/  ISETP.GE.AND P0, PT, R86, UR31, PT ;  /* 0x0000001f56007c0c */ /* 0x000fc8000bf06270 */
[----:B------:R1:W-:Y:S01]  /*104b50*/  STL [R1+0x321c], R81 ;  /* 0x00321c5101007387 */ /* 0x0003e20000100800 */
[----:B------:R-:W-:-:S03]  /*104b60*/  ISETP.LT.AND P1, PT, R97, UR76, !P0 ;  /* 0x0000004c61007c0c */ /* 0x000fc6000c721270 */
[----:B------:R-:W2:Y:S01]  /*104b70*/  LDL.LU R86, [R1+0x4cec] ;  /* 0x004cec0001567983 */ /* 0x000ea20000300800 */
[----:B------:R-:W-:Y:S02]  /*104b80*/  ISETP.LT.AND P3, PT, R100, UR77, !P0 ;  /* 0x0000004d64007c0c */ /* 0x000fe4000c761270 */
[----:B------:R-:W-:Y:S02]  /*104b90*/  LOP3.LUT R4, R4, 0xfffbffff, RZ, 0xc0, !PT ;  /* 0xfffbffff04047812 */ /* 0x000fe400078ec0ff */
[----:B------:R-:W-:-:S05]  /*104ba0*/  ISETP.LT.AND P2, PT, R99, UR75, !P0 ;  /* 0x0000004b63007c0c */ /* 0x000fca000c741270 */
[----:B------:R-:W-:-:S04]  /*104bb0*/  @P1 LOP3.LUT R4, R4, 0x40000, RZ, 0xfc, !PT ;  /* 0x0004000004041812 */ /* 0x000fc800078efcff */
[----:B------:R-:W-:-:S04]  /*104bc0*/  LOP3.LUT R4, R4, 0xfffdffff, RZ, 0xc0, !PT ;  /* 0xfffdffff04047812 */ /* 0x000fc800078ec0ff */
[----:B------:R-:W-:Y:S02]  /*104bd0*/  @P3 LOP3.LUT R4, R4, 0x20000, RZ, 0xfc, !PT ;  /* 0x0002000004043812 */ /* 0x000fe400078efcff */
[----:B------:R-:W-:Y:S02]  /*104be0*/  ISETP.LT.AND P1, PT, R98, UR54, !P0 ;  /* 0x0000003662007c0c */ /* 0x000fe4000c721270 */
[----:B------:R-:W-:-:S04]  /*104bf0*/  LOP3.LUT R4, R4, 0xfffeffff, RZ, 0xc0, !PT ;  /* 0xfffeffff04047812 */ /* 0x000fc800078ec0ff */
[----:B------:R-:W-:-:S04]  /*104c00*/  @P2 LOP3.LUT R4, R4, 0x10000, RZ, 0xfc, !PT ;  /* 0x0001000004042812 */ /* 0x000fc800078efcff */
[----:B------:R-:W-:-:S04]  /*104c10*/  LOP3.LUT R4, R4, 0xffff7fff, RZ, 0xc0, !PT ;  /* 0xffff7fff04047812 */ /* 0x000fc800078ec0ff */
[----:B------:R-:W-:Y:S01]  /*104c20*/  @P1 LOP3.LUT R4, R4, 0x8000, RZ, 0xfc, !PT ;  /* 0x0000800004041812 */ /* 0x000fe200078efcff */
[----:B-1----:R-:W-:-:S03]  /*104c30*/  VIADD R81, R81, UR68 ;  /* 0x0000004451517c36 */ /* 0x002fc60008000000 */
[----:B------:R-:W-:Y:S02]  /*104c40*/  LOP3.LUT R4, R4, 0xffffbfff, RZ, 0xc0, !PT ;  /* 0xffffbfff04047812 */ /* 0x000fe400078ec0ff */
[----:B---3--:R-:W-:Y:S02]  /*104c50*/  ISETP.GE.AND P0, PT, R83, UR33, PT ;  /* 0x0000002153007c0c */ /* 0x008fe4000bf06270 */
[----:B------:R-:W3:Y:S02]  /*104c60*/  LDL.LU R83, [R1+0x4cf0] ;  /* 0x004cf00001537983 */ /* 0x000ee40000300800 */
[----:B------:R-:W-:Y:S02]  /*104c70*/  ISETP.LT.AND P1, PT, R97, UR74, !P0 ;  /* 0x0000004a61007c0c */ /* 0x000fe4000c721270 */
[----:B------:R-:W-:Y:S02]  /*104c80*/  ISETP.LT.AND P3, PT, R100, UR73, !P0 ;  /* 0x0000004964007c0c */ /* 0x000fe4000c761270 */
[----:B------:R-:W-:Y:S01]  /*104c90*/  ISETP.LT.AND P2, PT, R99, UR9, !P0 ;  /* 0x0000000963007c0c */ /* 0x000fe2000c741270 */
[----:B------:R1:W-:Y:S08]  /*104ca0*/  STL [R1+0x3218], R81 ;  /* 0x0032185101007387 */ /* 0x0003f00000100800 */
[----:B------:R-:W-:-:S02]  /*104cb0*/  @P1 LOP3.LUT R4, R4, 0x4000, RZ, 0xfc, !PT ;  /* 0x0000400004041812 */ /* 0x000fc400078efcff */
[----:B------:R-:W-:Y:S02]  /*104cc0*/  ISETP.LT.AND P1, PT, R98, UR52, !P0 ;  /* 0x0000003462007c0c */ /* 0x000fe4000c721270 */
[----:B----4-:R-:W-:Y:S01]  /*104cd0*/  ISETP.GE.AND P0, PT, R82, UR59, PT ;  /* 0x0000003b52007c0c */ /* 0x010fe2000bf06270 */
[----:B------:R-:W-:Y:S02]  /*104ce0*/  VIADD R82, R81, UR67 ;  /* 0x0000004351527c36 */ /* 0x000fe40008000000 */
[----:B-1----:R-:W4:Y:S01]  /*104cf0*/  LDL.LU R81, [R1+0x4cf4] ;  /* 0x004cf40001517983 */ /* 0x002f220000300800 */
[----:B------:R-:W-:-:S04]  /*104d00*/  LOP3.LUT R4, R4, 0xffffdfff, RZ, 0xc0, !PT ;  /* 0xffffdfff04047812 */ /* 0x000fc800078ec0ff */
[----:B------:R-:W-:-:S04]  /*104d10*/  @P3 LOP3.LUT R4, R4, 0x2000, RZ, 0xfc, !PT ;  /* 0x0000200004043812 */ /* 0x000fc800078efcff */
[----:B------:R-:W-:-:S04]  /*104d20*/  LOP3.LUT R4, R4, 0xffffefff, RZ, 0xc0, !PT ;  /* 0xffffefff04047812 */ /* 0x000fc800078ec0ff */
[----:B------:R-:W-:-:S04]  /*104d30*/  @P2 LOP3.LUT R4, R4, 0x1000, RZ, 0xfc, !PT ;  /* 0x0000100004042812 */ /* 0x000fc800078efcff */
[----:B------:R-:W-:-:S04]  /*104d40*/  LOP3.LUT R4, R4, 0xfffff7ff, RZ, 0xc0, !PT ;  /* 0xfffff7ff04047812 */ /* 0x000fc800078ec0ff */
[----:B------:R-:W-:Y:S02]  /*104d50*/  @P1 LOP3.LUT R4, R4, 0x800, RZ, 0xfc, !PT ;  /* 0x0000080004041812 */ /* 0x000fe400078efcff */
[----:B------:R-:W-:Y:S02]  /*104d60*/  ISETP.LT.AND P1, PT, R97, UR8, !P0 ;  /* 0x0000000861007c0c */ /* 0x000fe4000c721270 */
[----:B------:R-:W-:Y:S02]  /*104d70*/  ISETP.LT.AND P3, PT, R100, UR7, !P0 ;  /* 0x0000000764007c0c */ /* 0x000fe4000c761270 */
[----:B------:R-:W-:Y:S02]  /*104d80*/  LOP3.LUT R4, R4, 0xfffffbff, RZ, 0xc0, !PT ;  /* 0xfffffbff04047812 */ /* 0x000fe400078ec0ff */
[----:B------:R-:W-:-:S07]  /*104d90*/  ISETP.LT.AND P2, PT, R99, UR12, !P0 ;  /* 0x0000000c63007c0c */ /* 0x000fce000c741270 */
[----:B------:R-:W-:-:S04]  /*104da0*/  @P1 LOP3.LUT R4, R4, 0x400, RZ, 0xfc, !PT ;  /* 0x0000040004041812 */ /* 0x000fc800078efcff */
[----:B------:R-:W-:-:S04]  /*104db0*/  LOP3.LUT R4, R4, 0xfffffdff, RZ, 0xc0, !PT ;  /* 0xfffffdff04047812 */ /* 0x000fc800078ec0ff */
[----:B------:R-:W-:Y:S02]  /*104dc0*/  @P3 LOP3.LUT R4, R4, 0x200, RZ, 0xfc, !PT ;  /* 0x0000020004043812 */ /* 0x000fe400078efcff */
[----:B------:R-:W-:Y:S02]  /*104dd0*/  ISETP.LT.AND P1, PT, R98, UR50, !P0 ;  /* 0x0000003262007c0c */ /* 0x000fe4000c721270 */
[----:B------:R-:W-:-:S04]  /*104de0*/  LOP3.LUT R4, R4, 0xfffffeff, RZ, 0xc0, !PT ;  /* 0xfffffeff04047812 */ /* 0x000fc800078ec0ff */
[----:B------:R-:W-:Y:S02]  /*104df0*/  @P2 LOP3.LUT R4, R4, 0x100, RZ, 0xfc, !PT ;  /* 0x0000010004042812 */ /* 0x000fe400078efcff */
[----:B--2---:R-:W-:Y:S02]  /*104e00*/  ISETP.GE.AND P0, PT, R86, UR57, PT ;  /* 0x0000003956007c0c */ /* 0x004fe4000bf06270 */
        /* <DEDUP_REMOVED lines=10> */
[----:B------:R-:W-:Y:S01]  /*104eb0*/  LOP3.LUT R4, R4, 0xfffffffb, RZ, 0xc0, !PT ;  /* 0xfffffffb04047812 */ /* 0x000fe200078ec0ff */
[----:B------:R1:W-:Y:S03]  /*104ec0*/  STL [R1+0x3214], R82 ;  /* 0x0032145201007387 */ /* 0x0003e60000100800 */
[----:B------:R-:W-:Y:S01]  /*104ed0*/  @P2 LOP3.LUT R4, R4, 0x4, RZ, 0xfc, !PT ;  /* 0x0000000404042812 */ /* 0x000fe200078efcff */
[----:B-1----:R-:W-:-:S03]  /*104ee0*/  VIADD R82, R82, UR66 ;  /* 0x0000004252527c36 */ /* 0x002fc60008000000 */
[----:B------:R-:W-:Y:S02]  /*104ef0*/  LOP3.LUT R4, R4, 0xfffffffd, RZ, 0xc0, !PT ;  /* 0xfffffffd04047812 */ /* 0x000fe400078ec0ff */
[----:B------:R1:W-:Y:S02]  /*104f00*/  STL [R1+0x3210], R82 ;  /* 0x0032105201007387 */ /* 0x0003e40000100800 */
[----:B------:R-:W-:-:S04]  /*104f10*/  @P1 LOP3.LUT R4, R4, 0x2, RZ, 0xfc, !PT ;  /* 0x0000000204041812 */ /* 0x000fc800078efcff */
[----:B------:R-:W-:Y:S01]  /*104f20*/  LOP3.LUT R4, R4, 0xfffffffe, RZ, 0xc0, !PT ;  /* 0xfffffffe04047812 */ /* 0x000fe200078ec0ff */
[----:B-1----:R-:W-:Y:S01]  /*104f30*/  VIADD R82, R82, UR65 ;  /* 0x0000004152527c36 */ /* 0x002fe20008000000 */
[----:B---3--:R-:W-:Y:S02]  /*104f40*/  ISETP.GE.AND P0, PT, R83, UR55, PT ;  /* 0x0000003753007c0c */ /* 0x008fe4000bf06270 */
[----:B------:R-:W2:Y:S02]  /*104f50*/  LDL.LU R83, [R1+0x4cf8] ;  /* 0x004cf80001537983 */ /* 0x000ea40000300800 */
[----:B------:R-:W-:Y:S02]  /*104f60*/  ISETP.LT.AND P1, PT, R97, UR48, !P0 ;  /* 0x0000003061007c0c */ /* 0x000fe4000c721270 */
[----:B------:R-:W-:Y:S01]  /*104f70*/  ISETP.LT.AND P3, PT, R100, UR25, !P0 ;  /* 0x0000001964007c0c */ /* 0x000fe2000c761270 */
[----:B------:R1:W-:Y:S01]  /*104f80*/  STL [R1+0x3200], R82 ;  /* 0x0032005201007387 */ /* 0x0003e20000100800 */
[----:B------:R-:W-:-:S09]  /*104f90*/  ISETP.LT.AND P2, PT, R99, UR24, !P0 ;  /* 0x0000001863007c0c */ /* 0x000fd2000c741270 */
[----:B------:R-:W-:Y:S02]  /*104fa0*/  @P1 LOP3.LUT R4, R4, 0x1, RZ, 0xfc, !PT ;  /* 0x0000000104041812 */ /* 0x000fe400078efcff */
[----:B------:R-:W-:Y:S02]  /*104fb0*/  ISETP.LT.AND P1, PT, R98, UR40, !P0 ;  /* 0x0000002862007c0c */ /* 0x000fe4000c721270 */
[----:B----4-:R-:W-:Y:S02]  /*104fc0*/  ISETP.GE.AND P0, PT, R81, UR53, PT ;  /* 0x0000003551007c0c */ /* 0x010fe4000bf06270 */
[----:B------:R-:W3:Y:S01]  /*104fd0*/  LDL.LU R81, [R1+0x4cfc] ;  /* 0x004cfc0001517983 */ /* 0x000ee20000300800 */
[----:B------:R-:W-:-:S03]  /*104fe0*/  @P3 LOP3.LUT R2, R2, 0x80000000, RZ, 0xfc, !PT ;  /* 0x8000000002023812 */ /* 0x000fc600078efcff */
[----:B------:R-:W4:Y:S01]  /*104ff0*/  LDL.LU R86, [R1+0x4d00] ;  /* 0x004d000001567983 */ /* 0x000f220000300800 */
        /* <DEDUP_REMOVED lines=18> */
[----:B------:R1:W-:Y:S01]  /*105120*/  STL [R1+0x31fc], R82 ;  /* 0x0031fc5201007387 */ /* 0x0003e20000100800 */
[----:B--2---:R-:W-:-:S04]  /*105130*/  ISETP.GE.AND P0, PT, R83, UR51, PT ;  /* 0x0000003353007c0c */ /* 0x004fc8000bf06270 */
[----:B------:R-:W-:Y:S01]  /*105140*/  ISETP.LT.AND P1, PT, R97, UR20, !P0 ;  /* 0x0000001461007c0c */ /* 0x000fe2000c721270 */
[----:B------:R-:W-:Y:S02]  /*105150*/  VIADD R83, R82, UR63 ;  /* 0x0000003f52537c36 */ /* 0x000fe40008000000 */
[----:B-1----:R-:W2:Y:S01]  /*105160*/  LDL.LU R82, [R1+0x4bec] ;  /* 0x004bec0001527983 */ /* 0x002ea20000300800 */
[----:B------:R-:W-:Y:S02]  /*105170*/  ISETP.LT.AND P3, PT, R100, UR19, !P0 ;  /* 0x0000001364007c0c */ /* 0x000fe4000c761270 */
[----:B------:R-:W-:Y:S01]  /*105180*/  ISETP.LT.AND P2, PT, R99, UR18, !P0 ;  /* 0x0000001263007c0c */ /* 0x000fe2000c741270 */
[----:B------:R1:W-:Y:S06]  /*105190*/  STL [R1+0x31f8], R83 ;  /* 0x0031f85301007387 */ /* 0x0003ec0000100800 */
[----:B------:R-:W-:-:S02]  /*1051a0*/  @P1 LOP3.LUT R2, R2, 0x1000000, RZ, 0xfc, !PT ;  /* 0x0100000002021812 */ /* 0x000fc400078efcff */
[----:B------:R-:W-:Y:S02]  /*1051b0*/  ISETP.LT.AND P1, PT, R98, UR36, !P0 ;  /* 0x0000002462007c0c */ /* 0x000fe4000c721270 */
[----:B---3--:R-:W-:Y:S02]  /*1051c0*/  ISETP.GE.AND P0, PT, R81, UR49, PT ;  /* 0x0000003151007c0c */ /* 0x008fe4000bf06270 */
[----:B------:R-:W3:Y:S01]  /*1051d0*/  LDL.LU R81, [R1+0x4d04] ;  /* 0x004d040001517983 */ /* 0x000ee20000300800 */
        /* <DEDUP_REMOVED lines=14> */
[----:B------:R-:W-:Y:S02]  /*1052c0*/  LOP3.LUT R2, R2, 0xfffbffff, RZ, 0xc0, !PT ;  /* 0xfffbffff02027812 */ /* 0x000fe400078ec0ff */
[----:B----4-:R-:W-:Y:S02]  /*1052d0*/  ISETP.GE.AND P0, PT, R86, UR41, PT ;  /* 0x0000002956007c0c */ /* 0x010fe4000bf06270 */
[----:B------:R-:W-:Y:S02]  /*1052e0*/  @P2 LOP3.LUT R2, R2, 0x40000, RZ, 0xfc, !PT ;  /* 0x0004000002022812 */ /* 0x000fe400078efcff */
[----:B------:R-:W-:-:S02]  /*1052f0*/  ISETP.LT.AND P2, PT, R97, UR14, !P0 ;  /* 0x0000000e61007c0c */ /* 0x000fc4000c741270 */
[----:B------:R-:W-:-:S04]  /*105300*/  LOP3.LUT R2, R2, 0xfffdffff, RZ, 0xc0, !PT ;  /* 0xfffdffff02027812 */ /* 0x000fc800078ec0ff */
[----:B------:R-:W-:Y:S02]  /*105310*/  @P1 LOP3.LUT R2, R2, 0x20000, RZ, 0xfc, !PT ;  /* 0x0002000002021812 */ /* 0x000fe400078efcff */
[----:B------:R-:W-:Y:S02]  /*105320*/  ISETP.LT.AND P1, PT, R100, UR13, !P0 ;  /* 0x0000000d64007c0c */ /* 0x000fe4000c721270 */
[----:B------:R-:W-:-:S04]  /*105330*/  LOP3.LUT R2, R2, 0xfffeffff, RZ, 0xc0, !PT ;  /* 0xfffeffff02027812 */ /* 0x000fc800078ec0ff */
[----:B------:R-:W-:Y:S02]  /*105340*/  @P2 LOP3.LUT R2, R2, 0x10000, RZ, 0xfc, !PT ;  /* 0x0001000002022812 */ /* 0x000fe400078efcff */
[----:B------:R-:W-:Y:S02]  /*105350*/  ISETP.LT.AND P2, PT, R99, UR47, !P0 ;  /* 0x0000002f63007c0c */ /* 0x000fe4000c741270 */
[----:B------:R-:W-:-:S04]  /*105360*/  LOP3.LUT R2, R2, 0xffff7fff, RZ, 0xc0, !PT ;  /* 0xffff7fff02027812 */ /* 0x000fc800078ec0ff */
[----:B------:R-:W-:Y:S02]  /*105370*/  @P1 LOP3.LUT R2, R2, 0x8000, RZ, 0xfc, !PT ;  /* 0x0000800002021812 */ /* 0x000fe400078efcff */
[----:B------:R-:W-:Y:S02]  /*105380*/  ISETP.LT.AND P1, PT, R98, UR62, !P0 ;  /* 0x0000003e62007c0c */ /* 0x000fe4000c721270 */
[----:B------:R-:W-:-:S04]  /*105390*/  LOP3.LUT R2, R2, 0xffffbfff, RZ, 0xc0, !PT ;  /* 0xffffbfff02027812 */ /* 0x000fc800078ec0ff */
[----:B------:R-:W-:Y:S01]  /*1053a0*/  @P2 LOP3.LUT R2, R2, 0x4000, RZ, 0xfc, !PT ;  /* 0x0000400002022812 */ /* 0x000fe200078efcff */
[----:B------:R-:W4:Y:S03]  /*1053b0*/  S2R R90, SR_TID.X ;  /* 0x00000000005a7919 */ /* 0x000f260000002100 */
[----:B------:R-:W-:Y:S01]  /*1053c0*/  LOP3.LUT R2, R2, 0xffffdfff, RZ, 0xc0, !PT ;  /* 0xffffdfff02027812 */ /* 0x000fe200078ec0ff */
[----:B-1----:R-:W-:-:S03]  /*1053d0*/  VIADD R83, R83, UR5 ;  /* 0x0000000553537c36 */ /* 0x002fc60008000000 */
[----:B------:R-:W-:Y:S02]  /*1053e0*/  @P1 LOP3.LUT R2, R2, 0x2000, RZ, 0xfc, !PT ;  /* 0x0000200002021812 */ /* 0x000fe400078efcff */
[----:B------:R1:W-:Y:S01]  /*1053f0*/  STL [R1+0x31f4], R83 ;  /* 0x0031f45301007387 */ /* 0x0003e20000100800 */
[----:B------:R-:W-:Y:S02]  /*105400*/  LOP3.LUT R4, R4, 0xffffffdf, RZ, 0xc0, !PT ;  /* 0xffffffdf04047812 */ /* 0x000fe400078ec0ff */
[----:B------:R-:W-:Y:S01]  /*105410*/  LOP3.LUT R2, R2, 0xffffefff, RZ, 0xc0, !PT ;  /* 0xffffefff02027812 */ /* 0x000fe200078ec0ff */
[----:B-1----:R-:W-:-:S05]  /*105420*/  VIADD R83, R83, UR6 ;  /* 0x0000000653537c36 */ /* 0x002fca0008000000 */
[----:B------:R1:W-:Y:S01]  /*105430*/  STL [R1+0x32d8], R83 ;  /* 0x0032d85301007387 */ /* 0x0003e20000100800 */
[----:B------:R-:W-:Y:S01]  /*105440*/  ISETP.GE.AND P6, PT, R98, UR44, PT ;  /* 0x0000002c62007c0c */ /* 0x000fe2000bfc6270 */
[C---:B----4-:R-:W-:Y:S02]  /*105450*/  IMAD.SHL.U32 R80, R90.reuse, 0x20, RZ ;  /* 0x000000205a507824 */ /* 0x050fe400078e00ff */
[----:B------:R-:W-:-:S03]  /*105460*/  IMAD.SHL.U32 R0, R90, 0x10, RZ ;  /* 0x000000105a007824 */ /* 0x000fc600078e00ff */
[----:B------:R-:W-:Y:S02]  /*105470*/  LOP3.LUT R80, R80, 0x400, RZ, 0xc0, !PT ;  /* 0x0000040050507812 */ /* 0x000fe400078ec0ff */
[----:B------:R-:W-:Y:S02]  /*105480*/  LOP3.LUT R0, R0, 0x1f0, RZ, 0xc0, !PT ;  /* 0x000001f000007812 */ /* 0x000fe400078ec0ff */
[----:B--2---:R-:W-:-:S04]  /*105490*/  ISETP.GE.AND P0, PT, R82, UR28, PT ;  /* 0x0000001c52007c0c */ /* 0x004fc8000bf06270 */
[----:B------:R-:W-:Y:S02]  /*1054a0*/  ISETP.LT.AND P3, PT, R99, UR46, !P0 ;  /* 0x0000002e63007c0c */ /* 0x000fe4000c761270 */
[----:B------:R-:W-:-:S11]  /*1054b0*/  ISETP.LT.AND P2, PT, R98, UR42, !P0 ;  /* 0x0000002a62007c0c */ /* 0x000fd6000c741270 */
[----:B------:R-:W-:-:S04]  /*1054c0*/  @P3 LOP3.LUT R4, R4, 0x20, RZ, 0xfc, !PT ;  /* 0x0000002004043812 */ /* 0x000fc800078efcff */
[----:B------:R-:W-:-:S04]  /*1054d0*/  LOP3.LUT R4, R4, 0xffffffef, RZ, 0xc0, !PT ;  /* 0xffffffef04047812 */ /* 0x000fc800078ec0ff */
[----:B------:R-:W-:Y:S02]  /*1054e0*/  @P2 LOP3.LUT R4, R4, 0x10, RZ, 0xfc, !PT ;  /* 0x0000001004042812 */ /* 0x000fe400078efcff */
[----:B---3--:R-:W-:-:S04]  /*1054f0*/  ISETP.GE.AND P1, PT, R81, UR39, PT ;  /* 0x0000002751007c0c */ /* 0x008fc8000bf26270 */
[----:B------:R-:W-:Y:S02]  /*105500*/  ISETP.LT.AND P4, PT, R97, UR60, !P1 ;  /* 0x0000003c61007c0c */ /* 0x000fe4000cf81270 */
[----:B------:R-:W-:Y:S02]  /*105510*/  ISETP.LT.AND P3, PT, R100, UR71, !P1 ;  /* 0x0000004764007c0c */ /* 0x000fe4000cf61270 */
[----:B------:R-:W-:-:S09]  /*105520*/  ISETP.LT.AND P2, PT, R99, UR72, !P1 ;  /* 0x0000004863007c0c */ /* 0x000fd2000cf41270 */
[----:B------:R-:W-:-:S04]  /*105530*/  @P4 LOP3.LUT R2, R2, 0x1000, RZ, 0xfc, !PT ;  /* 0x0000100002024812 */ /* 0x000fc800078efcff */
[----:B------:R-:W-:-:S04]  /*105540*/  LOP3.LUT R2, R2, 0xfffffbff, RZ, 0xc0, !PT ;  /* 0xfffffbff02027812 */ /* 0x000fc800078ec0ff */
[----:B------:R-:W-:-:S04]  /*105550*/  LOP3.LUT R2, R2, 0xfffff7ff, RZ, 0xc0, !PT ;  /* 0xfffff7ff02027812 */ /* 0x000fc800078ec0ff */
[----:B------:R-:W-:-:S04]  /*105560*/  @P3 LOP3.LUT R2, R2, 0x800, RZ, 0xfc, !PT ;  /* 0x0000080002023812 */ /* 0x000fc800078efcff */
[----:B------:R-:W-:Y:S01]  /*105570*/  @P2 LOP3.LUT R2, R2, 0x400, RZ, 0xfc, !PT ;  /* 0x0000040002022812 */ /* 0x000fe200078efcff */
[----:B------:R-:W2:Y:S01]  /*105580*/  LDL.LU R86, [R1+0xb0] ;  /* 0x0000b00001567983 */ /* 0x000ea20000300800 */
[----:B------:R-:W-:Y:S01]  /*105590*/  IADD3 R0, PT, PT, R0, UR4, R80 ;  /* 0x0000000400007c10 */ /* 0x000fe2000fffe050 */
[----:B------:R-:W3:Y:S02]  /*1055a0*/  LDCU UR33, c[0x0][0x398] ;  /* 0x00007300ff2177ac */ /* 0x000ee40008000800 */
[----:B------:R-:W2:Y:S01]  /*1055b0*/  LDL.LU R87, [R1+0xb8] ;  /* 0x0000b80001577983 */ /* 0x000ea20000300800 */
[----:B------:R-:W-:Y:S01]  /*1055c0*/  LOP3.LUT R92, R90, 0x3f, RZ, 0xc0, !PT ;  /* 0x0000003f5a5c7812 */ /* 0x000fe200078ec0ff */
[----:B------:R-:W4:Y:S02]  /*1055d0*/  LDCU UR20, c[0x0][0x398] ;  /* 0x00007300ff1477ac */ /* 0x000f240008000800 */
[----:B------:R-:W3:Y:S01]  /*1055e0*/  LDL.LU R80, [R1+0xd20] ;  /* 0x000d200001507983 */ /* 0x000ee20000300800 */
[----:B------:R-:W-:Y:S01]  /*1055f0*/  LOP3.LUT R2, R2, 0xfffffdff, RZ, 0xc0, !PT ;  /* 0xfffffdff02027812 */ /* 0x000fe200078ec0ff */
[----:B------:R-:W2:Y:S02]  /*105600*/  LDCU UR21, c[0x0][0x398] ;  /* 0x00007300ff1577ac */ /* 0x000ea40008000800 */
[----:B------:R-:W3:Y:S01]  /*105610*/  LDL.LU R81, [R1+0xd28] ;  /* 0x000d280001517983 */ /* 0x000ee20000300800 */
[----:B------:R-:W2:Y:S03]  /*105620*/  LDCU.64 UR8, c[0x0][0x398] ;  /* 0x00007300ff0877ac */ /* 0x000ea60008000a00 */
[----:B------:R-:W3:Y:S01]  /*105630*/  LDL.LU R82, [R1+0xf0] ;  /* 0x0000f00001527983 */ /* 0x000ee20000300800 */
[----:B------:R-:W2:Y:S03]  /*105640*/  LDCU UR6, c[0x0][0x398] ;  /* 0x00007300ff0677ac */ /* 0x000ea60008000800 */
[----:B-1----:R-:W3:Y:S01]  /*105650*/  LDL.LU R83, [R1+0xf8] ;  /* 0x0000f80001537983 */ /* 0x002ee20000300800 */
[----:B------:R-:W1:Y:S03]  /*105660*/  LDCU UR7, c[0x0][0x398] ;  /* 0x00007300ff0777ac */ /* 0x000e660008000800 */
[----:B------:R-:W3:Y:S01]  /*105670*/  LDL.LU R88, [R1+0xaf0] ;  /* 0x000af00001587983 */ /* 0x000ee20000300800 */
[----:B------:R-:W1:Y:S03]  /*105680*/  LDCU UR32, c[0x0][0x398] ;  /* 0x00007300ff2077ac */ /* 0x000e660008000800 */
[----:B------:R-:W3:Y:S01]  /*105690*/  LDL.LU R89, [R1+0xaf8] ;  /* 0x000af80001597983 */ /* 0x000ee20000300800 */
[----:B------:R-:W1:Y:S03]  /*1056a0*/  LDCU UR31, c[0x0][0x398] ;  /* 0x00007300ff1f77ac */ /* 0x000e660008000800 */
[----:B------:R-:W3:Y:S01]  /*1056b0*/  LDL.LU R90, [R1+0x2e0] ;  /* 0x0002e000015a7983 */ /* 0x000ee20000300800 */
[----:B------:R-:W1:Y:S03]  /*1056c0*/  LDCU UR77, c[0x0][0x398] ;  /* 0x00007300ff4d77ac */ /* 0x000e660008000800 */
[----:B------:R-:W3:Y:S01]  /*1056d0*/  LDL.LU R91, [R1+0x2e8] ;  /* 0x0002e800015b7983 */ /* 0x000ee20000300800 */
        /* <DEDUP_REMOVED lines=57> */
[----:B--2---:R2:W-:Y:S04]  /*105a70*/  STSM.16.M88.4 [R0], R84 ;  /* 0x0000005400007844 */ /* 0x0045e80000000200 */
[----:B--2---:R-:W2:Y:S04]  /*105a80*/  LDL.LU R84, [R1+0x830] ;  /* 0x0008300001547983 */ /* 0x004ea80000300800 */
[----:B------:R-:W2:Y:S04]  /*105a90*/  LDL.LU R85, [R1+0x838] ;  /* 0x0008380001557983 */ /* 0x000ea80000300800 */
[----:B------:R-:W2:Y:S04]  /*105aa0*/  LDL.LU R86, [R1+0x4d0] ;  /* 0x0004d00001567983 */ /* 0x000ea80000300800 */
[----:B------:R-:W2:Y:S04]  /*105ab0*/  LDL.LU R87, [R1+0x4d8] ;  /* 0x0004d80001577983 */ /* 0x000ea80000300800 */
[----:B---3--:R3:W-:Y:S02]  /*105ac0*/  STSM.16.M88.4 [R0+0x200], R80 ;  /* 0x0002005000007844 */ /* 0x0087e40000000200 */
[----:B---3--:R-:W-:Y:S01]  /*105ad0*/  LEA R80, R92, UR4, 0x4 ;  /* 0x000000045c507c11 */ /* 0x008fe2000f8e20ff */
[----:B------:R-:W-:Y:S06]  /*105ae0*/  BAR.SYNC.DEFER_BLOCKING 0x0 ;  /* 0x0000000000007b1d */ /* 0x000fec0000010000 */
[----:B------:R-:W3:Y:S01]  /*105af0*/  LDCU.64 UR4, c[0x0][0x398] ;  /* 0x00007300ff0477ac */ /* 0x000ee20008000a00 */
[----:B------:R-:W1:Y:S04]  /*105b00*/  LDS.128 R104, [R80] ;  /* 0x0000000050687984 */ /* 0x000e680000000c00 */
[----:B------:R-:W3:Y:S01]  /*105b10*/  LDS.128 R92, [R80+0x400] ;  /* 0x00040000505c7984 */ /* 0x000ee20000000c00 */
[----:B------:R-:W-:Y:S06]  /*105b20*/  BAR.SYNC.DEFER_BLOCKING 0x0 ;  /* 0x0000000000007b1d */ /* 0x000fec0000010000 */
[----:B------:R1:W-:Y:S04]  /*105b30*/  STSM.16.M88.4 [R0], R88 ;  /* 0x0000005800007844 */ /* 0x0003e80000000200 */
[----:B-1----:R-:W-:Y:S04]  /*105b40*/  STL.64 [R1+0xd30], R104 ;  /* 0x000d306801007387 */ /* 0x002fe80000100a00 */
[----:B------:R-:W-:Y:S04]  /*105b50*/  STL.64 [R1+0xd38], R106 ;  /* 0x000d386a01007387 */ /* 0x000fe80000100a00 */
[----:B---3--:R-:W-:Y:S04]  /*105b60*/  STL.64 [R1+0xe30], R92 ;  /* 0x000e305c01007387 */ /* 0x008fe80000100a00 */
[----:B------:R-:W-:Y:S04]  /*105b70*/  STL.64 [R1+0xe38], R94 ;  /* 0x000e385e01007387 */ /* 0x000fe80000100a00 */
[----:B------:R-:W3:Y:S04]  /*105b80*/  LDL.LU R88, [R1+0x2470] ;  /* 0x0024700001587983 */ /* 0x000ee80000300800 */
[----:B------:R-:W3:Y:S04]  /*105b90*/  LDL.LU R89, [R1+0x2478] ;  /* 0x0024780001597983 */ /* 0x000ee80000300800 */
[----:B------:R-:W3:Y:S04]  /*105ba0*/  LDL.LU R90, [R1] ;  /* 0x00000000015a7983 */ /* 0x000ee80000300800 */
[----:B------:R-:W3:Y:S04]  /*105bb0*/  LDL.LU R91, [R1+0x8] ;  /* 0x00000800015b7983 */ /* 0x000ee80000300800 */
[----:B--2---:R1:W-:Y:S01]  /*105bc0*/  STSM.16.M88.4 [R0+0x200], R84 ;  /* 0x0002005400007844 */ /* 0x0043e20000000200 */
[----:B------:R-:W-:Y:S06]  /*105bd0*/  BAR.SYNC.DEFER_BLOCKING 0x0 ;  /* 0x0000000000007b1d */ /* 0x000fec0000010000 */
[----:B-1----:R-:W2:Y:S04]  /*105be0*/  LDL.LU R84, [R1+0x2750] ;  /* 0x0027500001547983 */ /* 0x002ea80000300800 */
[----:B------:R-:W2:Y:S04]  /*105bf0*/  LDL.LU R85, [R1+0x2758] ;  /* 0x0027580001557983 */ /* 0x000ea80000300800 */
[----:B------:R-:W2:Y:S04]  /*105c00*/  LDL.LU R86, [R1+0x1730] ;  /* 0x0017300001567983 */ /* 0x000ea80000300800 */
[----:B------:R-:W2:Y:S04]  /*105c10*/  LDL.LU R87, [R1+0x1738] ;  /* 0x0017380001577983 */ /* 0x000ea80000300800 */
[----:B------:R-:W1:Y:S04]  /*105c20*/  LDS.128 R104, [R80] ;  /* 0x0000000050687984 */ /* 0x000e680000000c00 */
[----:B------:R-:W4:Y:S01]  /*105c30*/  LDS.128 R92, [R80+0x400] ;  /* 0x00040000505c7984 */ /* 0x000f220000000c00 */
[----:B------:R-:W-:Y:S06]  /*105c40*/  BAR.SYNC.DEFER_BLOCKING 0x0 ;  /* 0x0000000000007b1d */ /* 0x000fec0000010000 */
[----:B-1----:R-:W-:Y:S04]  /*105c50*/  STL.64 [R1+0xce0], R104 ;  /* 0x000ce06801007387 */ /* 0x002fe80000100a00 */
[----:B------:R-:W-:Y:S04]  /*105c60*/  STL.64 [R1+0xce8], R106 ;  /* 0x000ce86a01007387 */ /* 0x000fe80000100a00 */
[----:B----4-:R1:W-:Y:S04]  /*105c70*/  STL.64 [R1+0xe20], R92 ;  /* 0x000e205c01007387 */ /* 0x0103e80000100a00 */
[----:B------:R4:W-:Y:S04]  /*105c80*/  STL.64 [R1+0xe28], R94 ;  /* 0x000e285e01007387 */ /* 0x0009e80000100a00 */
[----:B-1----:R-:W2:Y:S04]  /*105c90*/  LDL.LU R92, [R1+0x2990] ;  /* 0x00299000015c7983 */ /* 0x002ea80000300800 */
[----:B------:R-:W2:Y:S04]  /*105ca0*/  LDL.LU R93, [R1+0x2998] ;  /* 0x00299800015d7983 */ /* 0x000ea80000300800 */
[----:B----4-:R-:W4:Y:S04]  /*105cb0*/  LDL.LU R94, [R1+0x1f30] ;  /* 0x001f3000015e7983 */ /* 0x010f280000300800 */
[----:B------:R-:W4:Y:S04]  /*105cc0*/  LDL.LU R95, [R1+0x1f38] ;  /* 0x001f3800015f7983 */ /* 0x000f280000300800 */
[----:B---3--:R1:W-:Y:S04]  /*105cd0*/  STSM.16.M88.4 [R0], R88 ;  /* 0x0000005800007844 */ /* 0x0083e80000000200 */
[----:B-1----:R-:W3:Y:S04]  /*105ce0*/  LDL.LU R88, [R1+0x2bb0] ;  /* 0x002bb00001587983 */ /* 0x002ee80000300800 */
[----:B------:R-:W3:Y:S04]  /*105cf0*/  LDL.LU R89, [R1+0x2bb8] ;  /* 0x002bb80001597983 */ /* 0x000ee80000300800 */
[----:B------:R-:W3:Y:S04]  /*105d00*/  LDL.LU R90, [R1+0x23f0] ;  /* 0x0023f000015a7983 */ /* 0x000ee80000300800 */
[----:B------:R-:W3:Y:S04]  /*105d10*/  LDL.LU R91, [R1+0x23f8] ;  /* 0x0023f800015b7983 */ /* 0x000ee80000300800 */
[----:B--2---:R-:W-:Y:S01]  /*105d20*/  STSM.16.M88.4 [R0+0x200], R84 ;  /* 0x0002005400007844 */ /* 0x004fe20000000200 */
[----:B------:R-:W-:Y:S06]  /*105d30*/  BAR.SYNC.DEFER_BLOCKING 0x0 ;  /* 0x0000000000007b1d */ /* 0x000fec0000010000 */
[----:B------:R-:W1:Y:S04]  /*105d40*/  LDS.128 R104, [R80] ;  /* 0x0000000050687984 */ /* 0x000e680000000c00 */
[----:B------:R-:W2:Y:S01]  /*105d50*/  LDS.128 R84, [R80+0x400] ;  /* 0x0004000050547984 */ /* 0x000ea20000000c00 */
[----:B------:R-:W-:Y:S06]  /*105d60*/  BAR.SYNC.DEFER_BLOCKING 0x0 ;  /* 0x0000000000007b1d */ /* 0x000fec0000010000 */
[----:B-1----:R-:W-:Y:S04]  /*105d70*/  STL.64 [R1+0xc70], R104 ;  /* 0x000c706801007387 */ /* 0x002fe80000100a00 */
[----:B------:R-:W-:Y:S04]  /*105d80*/  STL.64 [R1+0xc78], R106 ;  /* 0x000c786a01007387 */ /* 0x000fe80000100a00 */
[----:B--2---:R1:W-:Y:S04]  /*105d90*/  STL.64 [R1+0xdf0], R84 ;  /* 0x000df05401007387 */ /* 0x0043e80000100a00 */
[----:B------:R2:W-:Y:S04]  /*105da0*/  STL.64 [R1+0xdf8], R86 ;  /* 0x000df85601007387 */ /* 0x0005e80000100a00 */
[----:B-1----:R-:W3:Y:S04]  /*105db0*/  LDL.LU R84, [R1+0xe14] ;  /* 0x000e140001547983 */ /* 0x002ee80000300800 */
[----:B------:R-:W3:Y:S04]  /*105dc0*/  LDL.LU R85, [R1+0xe1c] ;  /* 0x000e1c0001557983 */ /* 0x000ee80000300800 */
[----:B--2---:R-:W2:Y:S04]  /*105dd0*/  LDL.LU R86, [R1+0xb4] ;  /* 0x0000b40001567983 */ /* 0x004ea80000300800 */
[----:B------:R-:W2:Y:S04]  /*105de0*/  LDL.LU R87, [R1+0xbc] ;  /* 0x0000bc0001577983 */ /* 0x000ea80000300800 */
[----:B----4-:R-:W-:Y:S04]  /*105df0*/  STSM.16.M88.4 [R0], R92 ;  /* 0x0000005c00007844 */ /* 0x010fe80000000200 */
[----:B---3--:R1:W-:Y:S01]  /*105e00*/  STSM.16.M88.4 [R0+0x200], R88 ;  /* 0x0002005800007844 */ /* 0x0083e20000000200 */
[----:B------:R-:W-:Y:S06]  /*105e10*/  BAR.SYNC.DEFER_BLOCKING 0x0 ;  /* 0x0000000000007b1d */ /* 0x000fec0000010000 */
[----:B-1----:R-:W3:Y:S04]  /*105e20*/  LDL.LU R88, [R1+0xd24] ;  /* 0x000d240001587983 */ /* 0x002ee80000300800 */
[----:B------:R-:W3:Y:S04]  /*105e30*/  LDL.LU R89, [R1+0xd2c] ;  /* 0x000d2c0001597983 */ /* 0x000ee80000300800 */
[----:B------:R-:W3:Y:S04]  /*105e40*/  LDL.LU R90, [R1+0xf4] ;  /* 0x0000f400015a7983 */ /* 0x000ee80000300800 */
[----:B------:R-:W3:Y:S04]  /*105e50*/  LDL.LU R91, [R1+0xfc] ;  /* 0x0000fc00015b7983 */ /* 0x000ee80000300800 */
[----:B------:R-:W1:Y:S04]  /*105e60*/  LDS.128 R104, [R80] ;  /* 0x0000000050687984 */ /* 0x000e680000000c00 */
[----:B------:R-:W4:Y:S01]  /*105e70*/  LDS.128 R92, [R80+0x400] ;  /* 0x00040000505c7984 */ /* 0x000f220000000c00 */
[----:B------:R-:W-:Y:S06]  /*105e80*/  BAR.SYNC.DEFER_BLOCKING 0x0 ;  /* 0x0000000000007b1d */ /* 0x000fec0000010000 */
[----:B-1----:R-:W-:Y:S04]  /*105e90*/  STL.64 [R1+0xc20], R104 ;  /* 0x000c206801007387 */ /* 0x002fe80000100a00 */
[----:B------:R-:W-:Y:S04]  /*105ea0*/  STL.64 [R1+0xc28], R106 ;  /* 0x000c286a01007387 */ /* 0x000fe80000100a00 */
[----:B----4-:R-:W-:Y:S04]  /*105eb0*/  STL.64 [R1+0xd20], R92 ;  /* 0x000d205c01007387 */ /* 0x010fe80000100a00 */
[----:B------:R-:W-:Y:S04]  /*105ec0*/  STL.64 [R1+0xd28], R94 ;  /* 0x000d285e01007387 */ /* 0x000fe80000100a00 */
[----:B--2---:R1:W-:Y:S04]  /*105ed0*/  STSM.16.M88.4 [R0], R84 ;  /* 0x0000005400007844 */ /* 0x0043e80000000200 */
[----:B-1----:R-:W2:Y:S04]  /*105ee0*/  LDL.LU R84, [R1+0xaf4] ;  /* 0x000af40001547983 */ /* 0x002ea80000300800 */
[----:B------:R-:W2:Y:S04]  /*105ef0*/  LDL.LU R85, [R1+0xafc] ;  /* 0x000afc0001557983 */ /* 0x000ea80000300800 */
[----:B------:R-:W2:Y:S04]  /*105f00*/  LDL.LU R86, [R1+0x2e4] ;  /* 0x0002e40001567983 */ /* 0x000ea80000300800 */
[----:B------:R-:W2:Y:S04]  /*105f10*/  LDL.LU R87, [R1+0x2ec] ;  /* 0x0002ec0001577983 */ /* 0x000ea80000300800 */
        /* <DEDUP_REMOVED lines=45> */
[----:B-1----:R-:W-:Y:S04]  /*1061f0*/  STL.64 [R1], R104 ;  /* 0x0000006801007387 */ /* 0x002fe80000100a00 */
        /* <DEDUP_REMOVED lines=14> */
[----:B------:R-:W1:Y:S04]  /*1062e0*/  LDS.128 R92, [R80+0x400] ;  /* 0x00040000505c7984 */ /* 0x000e680000000c00 */
[----:B------:R-:W-:Y:S01]  /*1062f0*/  LDS.128 R244, [R80] ;  /* 0x0000000050f47984 */ /* 0x000fe20000000c00 */
[----:B------:R-:W-:Y:S06]  /*106300*/  BAR.SYNC.DEFER_BLOCKING 0x0 ;  /* 0x0000000000007b1d */ /* 0x000fec0000010000 */
[----:B-1----:R-:W-:Y:S04]  /*106310*/  STL.64 [R1+0x2e0], R92 ;  /* 0x0002e05c01007387 */ /* 0x002fe80000100a00 */
        /* <DEDUP_REMOVED lines=30> */
[----:B------:R-:W-:-:S02]  /*106500*/  IMAD.MOV.U32 R86, RZ, RZ, R248 ;  /* 0x000000ffff567224 */ /* 0x000fc400078e00f8 */
[----:B------:R-:W-:Y:S01]  /*106510*/  IMAD.MOV.U32 R87, RZ, RZ, R250 ;  /* 0x000000ffff577224 */ /* 0x000fe200078e00fa */
        /* <DEDUP_REMOVED lines=296> */
[----:B------:R-:W4:Y:S04]  /*1077a0*/  LDL.LU R92, [R1+0x2c70] ;  /* 0x002c7000015c7983 */ /* 0x000f280000300800 */
[----:B------:R-:W4:Y:S04]  /*1077b0*/  LDL.LU R93, [R1+0x2c78] ;  /* 0x002c7800015d7983 */ /* 0x000f280000300800 */
[----:B------:R-:W4:Y:S04]  /*1077c0*/  LDL.LU R94, [R1+0x2360] ;  /* 0x00236000015e7983 */ /* 0x000f280000300800 */
[----:B------:R-:W4:Y:S04]  /*1077d0*/  LDL.LU R95, [R1+0x2368] ;  /* 0x00236800015f7983 */ /* 0x000f280000300800 */
[----:B---3--:R-:W-:Y:S01]  /*1077e0*/  STSM.16.M88.4 [R0+0x200], R88 ;  /* 0x0002005800007844 */ /* 0x008fe20000000200 */
[----:B------:R-:W-:Y:S06]  /*1077f0*/  BAR.SYNC.DEFER_BLOCKING 0x0 ;  /* 0x0000000000007b1d */ /* 0x000fec0000010000 */
[----:B------:R-:W1:Y:S04]  /*107800*/  LDS.128 R104, [R80] ;  /* 0x0000000050687984 */ /* 0x000e680000000c00 */
[----:B------:R-:W3:Y:S01]  /*107810*/  LDS.128 R88, [R80+0x400] ;  /* 0x0004000050587984 */ /* 0x000ee20000000c00 */
[----:B------:R-:W-:Y:S06]  /*107820*/  BAR.SYNC.DEFER_BLOCKING 0x0 ;  /* 0x0000000000007b1d */ /* 0x000fec0000010000 */
[----:B-1----:R-:W-:Y:S04]  /*107830*/  STL.64 [R1+0xf60], R104 ;  /* 0x000f606801007387 */ /* 0x002fe80000100a00 */
[----:B------:R-:W-:Y:S04]  /*107840*/  STL.64 [R1+0xf68], R106 ;  /* 0x000f686a01007387 */ /* 0x000fe80000100a00 */
[----:B---3--:R1:W-:Y:S04]  /*107850*/  STL.64 [R1+0x1120], R88 ;  /* 0x0011205801007387 */ /* 0x0083e80000100a00 */
[----:B------:R3:W-:Y:S04]  /*107860*/  STL.64 [R1+0x1128], R90 ;  /* 0x0011285a01007387 */ /* 0x0007e80000100a00 */
[----:B-1----:R-:W4:Y:S04]  /*107870*/  LDL.LU R88, [R1+0xda4] ;  /* 0x000da40001587983 */ /* 0x002f280000300800 */
[----:B------:R-:W4:Y:S04]  /*107880*/  LDL.LU R89, [R1+0xdac] ;  /* 0x000dac0001597983 */ /* 0x000f280000300800 */
[----:B---3--:R-:W3:Y:S04]  /*107890*/  LDL.LU R90, [R1+0x2a4] ;  /* 0x0002a400015a7983 */ /* 0x008ee80000300800 */
[----:B------:R-:W3:Y:S04]  /*1078a0*/  LDL.LU R91, [R1+0x2ac] ;  /* 0x0002ac00015b7983 */ /* 0x000ee80000300800 */
[----:B--2---:R1:W-:Y:S04]  /*1078b0*/  STSM.16.M88.4 [R0], R84 ;  /* 0x0000005400007844 */ /* 0x0043e80000000200 */
[----:B-1----:R-:W2:Y:S04]  /*1078c0*/  LDL.LU R84, [R1+0xcc4] ;  /* 0x000cc40001547983 */ /* 0x002ea80000300800 */
[----:B------:R-:W2:Y:S04]  /*1078d0*/  LDL.LU R85, [R1+0xccc] ;  /* 0x000ccc0001557983 */ /* 0x000ea80000300800 */
[----:B------:R-:W2:Y:S04]  /*1078e0*/  LDL.LU R86, [R1+0x4a4] ;  /* 0x0004a40001567983 */ /* 0x000ea80000300800 */
[----:B------:R-:W2:Y:S04]  /*1078f0*/  LDL.LU R87, [R1+0x4ac] ;  /* 0x0004ac0001577983 */ /* 0x000ea80000300800 */
[----:B----4-:R-:W-:Y:S01]  /*107900*/  STSM.16.M88.4 [R0+0x200], R92 ;  /* 0x0002005c00007844 */ /* 0x010fe20000000200 */
[----:B------:R-:W-:Y:S06]  /*107910*/  BAR.SYNC.DEFER_BLOCKING 0x0 ;  /* 0x0000000000007b1d */ /* 0x000fec0000010000 */
[----:B------:R-:W1:Y:S04]  /*107920*/  LDS.128 R104, [R80] ;  /* 0x0000000050687984 */ /* 0x000e680000000c00 */
[----:B------:R-:W4:Y:S01]  /*107930*/  LDS.128 R92, [R80+0x400] ;  /* 0x00040000505c7984 */ /* 0x000f220000000c00 */
[----:B------:R-:W-:Y:S06]  /*107940*/  BAR.SYNC.DEFER_BLOCKING 0x0 ;  /* 0x0000000000007b1d */ /* 0x000fec0000010000 */
[----:B-1----:R-:W-:Y:S04]  /*107950*/  STL.64 [R1+0xcc0], R104 ;  /* 0x000cc06801007387 */ /* 0x002fe80000100a00 */
[----:B------:R-:W-:Y:S04]  /*107960*/  STL.64 [R1+0xcc8], R106 ;  /* 0x000cc86a01007387 */ /* 0x000fe80000100a00 */
[----:B----4-:R-:W-:Y:S04]  /*107970*/  STL.64 [R1+0x1110], R92 ;  /* 0x0011105c01007387 */ /* 0x010fe80000100a00 */
[----:B------:R-:W-:Y:S04]  /*107980*/  STL.64 [R1+0x1118], R94 ;  /* 0x0011185e01007387 */ /* 0x000fe80000100a00 */
[----:B---3--:R1:W-:Y:S04]  /*107990*/  STSM.16.M88.4 [R0], R88 ;  /* 0x0000005800007844 */ /* 0x0083e80000000200 */
[----:B-1----:R-:W3:Y:S04]  /*1079a0*/  LDL.LU R88, [R1+0xaa4] ;  /* 0x000aa40001587983 */ /* 0x002ee80000300800 */
[----:B------:R-:W3:Y:S04]  /*1079b0*/  LDL.LU R89, [R1+0xaac] ;  /* 0x000aac0001597983 */ /* 0x000ee80000300800 */
[----:B------:R-:W3:Y:S04]  /*1079c0*/  LDL.LU R90, [R1+0x694] ;  /* 0x00069400015a7983 */ /* 0x000ee80000300800 */
        /* <DEDUP_REMOVED lines=16> */
[----:B------:R-:W3:Y:S01]  /*107ad0*/  LDL.LU R89, [R1+0x252c] ;  /* 0x00252c0001597983 */ /* 0x000ee20000300800 */
[----:B------:R-:W-:-:S02]  /*107ae0*/  IMAD.MOV.U32 R90, RZ, RZ, R53 ;  /* 0x000000ffff5a7224 */ /* 0x000fc400078e0035 */
[----:B------:R-:W-:Y:S01]  /*107af0*/  IMAD.MOV.U32 R91, RZ, RZ, R55 ;  /* 0x000000ffff5b7224 */ /* 0x000fe200078e0037 */
        /* <DEDUP_REMOVED lines=17> */
[----:B---3--:R-:W-:Y:S04]  /*107c10*/  STSM.16.M88.4 [R0], R88 ;  /* 0x0000005800007844 */ /* 0x008fe80000000200 */
[----:B--2---:R1:W-:Y:S01]  /*107c20*/  STSM.16.M88.4 [R0+0x200], R84 ;  /* 0x0002005400007844 */ /* 0x0043e20000000200 */
[----:B------:R-:W-:Y:S06]  /*107c30*/  BAR.SYNC.DEFER_BLOCKING 0x0 ;  /* 0x0000000000007b1d */ /* 0x000fec0000010000 */
[----:B-1----:R-:W2:Y:S04]  /*107c40*/  LDL.LU R84, [R1+0x2c74] ;  /* 0x002c740001547983 */ /* 0x002ea80000300800 */
[----:B------:R-:W2:Y:S04]  /*107c50*/  LDL.LU R85, [R1+0x2c7c] ;  /* 0x002c7c0001557983 */ /* 0x000ea80000300800 */
[----:B------:R-:W2:Y:S04]  /*107c60*/  LDL.LU R86, [R1+0x2364] ;  /* 0x0023640001567983 */ /* 0x000ea80000300800 */
[----:B------:R-:W2:Y:S04]  /*107c70*/  LDL.LU R87, [R1+0x236c] ;  /* 0x00236c0001577983 */ /* 0x000ea80000300800 */
[----:B------:R-:W1:Y:S04]  /*107c80*/  LDS.128 R92, [R80] ;  /* 0x00000000505c7984 */ /* 0x000e680000000c00 */
[----:B------:R-:W3:Y:S01]  /*107c90*/  LDS.128 R88, [R80+0x400] ;  /* 0x0004000050587984 */ /* 0x000ee20000000c00 */
[----:B------:R-:W-:Y:S06]  /*107ca0*/  BAR.SYNC.DEFER_BLOCKING 0x0 ;  /* 0x0000000000007b1d */ /* 0x000fec0000010000 */
[----:B-1----:R-:W-:Y:S04]  /*107cb0*/  STL.64 [R1+0x4a0], R92 ;  /* 0x0004a05c01007387 */ /* 0x002fe80000100a00 */
[----:B------:R-:W-:Y:S04]  /*107cc0*/  STL.64 [R1+0x4a8], R94 ;  /* 0x0004a85e01007387 */ /* 0x000fe80000100a00 */
[----:B---3--:R-:W-:Y:S04]  /*107cd0*/  STL.64 [R1+0xaa0], R88 ;  /* 0x000aa05801007387 */ /* 0x008fe80000100a00 */
[----:B----4-:R1:W-:Y:S04]  /*107ce0*/  STSM.16.M88.4 [R0], R52 ;  /* 0x0000003400007844 */ /* 0x0103e80000000200 */
[----:B------:R-:W-:Y:S04]  /*107cf0*/  STL.64 [R1+0xaa8], R90 ;  /* 0x000aa85a01007387 */ /* 0x000fe80000100a00 */
        /* <DEDUP_REMOVED lines=16> */
[----:B---3--:R1:W-:Y:S04]  /*107e00*/  STSM.16.M88.4 [R0], R52 ;  /* 0x0000003400007844 */ /* 0x0083e80000000200 */
        /* <DEDUP_REMOVED lines=93> */
[----:B------:R-:W-:-:S03]  /*1083e0*/  IMAD.MOV.U32 R54, RZ, RZ, R57 ;  /* 0x000000ffff367224 */ /* 0x000fc600078e0039 */
[----:B------:R-:W4:Y:S01]  /*1083f0*/  LDL.LU R56, [R1+0x27f4] ;  /* 0x0027f40001387983 */ /* 0x000f220000300800 */
[----:B------:R-:W-:-:S03]  /*108400*/  IMAD.MOV.U32 R55, RZ, RZ, R59 ;  /* 0x000000ffff377224 */ /* 0x000fc600078e003b */
[----:B------:R-:W4:Y:S04]  /*108410*/  LDL.LU R57, [R1+0x27fc] ;  /* 0x0027fc0001397983 */ /* 0x000f280000300800 */
[----:B------:R-:W4:Y:S04]  /*108420*/  LDL.LU R58, [R1+0x1794] ;  /* 0x00179400013a7983 */ /* 0x000f280000300800 */
[----:B------:R-:W4:Y:S04]  /*108430*/  LDL.LU R59, [R1+0x179c] ;  /* 0x00179c00013b7983 */ /* 0x000f280000300800 */
[----:B--2---:R-:W-:Y:S01]  /*108440*/  STSM.16.M88.4 [R0+0x200], R84 ;  /* 0x0002005400007844 */ /* 0x004fe20000000200 */
[----:B------:R-:W-:Y:S06]  /*108450*/  BAR.SYNC.DEFER_BLOCKING 0x0 ;  /* 0x0000000000007b1d */ /* 0x000fec0000010000 */
[----:B------:R-:W1:Y:S04]  /*108460*/  LDS.128 R88, [R80] ;  /* 0x0000000050587984 */ /* 0x000e680000000c00 */
[----:B------:R-:W2:Y:S01]  /*108470*/  LDS.128 R84, [R80+0x400] ;  /* 0x0004000050547984 */ /* 0x000ea20000000c00 */
[----:B------:R-:W-:Y:S06]  /*108480*/  BAR.SYNC.DEFER_BLOCKING 0x0 ;  /* 0x0000000000007b1d */ /* 0x000fec0000010000 */
[----:B-1----:R-:W-:Y:S04]  /*108490*/  STL.64 [R1+0x680], R88 ;  /* 0x0006805801007387 */ /* 0x002fe80000100a00 */
[----:B------:R-:W-:Y:S04]  /*1084a0*/  STL.64 [R1+0x688], R90 ;  /* 0x0006885a01007387 */ /* 0x000fe80000100a00 */
[----:B--2---:R-:W-:Y:S04]  /*1084b0*/  STL.64 [R1+0xd70], R84 ;  /* 0x000d705401007387 */ /* 0x004fe80000100a00 */
[----:B---3--:R1:W-:Y:S04]  /*1084c0*/  STSM.16.M88.4 [R0], R52 ;  /* 0x0000003400007844 */ /* 0x0083e80000000200 */
[----:B------:R-:W-:Y:S04]  /*1084d0*/  STL.64 [R1+0xd78], R86 ;  /* 0x000d785601007387 */ /* 0x000fe80000100a00 */
[----:B-1----:R-:W2:Y:S04]  /*1084e0*/  LDL.LU R52, [R1+0x2a44] ;  /* 0x002a440001347983 */ /* 0x002ea80000300800 */
[----:B------:R-:W2:Y:S04]  /*1084f0*/  LDL.LU R53, [R1+0x2a4c] ;  /* 0x002a4c0001357983 */ /* 0x000ea80000300800 */
[----:B------:R-:W2:Y:S04]  /*108500*/  LDL.LU R54, [R1+0x1fd4] ;  /* 0x001fd40001367983 */ /* 0x000ea80000300800 */
[----:B------:R-:W2:Y:S04]  /*108510*/  LDL.LU R55, [R1+0x1fdc] ;  /* 0x001fdc0001377983 */ /* 0x000ea80000300800 */
[----:B----4-:R1:W-:Y:S01]  /*108520*/  STSM.16.M88.4 [R0+0x200], R56 ;  /* 0x0002003800007844 */ /* 0x0103e20000000200 */
        /* <DEDUP_REMOVED lines=128> */
[----:B------:R-:W3:Y:S01]  /*108d30*/  LDL.LU R59, [R1+0x17cc] ;  /* 0x0017cc00013b7983 */ /* 0x000ee20000300800 */
[----:B------:R-:W-:-:S02]  /*108d40*/  IMAD.MOV.U32 R54, RZ, RZ, R61 ;  /* 0x000000ffff367224 */ /* 0x000fc400078e003d */
[----:B------:R-:W-:Y:S01]  /*108d50*/  IMAD.MOV.U32 R55, RZ, RZ, R63 ;  /* 0x000000ffff377224 */ /* 0x000fe200078e003f */
        /* <DEDUP_REMOVED lines=144> */
[----:B------:R-:W-:Y:S04]  /*109660*/  LDS.128 R60, [R80+0x400] ;  /* 0x00040000503c7984 */ /* 0x000fe80000000c00 */
[----:B------:R-:W1:Y:S01]  /*109670*/  LDS.128 R64, [R80] ;  /* 0x0000000050407984 */ /* 0x000e620000000c00 */
[----:B------:R-:W-:Y:S06]  /*109680*/  BAR.SYNC.DEFER_BLOCKING 0x0 ;  /* 0x0000000000007b1d */ /* 0x000fec0000010000 */
[----:B-1----:R-:W-:Y:S04]  /*109690*/  STL.64 [R1+0x470], R64 ;  /* 0x0004704001007387 */ /* 0x002fe80000100a00 */
[----:B------:R-:W-:Y:S04]  /*1096a0*/  STL.64 [R1+0x478], R66 ;  /* 0x0004784201007387 */ /* 0x000fe80000100a00 */
[----:B------:R-:W-:Y:S04]  /*1096b0*/  STL.64 [R1+0x1000], R60 ;  /* 0x0010003c01007387 */ /* 0x000fe80000100a00 */
        /* <DEDUP_REMOVED lines=345> */
[----:B------:R-:W2:Y:S01]  /*10ac50*/  LDL.LU R53, [R1+0x24c8] ;  /* 0x0024c80001357983 */ /* 0x000ea20000300800 */
[----:B------:R-:W-:-:S03]  /*10ac60*/  IMAD.MOV.U32 R54, RZ, RZ, R32 ;  /* 0x000000ffff367224 */ /* 0x000fc600078e0020 */
        /* <DEDUP_REMOVED lines=34> */
[----:B------:R-:W2:Y:S01]  /*10ae90*/  LDL.LU R55, [R1+0x24c] ;  /* 0x00024c0001377983 */ /* 0x000ea20000300800 */
[----:B------:R-:W-:-:S02]  /*10aea0*/  IMAD.MOV.U32 R58, RZ, RZ, R224 ;  /* 0x000000ffff3a7224 */ /* 0x000fc400078e00e0 */
[----:B------:R-:W-:-:S05]  /*10aeb0*/  IMAD.MOV.U32 R59, RZ, RZ, R226 ;  /* 0x000000ffff3b7224 */ /* 0x000fca00078e00e2 */
        /* <DEDUP_REMOVED lines=178> */
[----:B------:R-:W-:-:S02]  /*10b9e0*/  IMAD.MOV.U32 R54, RZ, RZ, R37 ;  /* 0x000000ffff367224 */ /* 0x000fc400078e0025 */
[----:B------:R-:W-:Y:S01]  /*10b9f0*/  IMAD.MOV.U32 R55, RZ, RZ, R39 ;  /* 0x000000ffff377224 */ /* 0x000fe200078e0027 */
        /* <DEDUP_REMOVED lines=238> */
[----:B------:R-:W1:Y:S04]  /*10c8e0*/  LDS.128 R64, [R80] ;  /* 0x0000000050407984 */ /* 0x000e680000000c00 */
[----:B------:R-:W4:Y:S01]  /*10c8f0*/  LDS.128 R60, [R80+0x400] ;  /* 0x00040000503c7984 */ /* 0x000f220000000c00 */
[----:B------:R-:W-:Y:S01]  /*10c900*/  BAR.SYNC.DEFER_BLOCKING 0x0 ;  /* 0x0000000000007b1d */ /* 0x000fe20000010000 */
[----:B------:R-:W-:-:S02]  /*10c910*/  IMAD.MOV.U32 R54, RZ, RZ, R216 ;  /* 0x000000ffff367224 */ /* 0x000fc400078e00d8 */
[----:B------:R-:W-:-:S03]  /*10c920*/  IMAD.MOV.U32 R55, RZ, RZ, R218 ;  /* 0x000000ffff377224 */ /* 0x000fc600078e00da */
        /* <DEDUP_REMOVED lines=234> */
[----:B------:R-:W2:Y:S04]  /*10d7d0*/  LDL.LU R60, [R1+0x4d08] ;  /* 0x004d0800013c7983 */ /* 0x000ea80000300800 */
        /* <DEDUP_REMOVED lines=27> */
[----:B------:R-:W4:Y:S04]  /*10d990*/  LDL.LU R61, [R1+0x4d0c] ;  /* 0x004d0c00013d7983 */ /* 0x000f280000300800 */
[----:B--2---:R1:W-:Y:S01]  /*10d9a0*/  STSM.16.M88.4 [R0+0x200], R52 ;  /* 0x0002003400007844 */ /* 0x0043e20000000200 */
[----:B------:R-:W-:Y:S06]  /*10d9b0*/  BAR.SYNC.DEFER_BLOCKING 0x0 ;  /* 0x0000000000007b1d */ /* 0x000fec0000010000 */
[----:B-1----:R-:W2:Y:S04]  /*10d9c0*/  LDL.LU R52, [R1+0x2830] ;  /* 0x0028300001347983 */ /* 0x002ea80000300800 */
[----:B------:R-:W2:Y:S04]  /*10d9d0*/  LDL.LU R53, [R1+0x2838] ;  /* 0x0028380001357983 */ /* 0x000ea80000300800 */
[----:B------:R-:W2:Y:S04]  /*10d9e0*/  LDL.LU R54, [R1+0x18d0] ;  /* 0x0018d00001367983 */ /* 0x000ea80000300800 */
[----:B------:R-:W2:Y:S04]  /*10d9f0*/  LDL.LU R55, [R1+0x18d8] ;  /* 0x0018d80001377983 */ /* 0x000ea80000300800 */
[----:B------:R-:W1:Y:S01]  /*10da00*/  LDS.128 R64, [R80] ;  /* 0x0000000050407984 */ /* 0x000e620000000c00 */
[----:B------:R-:W-:-:S13]  /*10da10*/  ISETP.LT.AND P1, PT, R98, UR4, !P1 ;  /* 0x0000000462007c0c */ /* 0x000fda000cf21270 */
[----:B------:R-:W-:Y:S02]  /*10da20*/  @P1 LOP3.LUT R2, R2, 0x200, RZ, 0xfc, !PT ;  /* 0x0000020002021812 */ /* 0x000fe400078efcff */
[----:B------:R-:W-:Y:S01]  /*10da30*/  ISETP.GE.AND P1, PT, R60, UR37, PT ;  /* 0x000000253c007c0c */ /* 0x000fe2000bf26270 */
[----:B------:R-:W1:Y:S01]  /*10da40*/  LDCU UR37, c[0x0][0x398] ;  /* 0x00007300ff2577ac */ /* 0x000e620008000800 */
[----:B------:R-:W4:Y:S04]  /*10da50*/  LDL.LU R60, [R1+0x4d10] ;  /* 0x004d1000013c7983 */ /* 0x000f280000300800 */
[----:B-1----:R-:W-:Y:S04]  /*10da60*/  STL.64 [R1+0x1780], R64 ;  /* 0x0017804001007387 */ /* 0x002fe80000100a00 */
[----:B------:R-:W-:Y:S04]  /*10da70*/  STL.64 [R1+0x1788], R66 ;  /* 0x0017884201007387 */ /* 0x000fe80000100a00 */
[----:B------:R-:W1:Y:S01]  /*10da80*/  LDS.128 R64, [R80+0x400] ;  /* 0x0004000050407984 */ /* 0x000e620000000c00 */
[----:B------:R-:W-:Y:S06]  /*10da90*/  BAR.SYNC.DEFER_BLOCKING 0x0 ;  /* 0x0000000000007b1d */ /* 0x000fec0000010000 */
[----:B-1----:R-:W-:Y:S04]  /*10daa0*/  STL.64 [R1+0x1800], R64 ;  /* 0x0018004001007387 */ /* 0x002fe80000100a00 */
[----:B------:R-:W-:Y:S04]  /*10dab0*/  STL.64 [R1+0x1808], R66 ;  /* 0x0018084201007387 */ /* 0x000fe80000100a00 */
[----:B---3--:R-:W-:Y:S04]  /*10dac0*/  STSM.16.M88.4 [R0], R56 ;  /* 0x0000003800007844 */ /* 0x008fe80000000200 */
[----:B--2---:R1:W-:Y:S01]  /*10dad0*/  STSM.16.M88.4 [R0+0x200], R52 ;  /* 0x0002003400007844 */ /* 0x0043e20000000200 */
[----:B------:R-:W-:Y:S01]  /*10dae0*/  ISETP.LT.AND P4, PT, R97, UR33, !P1 ;  /* 0x0000002161007c0c */ /* 0x000fe2000cf81270 */
[----:B------:R-:W2:Y:S01]  /*10daf0*/  LDCU UR33, c[0x0][0x398] ;  /* 0x00007300ff2177ac */ /* 0x000ea20008000800 */
[----:B------:R-:W-:Y:S01]  /*10db00*/  ISETP.LT.AND P3, PT, R100, UR20, !P1 ;  /* 0x0000001464007c0c */ /* 0x000fe2000cf61270 */
[----:B------:R-:W-:Y:S06]  /*10db10*/  BAR.SYNC.DEFER_BLOCKING 0x0 ;  /* 0x0000000000007b1d */ /* 0x000fec0000010000 */
[----:B-1----:R-:W3:Y:S04]  /*10db20*/  LDL.LU R52, [R1+0x2a80] ;  /* 0x002a800001347983 */ /* 0x002ee80000300800 */
[----:B------:R-:W2:Y:S04]  /*10db30*/  LDL.LU R57, [R1+0x4d14] ;  /* 0x004d140001397983 */ /* 0x000ea80000300800 */
[----:B------:R-:W3:Y:S04]  /*10db40*/  LDL.LU R53, [R1+0x2a88] ;  /* 0x002a880001357983 */ /* 0x000ee80000300800 */
[----:B------:R-:W3:Y:S04]  /*10db50*/  LDL.LU R54, [R1+0x2030] ;  /* 0x0020300001367983 */ /* 0x000ee80000300800 */
[----:B------:R-:W3:Y:S01]  /*10db60*/  LDL.LU R55, [R1+0x2038] ;  /* 0x0020380001377983 */ /* 0x000ee20000300800 */
[----:B------:R-:W-:-:S02]  /*10db70*/  LOP3.LUT R2, R2, 0xfffffeff, RZ, 0xc0, !PT ;  /* 0xfffffeff02027812 */ /* 0x000fc400078ec0ff */
[----:B------:R-:W-:Y:S01]  /*10db80*/  ISETP.LT.AND P2, PT, R99, UR21, !P1 ;  /* 0x0000001563007c0c */ /* 0x000fe2000cf41270 */
[----:B------:R-:W1:Y:S01]  /*10db90*/  LDCU.64 UR20, c[0x0][0x398] ;  /* 0x00007300ff1477ac */ /* 0x000e620008000a00 */
[----:B------:R-:W-:Y:S01]  /*10dba0*/  @P4 LOP3.LUT R2, R2, 0x100, RZ, 0xfc, !PT ;  /* 0x0000010002024812 */ /* 0x000fe200078efcff */
[----:B------:R-:W1:Y:S03]  /*10dbb0*/  LDS.128 R64, [R80] ;  /* 0x0000000050407984 */ /* 0x000e660000000c00 */
[----:B------:R-:W-:Y:S01]  /*10dbc0*/  LOP3.LUT R2, R2, 0xffffff7f, RZ, 0xc0, !PT ;  /* 0xffffff7f02027812 */ /* 0x000fe200078ec0ff */
[----:B------:R-:W2:Y:S03]  /*10dbd0*/  LDL.LU R56, [R1+0x4d18] ;  /* 0x004d180001387983 */ /* 0x000ea60000300800 */
[----:B------:R-:W-:-:S02]  /*10dbe0*/  @P3 LOP3.LUT R2, R2, 0x80, RZ, 0xfc, !PT ;  /* 0x0000008002023812 */ /* 0x000fc400078efcff */
[----:B------:R-:W-:Y:S02]  /*10dbf0*/  ISETP.LT.AND P1, PT, R98, UR8, !P1 ;  /* 0x0000000862007c0c */ /* 0x000fe4000cf21270 */
[----:B------:R-:W-:-:S04]  /*10dc00*/  LOP3.LUT R2, R2, 0xffffffbf, RZ, 0xc0, !PT ;  /* 0xffffffbf02027812 */ /* 0x000fc800078ec0ff */
[----:B------:R-:W-:-:S04]  /*10dc10*/  @P2 LOP3.LUT R2, R2, 0x40, RZ, 0xfc, !PT ;  /* 0x0000004002022812 */ /* 0x000fc800078efcff */
[----:B------:R-:W-:-:S04]  /*10dc20*/  LOP3.LUT R2, R2, 0xffffffdf, RZ, 0xc0, !PT ;  /* 0xffffffdf02027812 */ /* 0x000fc800078ec0ff */
[----:B------:R-:W-:Y:S02]  /*10dc30*/  @P1 LOP3.LUT R2, R2, 0x20, RZ, 0xfc, !PT ;  /* 0x0000002002021812 */ /* 0x000fe400078efcff */
[----:B----4-:R-:W-:Y:S01]  /*10dc40*/  ISETP.GE.AND P1, PT, R61, UR27, PT ;  /* 0x0000001b3d007c0c */ /* 0x010fe2000bf26270 */
[----:B------:R-:W4:Y:S03]  /*10dc50*/  LDCU UR27, c[0x0][0x398] ;  /* 0x00007300ff1b77ac */ /* 0x000f260008000800 */
        /* <DEDUP_REMOVED lines=10> */
[----:B------:R-:W-:Y:S01]  /*10dd00*/  STL.64 [R1+0x1760], R64 ;  /* 0x0017604001007387 */ /* 0x000fe20000100a00 */
[----:B------:R-:W-:Y:S01]  /*10dd10*/  LOP3.LUT R2, R2, 0xfffffffb, RZ, 0xc0, !PT ;  /* 0xfffffffb02027812 */ /* 0x000fe200078ec0ff */
[----:B------:R-:W1:Y:S03]  /*10dd20*/  LDCU UR20, c[0x0][0x398] ;  /* 0x00007300ff1477ac */ /* 0x000e660008000800 */
[----:B------:R-:W-:-:S04]  /*10dd30*/  @P2 LOP3.LUT R2, R2, 0x4, RZ, 0xfc, !PT ;  /* 0x0000000402022812 */ /* 0x000fc800078efcff */
[----:B------:R-:W-:-:S04]  /*10dd40*/  LOP3.LUT R2, R2, 0xfffffffd, RZ, 0xc0, !PT ;  /* 0xfffffffd02027812 */ /* 0x000fc800078ec0ff */
[----:B------:R-:W-:Y:S02]  /*10dd50*/  @P1 LOP3.LUT R2, R2, 0x2, RZ, 0xfc, !PT ;  /* 0x0000000202021812 */ /* 0x000fe400078efcff */
[----:B------:R-:W-:Y:S01]  /*10dd60*/  ISETP.GE.AND P1, PT, R60, UR61, PT ;  /* 0x0000003d3c007c0c */ /* 0x000fe2000bf26270 */
[----:B------:R-:W-:Y:S01]  /*10dd70*/  STL.64 [R1+0x1768], R66 ;  /* 0x0017684201007387 */ /* 0x000fe20000100a00 */
[----:B------:R-:W-:Y:S01]  /*10dd80*/  LOP3.LUT R28, R28, 0x7fffffff, RZ, 0xc0, !PT ;  /* 0x7fffffff1c1c7812 */ /* 0x000fe200078ec0ff */
[----:B------:R-:W1:Y:S02]  /*10dd90*/  LDCU UR61, c[0x0][0x398] ;  /* 0x00007300ff3d77ac */ /* 0x000e640008000800 */
[----:B------:R-:W1:Y:S01]  /*10dda0*/  LDS.128 R60, [R80+0x400] ;  /* 0x00040000503c7984 */ /* 0x000e620000000c00 */
[----:B------:R-:W-:Y:S06]  /*10ddb0*/  BAR.SYNC.DEFER_BLOCKING 0x0 ;  /* 0x0000000000007b1d */ /* 0x000fec0000010000 */
[----:B-1----:R-:W-:Y:S04]  /*10ddc0*/  STL.64 [R1+0x17e0], R60 ;  /* 0x0017e03c01007387 */ /* 0x002fe80000100a00 */
[----:B------:R-:W-:Y:S04]  /*10ddd0*/  STL.64 [R1+0x17e8], R62 ;  /* 0x0017e83e01007387 */ /* 0x000fe80000100a00 */
[----:B---3--:R1:W-:Y:S04]  /*10dde0*/  STSM.16.M88.4 [R0], R52 ;  /* 0x0000003400007844 */ /* 0x0083e80000000200 */
[----:B-1----:R-:W3:Y:S04]  /*10ddf0*/  LDL.LU R52, [R1+0x2de0] ;  /* 0x002de00001347983 */ /* 0x002ee80000300800 */
[----:B------:R-:W3:Y:S04]  /*10de00*/  LDL.LU R58, [R1+0x4d1c] ;  /* 0x004d1c00013a7983 */ /* 0x000ee80000300800 */
[----:B------:R-:W4:Y:S04]  /*10de10*/  LDL.LU R53, [R1+0x2de8] ;  /* 0x002de80001357983 */ /* 0x000f280000300800 */
[----:B------:R-:W4:Y:S01]  /*10de20*/  LDL.LU R61, [R1+0x4d20] ;  /* 0x004d2000013d7983 */ /* 0x000f220000300800 */
[----:B------:R-:W-:-:S02]  /*10de30*/  ISETP.LT.AND P3, PT, R100, UR31, !P1 ;  /* 0x0000001f64007c0c */ /* 0x000fc4000cf61270 */
[----:B------:R-:W-:Y:S02]  /*10de40*/  ISETP.LT.AND P2, PT, R99, UR77, !P1 ;  /* 0x0000004d63007c0c */ /* 0x000fe4000cf41270 */
[----:B------:R-:W-:Y:S02]  /*10de50*/  ISETP.LT.AND P4, PT, R97, UR30, !P1 ;  /* 0x0000001e61007c0c */ /* 0x000fe4000cf81270 */
[----:B------:R-:W-:Y:S01]  /*10de60*/  LOP3.LUT R2, R2, 0xfffffffe, RZ, 0xc0, !PT ;  /* 0xfffffffe02027812 */ /* 0x000fe200078ec0ff */
[----:B------:R-:W-:Y:S01]  /*10de70*/  IMAD.MOV.U32 R54, RZ, RZ, R212 ;  /* 0x000000ffff367224 */ /* 0x000fe200078e00d4 */
[----:B------:R-:W-:Y:S01]  /*10de80*/  ISETP.LT.AND P1, PT, R98, UR6, !P1 ;  /* 0x0000000662007c0c */ /* 0x000fe2000cf21270 */
[----:B------:R-:W-:Y:S01]  /*10de90*/  IMAD.MOV.U32 R55, RZ, RZ, R214 ;  /* 0x000000ffff377224 */ /* 0x000fe200078e00d6 */
[----:B------:R-:W-:Y:S01]  /*10dea0*/  LOP3.LUT R29, R29, 0x7fffffff, RZ, 0xc0, !PT ;  /* 0x7fffffff1d1d7812 */ /* 0x000fe200078ec0ff */
[----:B------:R-:W1:Y:S02]  /*10deb0*/  LDCU UR30, c[0x0][0x398] ;  /* 0x00007300ff1e77ac */ /* 0x000e640008000800 */
[----:B------:R-:W-:-:S02]  /*10dec0*/  @P3 LOP3.LUT R28, R28, 0x80000000, RZ, 0xfc, !PT ;  /* 0x800000001c1c3812 */ /* 0x000fc400078efcff */
[----:B------:R-:W-:Y:S01]  /*10ded0*/  LOP3.LUT R30, R30, 0x7fffffff, RZ, 0xc0, !PT ;  /* 0x7fffffff1e1e7812 */ /* 0x000fe200078ec0ff */
[----:B------:R-:W1:Y:S01]  /*10dee0*/  LDCU UR31, c[0x0][0x398] ;  /* 0x00007300ff1f77ac */ /* 0x000e620008000800 */
[----:B------:R-:W-:Y:S02]  /*10def0*/  LOP3.LUT R28, R28, 0xbfffffff, RZ, 0xc0, !PT ;  /* 0xbfffffff1c1c7812 */ /* 0x000fe400078ec0ff */
[----:B------:R-:W-:Y:S01]  /*10df00*/  LOP3.LUT R31, R31, 0x7fffffff, RZ, 0xc0, !PT ;  /* 0x7fffffff1f1f7812 */ /* 0x000fe200078ec0ff */
[----:B------:R-:W1:Y:S01]  /*10df10*/  LDCU UR77, c[0x0][0x398] ;  /* 0x00007300ff4d77ac */ /* 0x000e620008000800 */
[----:B------:R-:W-:-:S04]  /*10df20*/  @P2 LOP3.LUT R28, R28, 0x40000000, RZ, 0xfc, !PT ;  /* 0x400000001c1c2812 */ /* 0x000fc800078efcff */
[----:B------:R-:W-:-:S04]  /*10df30*/  LOP3.LUT R28, R28, 0xdfffffff, RZ, 0xc0, !PT ;  /* 0xdfffffff1c1c7812 */ /* 0x000fc800078ec0ff */
[----:B------:R-:W-:Y:S02]  /*10df40*/  @P1 LOP3.LUT R28, R28, 0x20000000, RZ, 0xfc, !PT ;  /* 0x200000001c1c1812 */ /* 0x000fe400078efcff */
[----:B--2---:R-:W-:Y:S01]  /*10df50*/  ISETP.GE.AND P1, PT, R57, UR5, PT ;  /* 0x0000000539007c0c */ /* 0x004fe2000bf26270 */
[----:B------:R-:W2:Y:S01]  /*10df60*/  LDCU.64 UR4, c[0x0][0x398] ;  /* 0x00007300ff0477ac */ /* 0x000ea20008000a00 */
[----:B------:R-:W-:Y:S02]  /*10df70*/  @P4 LOP3.LUT R2, R2, 0x1, RZ, 0xfc, !PT ;  /* 0x0000000102024812 */ /* 0x000fe400078efcff */
        /* <DEDUP_REMOVED lines=15> */
[----:B------:R-:W-:Y:S01]  /*10e070*/  ISETP.GE.AND P1, PT, R56, UR9, PT ;  /* 0x0000000938007c0c */ /* 0x000fe2000bf26270 */
[----:B------:R-:W2:Y:S01]  /*10e080*/  LDCU.64 UR8, c[0x0][0x398] ;  /* 0x00007300ff0877ac */ /* 0x000ea20008000a00 */
[----:B------:R-:W-:Y:S01]  /*10e090*/  LOP3.LUT R28, R28, 0xfeffffff, RZ, 0xc0, !PT ;  /* 0xfeffffff1c1c7812 */ /* 0x000fe200078ec0ff */
[----:B------:R-:W4:Y:S01]  /*10e0a0*/  LDL.LU R56, [R1+0xee4] ;  /* 0x000ee40001387983 */ /* 0x000f220000300800 */
[----:B-1----:R-:W-:Y:S02]  /*10e0b0*/  ISETP.LT.AND P4, PT, R97, UR14, !P1 ;  /* 0x0000000e61007c0c */ /* 0x002fe4000cf81270 */
[----:B------:R-:W-:Y:S01]  /*10e0c0*/  ISETP.LT.AND P3, PT, R100, UR10, !P1 ;  /* 0x0000000a64007c0c */ /* 0x000fe2000cf61270 */
[----:B------:R-:W4:Y:S01]  /*10e0d0*/  LDL.LU R57, [R1+0xeec] ;  /* 0x000eec0001397983 */ /* 0x000f220000300800 */
[----:B------:R-:W-:Y:S01]  /*10e0e0*/  ISETP.LT.AND P2, PT, R99, UR11, !P1 ;  /* 0x0000000b63007c0c */ /* 0x000fe2000cf41270 */
[----:B------:R-:W1:Y:S08]  /*10e0f0*/  LDCU.64 UR10, c[0x0][0x398] ;  /* 0x00007300ff0a77ac */ /* 0x000e700008000a00 */
[----:B------:R-:W-:Y:S01]  /*10e100*/  @P4 LOP3.LUT R28, R28, 0x1000000, RZ, 0xfc, !PT ;  /* 0x010000001c1c4812 */ /* 0x000fe200078efcff */
[----:B------:R-:W4:Y:S03]  /*10e110*/  LDL.LU R60, [R1+0x4d24] ;  /* 0x004d2400013c7983 */ /* 0x000f260000300800 */
        /* <DEDUP_REMOVED lines=9> */
[----:B------:R-:W2:Y:S01]  /*10e1b0*/  LDCU UR21, c[0x0][0x398] ;  /* 0x00007300ff1577ac */ /* 0x000ea20008000800 */
[----:B------:R-:W3:Y:S02]  /*10e1c0*/  LDL.LU R58, [R1+0x1e4] ;  /* 0x0001e400013a7983 */ /* 0x000ee40000300800 */
[----:B------:R-:W-:Y:S01]  /*10e1d0*/  ISETP.LT.AND P4, PT, R97, UR28, !P1 ;  /* 0x0000001c61007c0c */ /* 0x000fe2000cf81270 */
[----:B------:R-:W1:Y:S01]  /*10e1e0*/  LDCU UR28, c[0x0][0x398] ;  /* 0x00007300ff1c77ac */ /* 0x000e620008000800 */
[----:B------:R-:W-:Y:S01]  /*10e1f0*/  ISETP.LT.AND P3, PT, R100, UR29, !P1 ;  /* 0x0000001d64007c0c */ /* 0x000fe2000cf61270 */
[----:B----4-:R4:W-:Y:S01]  /*10e200*/  STSM.16.M88.4 [R0+0x200], R52 ;  /* 0x0002003400007844 */ /* 0x0109e20000000200 */
[----:B------:R-:W-:Y:S01]  /*10e210*/  ISETP.LT.AND P2, PT, R99, UR74, !P1 ;  /* 0x0000004a63007c0c */ /* 0x000fe2000cf41270 */
[----:B------:R-:W1:Y:S02]  /*10e220*/  LDCU UR74, c[0x0][0x398] ;  /* 0x00007300ff4a77ac */ /* 0x000e640008000800 */
[----:B------:R-:W3:Y:S06]  /*10e230*/  LDL.LU R59, [R1+0x1ec] ;  /* 0x0001ec00013b7983 */ /* 0x000eec0000300800 */
[----:B------:R-:W-:Y:S01]  /*10e240*/  @P4 LOP3.LUT R28, R28, 0x100000, RZ, 0xfc, !PT ;  /* 0x001000001c1c4812 */ /* 0x000fe200078efcff */
[----:B------:R-:W-:Y:S03]  /*10e250*/  BAR.SYNC.DEFER_BLOCKING 0x0 ;  /* 0x0000000000007b1d */ /* 0x000fe60000010000 */
[----:B------:R-:W-:-:S03]  /*10e260*/  LOP3.LUT R28, R28, 0xfff7ffff, RZ, 0xc0, !PT ;  /* 0xfff7ffff1c1c7812 */ /* 0x000fc600078ec0ff */
[----:B------:R-:W2:Y:S01]  /*10e270*/  LDCU UR29, c[0x0][0x398] ;  /* 0x00007300ff1d77ac */ /* 0x000ea20008000800 */
[----:B------:R-:W-:Y:S01]  /*10e280*/  @P3 LOP3.LUT R28, R28, 0x80000, RZ, 0xfc, !PT ;  /* 0x000800001c1c3812 */ /* 0x000fe200078efcff */
[----:B----4-:R-:W4:Y:S01]  /*10e290*/  LDL.LU R52, [R1+0xb54] ;  /* 0x000b540001347983 */ /* 0x010f220000300800 */
[----:B-1----:R-:W-:Y:S02]  /*10e2a0*/  ISETP.LT.AND P1, PT, R98, UR10, !P1 ;  /* 0x0000000a62007c0c */ /* 0x002fe4000cf21270 */
[----:B------:R-:W-:-:S04]  /*10e2b0*/  LOP3.LUT R28, R28, 0xfffbffff, RZ, 0xc0, !PT ;  /* 0xfffbffff1c1c7812 */ /* 0x000fc800078ec0ff */
[----:B------:R-:W-:-:S04]  /*10e2c0*/  @P2 LOP3.LUT R28, R28, 0x40000, RZ, 0xfc, !PT ;  /* 0x000400001c1c2812 */ /* 0x000fc800078efcff */
[----:B------:R-:W-:-:S04]  /*10e2d0*/  LOP3.LUT R28, R28, 0xfffdffff, RZ, 0xc0, !PT ;  /* 0xfffdffff1c1c7812 */ /* 0x000fc800078ec0ff */
[----:B------:R-:W-:Y:S01]  /*10e2e0*/  @P1 LOP3.LUT R28, R28, 0x20000, RZ, 0xfc, !PT ;  /* 0x000200001c1c1812 */ /* 0x000fe200078efcff */
[----:B------:R-:W1:Y:S01]  /*10e2f0*/  LDS.128 R68, [R80] ;  /* 0x0000000050447984 */ /* 0x000e620000000c00 */
[----:B------:R-:W-:Y:S01]  /*10e300*/  ISETP.GE.AND P1, PT, R61, UR7, PT ;  /* 0x000000073d007c0c */ /* 0x000fe2000bf26270 */
[----:B------:R-:W1:Y:S02]  /*10e310*/  LDCU.64 UR6, c[0x0][0x398] ;  /* 0x00007300ff0677ac */ /* 0x000e640008000a00 */
[----:B------:R-:W2:Y:S04]  /*10e320*/  LDL.LU R61, [R1+0x4d28] ;  /* 0x004d2800013d7983 */ /* 0x000ea80000300800 */
[----:B------:R-:W4:Y:S04]  /*10e330*/  LDL.LU R53, [R1+0xb5c] ;  /* 0x000b5c0001357983 */ /* 0x000f280000300800 */
[----:B------:R-:W4:Y:S04]  /*10e340*/  LDL.LU R54, [R1+0x3f4] ;  /* 0x0003f40001367983 */ /* 0x000f280000300800 */
[----:B------:R-:W4:Y:S01]  /*10e350*/  LDL.LU R55, [R1+0x3fc] ;  /* 0x0003fc0001377983 */ /* 0x000f220000300800 */
[----:B------:R-:W-:Y:S01]  /*10e360*/  ISETP.LT.AND P4, PT, R97, UR71, !P1 ;  /* 0x0000004761007c0c */ /* 0x000fe2000cf81270 */
[----:B------:R-:W1:Y:S01]  /*10e370*/  LDCU UR71, c[0x0][0x398] ;  /* 0x00007300ff4777ac */ /* 0x000e620008000800 */
[----:B------:R-:W-:Y:S01]  /*10e380*/  ISETP.LT.AND P3, PT, R100, UR72, !P1 ;  /* 0x0000004864007c0c */ /* 0x000fe2000cf61270 */
[----:B------:R-:W1:Y:S01]  /*10e390*/  LDS.128 R64, [R80+0x400] ;  /* 0x0004000050407984 */ /* 0x000e620000000c00 */
[----:B------:R-:W-:Y:S01]  /*10e3a0*/  LOP3.LUT R28, R28, 0xfffeffff, RZ, 0xc0, !PT ;  /* 0xfffeffff1c1c7812 */ /* 0x000fe200078ec0ff */
[----:B------:R-:W1:Y:S01]  /*10e3b0*/  LDCU UR72, c[0x0][0x398] ;  /* 0x00007300ff4877ac */ /* 0x000e620008000800 */
[----:B------:R-:W-:Y:S01]  /*10e3c0*/  ISETP.LT.AND P2, PT, R99, UR73, !P1 ;  /* 0x0000004963007c0c */ /* 0x000fe2000cf41270 */
[----:B------:R-:W-:Y:S06]  /*10e3d0*/  BAR.SYNC.DEFER_BLOCKING 0x0 ;  /* 0x0000000000007b1d */ /* 0x000fec0000010000 */
        /* <DEDUP_REMOVED lines=10> */
[----:B------:R-:W2:Y:S01]  /*10e480*/  LDCU.64 UR14, c[0x0][0x398] ;  /* 0x00007300ff0e77ac */ /* 0x000ea20008000a00 */
[----:B------:R-:W2:Y:S04]  /*10e490*/  LDL.LU R60, [R1+0x4d2c] ;  /* 0x004d2c00013c7983 */ /* 0x000ea80000300800 */
[----:B-1----:R-:W-:Y:S04]  /*10e4a0*/  STL.64 [R1+0xb50], R68 ;  /* 0x000b504401007387 */ /* 0x002fe80000100a00 */
[----:B------:R-:W-:Y:S04]  /*10e4b0*/  STL.64 [R1+0xb58], R70 ;  /* 0x000b584601007387 */ /* 0x000fe80000100a00 */
[----:B------:R-:W-:Y:S04]  /*10e4c0*/  STL.64 [R1+0x17c0], R64 ;  /* 0x0017c04001007387 */ /* 0x000fe80000100a00 */
[----:B------:R-:W-:Y:S01]  /*10e4d0*/  STL.64 [R1+0x17c8], R66 ;  /* 0x0017c84201007387 */ /* 0x000fe20000100a00 */
[----:B------:R-:W-:Y:S01]  /*10e4e0*/  ISETP.LT.AND P4, PT, R97, UR26, !P1 ;  /* 0x0000001a61007c0c */ /* 0x000fe2000cf81270 */
[----:B------:R-:W1:Y:S02]  /*10e4f0*/  LDCU UR26, c[0x0][0x398] ;  /* 0x00007300ff1a77ac */ /* 0x000e640008000800 */
[----:B---3--:R-:W-:Y:S04]  /*10e500*/  STSM.16.M88.4 [R0], R56 ;  /* 0x0000003800007844 */ /* 0x008fe80000000200 */
[----:B----4-:R3:W-:Y:S01]  /*10e510*/  STSM.16.M88.4 [R0+0x200], R52 ;  /* 0x0002003400007844 */ /* 0x0107e20000000200 */
[----:B------:R-:W-:Y:S01]  /*10e520*/  ISETP.LT.AND P3, PT, R100, UR23, !P1 ;  /* 0x0000001764007c0c */ /* 0x000fe2000cf61270 */
[----:B------:R-:W4:Y:S01]  /*10e530*/  LDCU UR23, c[0x0][0x398] ;  /* 0x00007300ff1777ac */ /* 0x000f220008000800 */
[----:B------:R-:W-:Y:S01]  /*10e540*/  LOP3.LUT R28, R28, 0xffffefff, RZ, 0xc0, !PT ;  /* 0xffffefff1c1c7812 */ /* 0x000fe200078ec0ff */
[----:B------:R-:W-:Y:S06]  /*10e550*/  BAR.SYNC.DEFER_BLOCKING 0x0 ;  /* 0x0000000000007b1d */ /* 0x000fec0000010000 */
[----:B---3--:R-:W3:Y:S04]  /*10e560*/  LDL.LU R52, [R1+0x954] ;  /* 0x0009540001347983 */ /* 0x008ee80000300800 */
[----:B------:R-:W3:Y:S04]  /*10e570*/  LDL.LU R53, [R1+0x95c] ;  /* 0x00095c0001357983 */ /* 0x000ee80000300800 */
[----:B------:R-:W3:Y:S04]  /*10e580*/  LDL.LU R57, [R1+0x4d30] ;  /* 0x004d300001397983 */ /* 0x000ee80000300800 */
[----:B------:R-:W3:Y:S04]  /*10e590*/  LDL.LU R54, [R1+0x5e4] ;  /* 0x0005e40001367983 */ /* 0x000ee80000300800 */
[----:B------:R-:W3:Y:S01]  /*10e5a0*/  LDL.LU R55, [R1+0x5ec] ;  /* 0x0005ec0001377983 */ /* 0x000ee20000300800 */
[----:B------:R-:W-:-:S02]  /*10e5b0*/  @P4 LOP3.LUT R28, R28, 0x1000, RZ, 0xfc, !PT ;  /* 0x000010001c1c4812 */ /* 0x000fc400078efcff */
[----:B------:R-:W-:Y:S01]  /*10e5c0*/  ISETP.LT.AND P2, PT, R99, UR70, !P1 ;  /* 0x0000004663007c0c */ /* 0x000fe2000cf41270 */
[----:B------:R-:W1:Y:S01]  /*10e5d0*/  LDS.128 R64, [R80] ;  /* 0x0000000050407984 */ /* 0x000e620000000c00 */
[----:B------:R-:W-:Y:S01]  /*10e5e0*/  LOP3.LUT R28, R28, 0xfffff7ff, RZ, 0xc0, !PT ;  /* 0xfffff7ff1c1c7812 */ /* 0x000fe200078ec0ff */
[----:B------:R-:W1:Y:S02]  /*10e5f0*/  LDCU UR70, c[0x0][0x398] ;  /* 0x00007300ff4677ac */ /* 0x000e640008000800 */
[----:B------:R-:W4:Y:S01]  /*10e600*/  LDL.LU R56, [R1+0x4d34] ;  /* 0x004d340001387983 */ /* 0x000f220000300800 */
[----:B------:R-:W-:Y:S02]  /*10e610*/  @P3 LOP3.LUT R28, R28, 0x800, RZ, 0xfc, !PT ;  /* 0x000008001c1c3812 */ /* 0x000fe400078efcff */
[----:B------:R-:W-:Y:S02]  /*10e620*/  ISETP.LT.AND P1, PT, R98, UR6, !P1 ;  /* 0x0000000662007c0c */ /* 0x000fe4000cf21270 */
[----:B------:R-:W-:-:S04]  /*10e630*/  LOP3.LUT R28, R28, 0xfffffbff, RZ, 0xc0, !PT ;  /* 0xfffffbff1c1c7812 */ /* 0x000fc800078ec0ff */
[----:B------:R-:W-:-:S04]  /*10e640*/  @P2 LOP3.LUT R28, R28, 0x400, RZ, 0xfc, !PT ;  /* 0x000004001c1c2812 */ /* 0x000fc800078efcff */
[----:B------:R-:W-:-:S04]  /*10e650*/  LOP3.LUT R28, R28, 0xfffffdff, RZ, 0xc0, !PT ;  /* 0xfffffdff1c1c7812 */ /* 0x000fc800078ec0ff */
[----:B------:R-:W-:Y:S02]  /*10e660*/  @P1 LOP3.LUT R28, R28, 0x200, RZ, 0xfc, !PT ;  /* 0x000002001c1c1812 */ /* 0x000fe400078efcff */
[----:B--2---:R-:W-:Y:S01]  /*10e670*/  ISETP.GE.AND P1, PT, R61, UR5, PT ;  /* 0x000000053d007c0c */ /* 0x004fe2000bf26270 */
[----:B------:R-:W2:Y:S03]  /*10e680*/  LDCU.64 UR4, c[0x0][0x398] ;  /* 0x00007300ff0477ac */ /* 0x000ea60008000a00 */
[----:B------:R-:W-:Y:S01]  /*10e690*/  ISETP.LT.AND P4, PT, R97, UR66, !P1 ;  /* 0x0000004261007c0c */ /* 0x000fe2000cf81270 */
[----:B------:R-:W2:Y:S01]  /*10e6a0*/  LDCU UR66, c[0x0][0x398] ;  /* 0x00007300ff4277ac */ /* 0x000ea20008000800 */
[----:B------:R-:W-:Y:S02]  /*10e6b0*/  ISETP.LT.AND P3, PT, R100, UR67, !P1 ;  /* 0x0000004364007c0c */ /* 0x000fe4000cf61270 */
[----:B------:R-:W-:Y:S01]  /*10e6c0*/  LOP3.LUT R28, R28, 0xfffffeff, RZ, 0xc0, !PT ;  /* 0xfffffeff1c1c7812 */ /* 0x000fe200078ec0ff */
[----:B------:R-:W2:Y:S01]  /*10e6d0*/  LDCU UR67, c[0x0][0x398] ;  /* 0x00007300ff4377ac */ /* 0x000ea20008000800 */
[----:B------:R-:W-:-:S07]  /*10e6e0*/  ISETP.LT.AND P2, PT, R99, UR68, !P1 ;  /* 0x0000004463007c0c */ /* 0x000fce000cf41270 */
[----:B------:R-:W-:Y:S01]  /*10e6f0*/  @P4 LOP3.LUT R28, R28, 0x100, RZ, 0xfc, !PT ;  /* 0x000001001c1c4812 */ /* 0x000fe200078efcff */
[----:B-1----:R-:W-:Y:S01]  /*10e700*/  STL.64 [R1+0x950], R64 ;  /* 0x0009504001007387 */ /* 0x002fe20000100a00 */
[----:B------:R-:W1:Y:S02]  /*10e710*/  LDCU UR68, c[0x0][0x398] ;  /* 0x00007300ff4477ac */ /* 0x000e640008000800 */
[----:B------:R-:W-:-:S04]  /*10e720*/  LOP3.LUT R28, R28, 0xffffff7f, RZ, 0xc0, !PT ;  /* 0xffffff7f1c1c7812 */ /* 0x000fc800078ec0ff */
[----:B------:R-:W-:Y:S02]  /*10e730*/  @P3 LOP3.LUT R28, R28, 0x80, RZ, 0xfc, !PT ;  /* 0x000000801c1c3812 */ /* 0x000fe400078efcff */
[----:B------:R-:W-:Y:S01]  /*10e740*/  ISETP.LT.AND P1, PT, R98, UR69, !P1 ;  /* 0x0000004562007c0c */ /* 0x000fe2000cf21270 */
[----:B------:R-:W-:Y:S01]  /*10e750*/  STL.64 [R1+0x958], R66 ;  /* 0x0009584201007387 */ /* 0x000fe20000100a00 */
[----:B------:R-:W-:Y:S01]  /*10e760*/  LOP3.LUT R28, R28, 0xffffffbf, RZ, 0xc0, !PT ;  /* 0xffffffbf1c1c7812 */ /* 0x000fe200078ec0ff */
[----:B------:R-:W1:Y:S03]  /*10e770*/  LDCU UR69, c[0x0][0x398] ;  /* 0x00007300ff4577ac */ /* 0x000e660008000800 */
[----:B------:R-:W-:-:S04]  /*10e780*/  @P2 LOP3.LUT R28, R28, 0x40, RZ, 0xfc, !PT ;  /* 0x000000401c1c2812 */ /* 0x000fc800078efcff */
[----:B------:R-:W-:-:S04]  /*10e790*/  LOP3.LUT R28, R28, 0xffffffdf, RZ, 0xc0, !PT ;  /* 0xffffffdf1c1c7812 */ /* 0x000fc800078ec0ff */
[----:B------:R-:W-:Y:S02]  /*10e7a0*/  @P1 LOP3.LUT R28, R28, 0x20, RZ, 0xfc, !PT ;  /* 0x000000201c1c1812 */ /* 0x000fe400078efcff */
[----:B------:R-:W-:Y:S01]  /*10e7b0*/  ISETP.GE.AND P1, PT, R60, UR11, PT ;  /* 0x0000000b3c007c0c */ /* 0x000fe2000bf26270 */
[----:B------:R-:W1:Y:S01]  /*10e7c0*/  LDCU.64 UR10, c[0x0][0x398] ;  /* 0x00007300ff0a77ac */ /* 0x000e620008000a00 */
[----:B------:R-:W1:Y:S01]  /*10e7d0*/  LDS.128 R60, [R80+0x400] ;  /* 0x00040000503c7984 */ /* 0x000e620000000c00 */
[----:B------:R-:W-:Y:S06]  /*10e7e0*/  BAR.SYNC.DEFER_BLOCKING 0x0 ;  /* 0x0000000000007b1d */ /* 0x000fec0000010000 */
[----:B-1----:R-:W-:Y:S04]  /*10e7f0*/  STL.64 [R1+0xee0], R60 ;  /* 0x000ee03c01007387 */ /* 0x002fe80000100a00 */
[----:B------:R-:W-:Y:S04]  /*10e800*/  STL.64 [R1+0xee8], R62 ;  /* 0x000ee83e01007387 */ /* 0x000fe80000100a00 */
[----:B---3--:R1:W-:Y:S04]  /*10e810*/  STSM.16.M88.4 [R0], R52 ;  /* 0x0000003400007844 */ /* 0x0083e80000000200 */
[----:B-1----:R-:W3:Y:S04]  /*10e820*/  LDL.LU R52, [R1+0x914] ;  /* 0x0009140001347983 */ /* 0x002ee80000300800 */
[----:B------:R-:W3:Y:S04]  /*10e830*/  LDL.LU R58, [R1+0x4d38] ;  /* 0x004d3800013a7983 */ /* 0x000ee80000300800 */
[----:B------:R-:W3:Y:S04]  /*10e840*/  LDL.LU R53, [R1+0x91c] ;  /* 0x00091c0001357983 */ /* 0x000ee80000300800 */
[----:B------:R-:W3:Y:S04]  /*10e850*/  LDL.LU R54, [R1+0x724] ;  /* 0x0007240001367983 */ /* 0x000ee80000300800 */
[----:B------:R-:W3:Y:S04]  /*10e860*/  LDL.LU R55, [R1+0x72c] ;  /* 0x00072c0001377983 */ /* 0x000ee80000300800 */
[----:B------:R-:W3:Y:S01]  /*10e870*/  LDL.LU R61, [R1+0x4d3c] ;  /* 0x004d3c00013d7983 */ /* 0x000ee20000300800 */
[----:B------:R-:W-:Y:S01]  /*10e880*/  ISETP.LT.AND P4, PT, R97, UR14, !P1 ;  /* 0x0000000e61007c0c */ /* 0x000fe2000cf81270 */
[----:B------:R-:W1:Y:S01]  /*10e890*/  LDCU UR14, c[0x0][0x398] ;  /* 0x00007300ff0e77ac */ /* 0x000e620008000800 */
[----:B------:R-:W-:-:S02]  /*10e8a0*/  ISETP.LT.AND P3, PT, R100, UR22, !P1 ;  /* 0x0000001664007c0c */ /* 0x000fc4000cf61270 */
        /* <DEDUP_REMOVED lines=13> */
[----:B------:R-:W2:Y:S03]  /*10e980*/  LDCU.64 UR8, c[0x0][0x398] ;  /* 0x00007300ff0877ac */ /* 0x000ea60008000a00 */
        /* <DEDUP_REMOVED lines=8> */
[----:B------:R-:W-:-:S04]  /*10ea10*/  @P3 LOP3.LUT R29, R29, 0x80000000, RZ, 0xfc, !PT ;  /* 0x800000001d1d3812 */ /* 0x000fc800078efcff */
[----:B------:R-:W-:-:S04]  /*10ea20*/  LOP3.LUT R29, R29, 0xbfffffff, RZ, 0xc0, !PT ;  /* 0xbfffffff1d1d7812 */ /* 0x000fc800078ec0ff */
[----:B------:R-:W-:-:S04]  /*10ea30*/  @P2 LOP3.LUT R29, R29, 0x40000000, RZ, 0xfc, !PT ;  /* 0x400000001d1d2812 */ /* 0x000fc800078efcff */
[----:B------:R-:W-:-:S04]  /*10ea40*/  LOP3.LUT R29, R29, 0xdfffffff, RZ, 0xc0, !PT ;  /* 0xdfffffff1d1d7812 */ /* 0x000fc800078ec0ff */
[----:B------:R-:W-:Y:S02]  /*10ea50*/  @P1 LOP3.LUT R29, R29, 0x20000000, RZ, 0xfc, !PT ;  /* 0x200000001d1d1812 */ /* 0x000fe400078efcff */
[----:B----4-:R-:W-:Y:S01]  /*10ea60*/  ISETP.GE.AND P1, PT, R56, UR7, PT ;  /* 0x0000000738007c0c */ /* 0x010fe2000bf26270 */
[----:B------:R-:W4:Y:S01]  /*10ea70*/  LDCU.64 UR6, c[0x0][0x398] ;  /* 0x00007300ff0677ac */ /* 0x000f220008000a00 */
[----:B------:R-:W-:Y:S01]  /*10ea80*/  @P4 LOP3.LUT R28, R28, 0x1, RZ, 0xfc, !PT ;  /* 0x000000011c1c4812 */ /* 0x000fe200078efcff */
[----:B------:R-:W4:Y:S01]  /*10ea90*/  LDL.LU R56, [R1+0x2564] ;  /* 0x0025640001387983 */ /* 0x000f220000300800 */
[----:B------:R-:W-:Y:S01]  /*10eaa0*/  ISETP.LT.AND P4, PT, R97, UR58, !P1 ;  /* 0x0000003a61007c0c */ /* 0x000fe2000cf81270 */
[----:B------:R-:W1:Y:S01]  /*10eab0*/  LDCU UR58, c[0x0][0x398] ;  /* 0x00007300ff3a77ac */ /* 0x000e620008000800 */
[----:B------:R-:W-:Y:S01]  /*10eac0*/  ISETP.LT.AND P3, PT, R100, UR59, !P1 ;  /* 0x0000003b64007c0c */ /* 0x000fe2000cf61270 */
[----:B------:R-:W4:Y:S01]  /*10ead0*/  LDL.LU R57, [R1+0x256c] ;  /* 0x00256c0001397983 */ /* 0x000f220000300800 */
[----:B------:R-:W-:Y:S01]  /*10eae0*/  LOP3.LUT R29, R29, 0xefffffff, RZ, 0xc0, !PT ;  /* 0xefffffff1d1d7812 */ /* 0x000fe200078ec0ff */
[----:B------:R-:W1:Y:S01]  /*10eaf0*/  LDCU UR59, c[0x0][0x398] ;  /* 0x00007300ff3b77ac */ /* 0x000e620008000800 */
[----:B------:R-:W-:Y:S01]  /*10eb00*/  ISETP.LT.AND P2, PT, R99, UR60, !P1 ;  /* 0x0000003c63007c0c */ /* 0x000fe2000cf41270 */
[----:B------:R-:W4:Y:S06]  /*10eb10*/  LDL.LU R60, [R1+0x4d40] ;  /* 0x004d4000013c7983 */ /* 0x000f2c0000300800 */
        /* <DEDUP_REMOVED lines=16> */
[----:B------:R-:W3:Y:S01]  /*10ec20*/  LDL.LU R59, [R1+0x70c] ;  /* 0x00070c00013b7983 */ /* 0x000ee20000300800 */
[----:B------:R-:W-:Y:S01]  /*10ec30*/  ISETP.LT.AND P2, PT, R99, UR57, !P1 ;  /* 0x0000003963007c0c */ /* 0x000fe2000cf41270 */
[----:B------:R-:W1:Y:S08]  /*10ec40*/  LDCU UR55, c[0x0][0x398] ;  /* 0x00007300ff3777ac */ /* 0x000e700008000800 */
[----:B------:R-:W-:Y:S01]  /*10ec50*/  @P4 LOP3.LUT R29, R29, 0x1000000, RZ, 0xfc, !PT ;  /* 0x010000001d1d4812 */ /* 0x000fe200078efcff */
[----:B------:R1:W-:Y:S01]  /*10ec60*/  STSM.16.M88.4 [R0+0x200], R52 ;  /* 0x0002003400007844 */ /* 0x0003e20000000200 */
[----:B------:R-:W-:Y:S01]  /*10ec70*/  LOP3.LUT R32, R32, 0x7fffffff, RZ, 0xc0, !PT ;  /* 0x7fffffff20207812 */ /* 0x000fe200078ec0ff */
[----:B------:R-:W2:Y:S01]  /*10ec80*/  LDCU UR57, c[0x0][0x398] ;  /* 0x00007300ff3977ac */ /* 0x000ea20008000800 */
[----:B------:R-:W-:Y:S01]  /*10ec90*/  LOP3.LUT R29, R29, 0xff7fffff, RZ, 0xc0, !PT ;  /* 0xff7fffff1d1d7812 */ /* 0x000fe200078ec0ff */
[----:B------:R-:W-:Y:S03]  /*10eca0*/  BAR.SYNC.DEFER_BLOCKING 0x0 ;  /* 0x0000000000007b1d */ /* 0x000fe60000010000 */
[----:B------:R-:W-:-:S02]  /*10ecb0*/  @P3 LOP3.LUT R29, R29, 0x800000, RZ, 0xfc, !PT ;  /* 0x008000001d1d3812 */ /* 0x000fc400078efcff */
[----:B----4-:R-:W-:Y:S02]  /*10ecc0*/  ISETP.LT.AND P1, PT, R98, UR6, !P1 ;  /* 0x0000000662007c0c */ /* 0x010fe4000cf21270 */
[----:B------:R-:W-:-:S04]  /*10ecd0*/  LOP3.LUT R29, R29, 0xffbfffff, RZ, 0xc0, !PT ;  /* 0xffbfffff1d1d7812 */ /* 0x000fc800078ec0ff */
[----:B------:R-:W-:Y:S01]  /*10ece0*/  @P2 LOP3.LUT R29, R29, 0x400000, RZ, 0xfc, !PT ;  /* 0x004000001d1d2812 */ /* 0x000fe200078efcff */
[----:B-1----:R-:W4:Y:S03]  /*10ecf0*/  LDL.LU R52, [R1+0x2834] ;  /* 0x0028340001347983 */ /* 0x002f260000300800 */
[----:B------:R-:W-:Y:S01]  /*10ed00*/  LOP3.LUT R29, R29, 0xffdfffff, RZ, 0xc0, !PT ;  /* 0xffdfffff1d1d7812 */ /* 0x000fe200078ec0ff */
[----:B------:R-:W4:Y:S03]  /*10ed10*/  LDL.LU R53, [R1+0x283c] ;  /* 0x00283c0001357983 */ /* 0x000f260000300800 */
[----:B------:R-:W-:Y:S02]  /*10ed20*/  @P1 LOP3.LUT R29, R29, 0x200000, RZ, 0xfc, !PT ;  /* 0x002000001d1d1812 */ /* 0x000fe400078efcff */
[----:B------:R-:W-:Y:S01]  /*10ed30*/  ISETP.GE.AND P1, PT, R61, UR5, PT ;  /* 0x000000053d007c0c */ /* 0x000fe2000bf26270 */
[----:B------:R-:W1:Y:S01]  /*10ed40*/  LDCU.64 UR4, c[0x0][0x398] ;  /* 0x00007300ff0477ac */ /* 0x000e620008000a00 */
[----:B------:R-:W2:Y:S04]  /*10ed50*/  LDL.LU R61, [R1+0x4d44] ;  /* 0x004d4400013d7983 */ /* 0x000ea80000300800 */
[----:B------:R-:W4:Y:S04]  /*10ed60*/  LDL.LU R54, [R1+0x18d4] ;  /* 0x0018d40001367983 */ /* 0x000f280000300800 */
[----:B------:R-:W4:Y:S01]  /*10ed70*/  LDL.LU R55, [R1+0x18dc] ;  /* 0x0018dc0001377983 */ /* 0x000f220000300800 */
[----:B------:R-:W-:-:S02]  /*10ed80*/  ISETP.LT.AND P4, PT, R97, UR18, !P1 ;  /* 0x0000001261007c0c */ /* 0x000fc4000cf81270 */
[----:B------:R-:W-:Y:S01]  /*10ed90*/  ISETP.LT.AND P3, PT, R100, UR19, !P1 ;  /* 0x0000001364007c0c */ /* 0x000fe2000cf61270 */
[----:B------:R-:W1:Y:S01]  /*10eda0*/  LDS.128 R68, [R80] ;  /* 0x0000000050447984 */ /* 0x000e620000000c00 */
[----:B------:R-:W-:Y:S01]  /*10edb0*/  LOP3.LUT R29, R29, 0xffefffff, RZ, 0xc0, !PT ;  /* 0xffefffff1d1d7812 */ /* 0x000fe200078ec0ff */
[----:B------:R-:W1:Y:S01]  /*10edc0*/  LDCU.64 UR18, c[0x0][0x398] ;  /* 0x00007300ff1277ac */ /* 0x000e620008000a00 */
[----:B------:R-:W-:Y:S01]  /*10edd0*/  ISETP.LT.AND P2, PT, R99, UR53, !P1 ;  /* 0x0000003563007c0c */ /* 0x000fe2000cf41270 */
[----:B------:R-:W1:Y:S06]  /*10ede0*/  LDS.128 R64, [R80+0x400] ;  /* 0x0004000050407984 */ /* 0x000e6c0000000c00 */
[----:B------:R-:W-:Y:S01]  /*10edf0*/  @P4 LOP3.LUT R29, R29, 0x100000, RZ, 0xfc, !PT ;  /* 0x001000001d1d4812 */ /* 0x000fe200078efcff */
[----:B------:R-:W-:Y:S03]  /*10ee00*/  BAR.SYNC.DEFER_BLOCKING 0x0 ;  /* 0x0000000000007b1d */ /* 0x000fe60000010000 */
[----:B------:R-:W-:-:S03]  /*10ee10*/  LOP3.LUT R29, R29, 0xfff7ffff, RZ, 0xc0, !PT ;  /* 0xfff7ffff1d1d7812 */ /* 0x000fc600078ec0ff */
[----:B------:R-:W1:Y:S01]  /*10ee20*/  LDCU UR53, c[0x0][0x398] ;  /* 0x00007300ff3577ac */ /* 0x000e620008000800 */
        /* <DEDUP_REMOVED lines=29> */
[----:B------:R-:W4:Y:S01]  /*10f000*/  LDL.LU R56, [R1+0x4d50] ;  /* 0x004d500001387983 */ /* 0x000f220000300800 */
[----:B------:R-:W-:Y:S01]  /*10f010*/  LOP3.LUT R29, R29, 0xffff7fff, RZ, 0xc0, !PT ;  /* 0xffff7fff1d1d7812 */ /* 0x000fe200078ec0ff */
[----:B------:R-:W1:Y:S02]  /*10f020*/  LDCU UR17, c[0x0][0x398] ;  /* 0x00007300ff1177ac */ /* 0x000e640008000800 */
[----:B------:R-:W1:Y:S01]  /*10f030*/  LDS.128 R64, [R80] ;  /* 0x0000000050407984 */ /* 0x000e620000000c00 */
        /* <DEDUP_REMOVED lines=24> */
[----:B-1----:R-:W-:Y:S01]  /*10f1c0*/  STL.64 [R1+0x3f0], R64 ;  /* 0x0003f04001007387 */ /* 0x002fe20000100a00 */
[----:B------:R-:W-:Y:S01]  /*10f1d0*/  LOP3.LUT R29, R29, 0xfffffeff, RZ, 0xc0, !PT ;  /* 0xfffffeff1d1d7812 */ /* 0x000fe200078ec0ff */
[----:B------:R-:W1:Y:S02]  /*10f1e0*/  LDCU.64 UR6, c[0x0][0x398] ;  /* 0x00007300ff0677ac */ /* 0x000e640008000a00 */
[----:B------:R-:W1:Y:S01]  /*10f1f0*/  LDS.128 R60, [R80+0x400] ;  /* 0x00040000503c7984 */ /* 0x000e620000000c00 */
[----:B------:R-:W-:Y:S06]  /*10f200*/  BAR.SYNC.DEFER_BLOCKING 0x0 ;  /* 0x0000000000007b1d */ /* 0x000fec0000010000 */
[----:B------:R-:W-:Y:S04]  /*10f210*/  STL.64 [R1+0x3f8], R66 ;  /* 0x0003f84201007387 */ /* 0x000fe80000100a00 */
[----:B-1----:R-:W-:Y:S04]  /*10f220*/  STL.64 [R1+0x720], R60 ;  /* 0x0007203c01007387 */ /* 0x002fe80000100a00 */
[----:B------:R-:W-:Y:S01]  /*10f230*/  STL.64 [R1+0x728], R62 ;  /* 0x0007283e01007387 */ /* 0x000fe20000100a00 */
[----:B------:R-:W-:Y:S01]  /*10f240*/  ISETP.LT.AND P4, PT, R97, UR51, !P1 ;  /* 0x0000003361007c0c */ /* 0x000fe2000cf81270 */
[----:B------:R-:W1:Y:S01]  /*10f250*/  LDCU UR51, c[0x0][0x398] ;  /* 0x00007300ff3377ac */ /* 0x000e620008000800 */
[----:B------:R-:W-:-:S02]  /*10f260*/  ISETP.LT.AND P3, PT, R100, UR49, !P1 ;  /* 0x0000003164007c0c */ /* 0x000fc4000cf61270 */
[----:B------:R-:W-:Y:S01]  /*10f270*/  ISETP.LT.AND P2, PT, R99, UR50, !P1 ;  /* 0x0000003263007c0c */ /* 0x000fe2000cf41270 */
[----:B------:R-:W1:Y:S08]  /*10f280*/  LDCU UR50, c[0x0][0x398] ;  /* 0x00007300ff3277ac */ /* 0x000e700008000800 */
[----:B------:R-:W-:Y:S01]  /*10f290*/  @P4 LOP3.LUT R29, R29, 0x100, RZ, 0xfc, !PT ;  /* 0x000001001d1d4812 */ /* 0x000fe200078efcff */
[----:B------:R-:W1:Y:S03]  /*10f2a0*/  LDCU UR49, c[0x0][0x398] ;  /* 0x00007300ff3177ac */ /* 0x000e660008000800 */
[----:B------:R-:W-:Y:S01]  /*10f2b0*/  LOP3.LUT R29, R29, 0xffffff7f, RZ, 0xc0, !PT ;  /* 0xffffff7f1d1d7812 */ /* 0x000fe200078ec0ff */
[----:B---3--:R3:W-:Y:S04]  /*10f2c0*/  STSM.16.M88.4 [R0], R52 ;  /* 0x0000003400007844 */ /* 0x0087e80000000200 */
[----:B---3--:R-:W3:Y:S04]  /*10f2d0*/  LDL.LU R52, [R1+0x2de4] ;  /* 0x002de40001347983 */ /* 0x008ee80000300800 */
[----:B------:R-:W3:Y:S04]  /*10f2e0*/  LDL.LU R58, [R1+0x4d54] ;  /* 0x004d5400013a7983 */ /* 0x000ee80000300800 */
[----:B------:R-:W3:Y:S01]  /*10f2f0*/  LDL.LU R53, [R1+0x2dec] ;  /* 0x002dec0001357983 */ /* 0x000ee20000300800 */
[----:B------:R-:W-:-:S02]  /*10f300*/  @P3 LOP3.LUT R29, R29, 0x80, RZ, 0xfc, !PT ;  /* 0x000000801d1d3812 */ /* 0x000fc400078efcff */
[----:B--2---:R-:W-:Y:S01]  /*10f310*/  ISETP.LT.AND P1, PT, R98, UR8, !P1 ;  /* 0x0000000862007c0c */ /* 0x004fe2000cf21270 */
[----:B------:R-:W2:Y:S01]  /*10f320*/  LDL.LU R61, [R1+0x4d58] ;  /* 0x004d5800013d7983 */ /* 0x000ea20000300800 */
[----:B------:R-:W-:-:S04]  /*10f330*/  LOP3.LUT R29, R29, 0xffffffbf, RZ, 0xc0, !PT ;  /* 0xffffffbf1d1d7812 */ /* 0x000fc800078ec0ff */
[----:B------:R-:W-:-:S04]  /*10f340*/  @P2 LOP3.LUT R29, R29, 0x40, RZ, 0xfc, !PT ;  /* 0x000000401d1d2812 */ /* 0x000fc800078efcff */
[----:B------:R-:W-:-:S04]  /*10f350*/  LOP3.LUT R29, R29, 0xffffffdf, RZ, 0xc0, !PT ;  /* 0xffffffdf1d1d7812 */ /* 0x000fc800078ec0ff */
[----:B------:R-:W-:Y:S02]  /*10f360*/  @P1 LOP3.LUT R29, R29, 0x20, RZ, 0xfc, !PT ;  /* 0x000000201d1d1812 */ /* 0x000fe400078efcff */
[----:B------:R-:W-:Y:S01]  /*10f370*/  ISETP.GE.AND P1, PT, R57, UR19, PT ;  /* 0x0000001339007c0c */ /* 0x000fe2000bf26270 */
[----:B------:R-:W-:Y:S01]  /*10f380*/  IMAD.MOV.U32 R54, RZ, RZ, R213 ;  /* 0x000000ffff367224 */ /* 0x000fe200078e00d5 */
[----:B------:R-:W-:Y:S01]  /*10f390*/  LOP3.LUT R29, R29, 0xffffffef, RZ, 0xc0, !PT ;  /* 0xffffffef1d1d7812 */ /* 0x000fe200078ec0ff */
[----:B------:R-:W-:Y:S01]  /*10f3a0*/  IMAD.MOV.U32 R55, RZ, RZ, R215 ;  /* 0x000000ffff377224 */ /* 0x000fe200078e00d7 */
[----:B------:R-:W-:Y:S01]  /*10f3b0*/  ISETP.LT.AND P4, PT, R97, UR40, !P1 ;  /* 0x0000002861007c0c */ /* 0x000fe2000cf81270 */
[----:B------:R-:W1:Y:S01]  /*10f3c0*/  LDCU UR40, c[0x0][0x398] ;  /* 0x00007300ff2877ac */ /* 0x000e620008000800 */
[----:B------:R-:W-:Y:S02]  /*10f3d0*/  ISETP.LT.AND P3, PT, R100, UR48, !P1 ;  /* 0x0000003064007c0c */ /* 0x000fe4000cf61270 */
[----:B------:R-:W-:Y:S01]  /*10f3e0*/  ISETP.LT.AND P2, PT, R99, UR36, !P1 ;  /* 0x0000002463007c0c */ /* 0x000fe2000cf41270 */
[----:B------:R-:W1:Y:S01]  /*10f3f0*/  LDCU UR48, c[0x0][0x398] ;  /* 0x00007300ff3077ac */ /* 0x000e620008000800 */
[----:B------:R-:W1:Y:S07]  /*10f400*/  LDCU UR19, c[0x0][0x398] ;  /* 0x00007300ff1377ac */ /* 0x000e6e0008000800 */
        /* <DEDUP_REMOVED lines=11> */
[----:B------:R-:W2:Y:S04]  /*10f4c0*/  LDL.LU R56, [R1+0xf20] ;  /* 0x000f200001387983 */ /* 0x000ea80000300800 */
[----:B------:R-:W2:Y:S04]  /*10f4d0*/  LDL.LU R57, [R1+0xf28] ;  /* 0x000f280001397983 */ /* 0x000ea80000300800 */
[----:B------:R-:W2:Y:S01]  /*10f4e0*/  LDL.LU R60, [R1+0x4d5c] ;  /* 0x004d5c00013c7983 */ /* 0x000ea20000300800 */
[----:B------:R-:W-:-:S02]  /*10f4f0*/  ISETP.LT.AND P3, PT, R100, UR13, !P1 ;  /* 0x0000000d64007c0c */ /* 0x000fc4000cf61270 */
[----:B------:R-:W-:Y:S01]  /*10f500*/  ISETP.LT.AND P2, PT, R99, UR44, !P1 ;  /* 0x0000002c63007c0c */ /* 0x000fe2000cf41270 */
[----:B------:R-:W1:Y:S01]  /*10f510*/  LDCU UR44, c[0x0][0x398] ;  /* 0x00007300ff2c77ac */ /* 0x000e620008000800 */
[----:B------:R-:W-:Y:S02]  /*10f520*/  ISETP.LT.AND P4, PT, R97, UR12, !P1 ;  /* 0x0000000c61007c0c */ /* 0x000fe4000cf81270 */
[----:B------:R-:W-:Y:S01]  /*10f530*/  ISETP.LT.AND P1, PT, R98, UR47, !P1 ;  /* 0x0000002f62007c0c */ /* 0x000fe2000cf21270 */
[----:B------:R-:W1:Y:S01]  /*10f540*/  LDCU.64 UR12, c[0x0][0x398] ;  /* 0x00007300ff0c77ac */ /* 0x000e620008000a00 */
[----:B------:R-:W-:Y:S01]  /*10f550*/  LOP3.LUT R29, R29, 0xfffffffe, RZ, 0xc0, !PT ;  /* 0xfffffffe1d1d7812 */ /* 0x000fe200078ec0ff */
[----:B------:R-:W1:Y:S04]  /*10f560*/  LDCU UR47, c[0x0][0x398] ;  /* 0x00007300ff2f77ac */ /* 0x000e680008000800 */
[----:B------:R-:W-:-:S04]  /*10f570*/  @P3 LOP3.LUT R30, R30, 0x80000000, RZ, 0xfc, !PT ;  /* 0x800000001e1e3812 */ /* 0x000fc800078efcff */
[----:B------:R-:W-:-:S04]  /*10f580*/  LOP3.LUT R30, R30, 0xbfffffff, RZ, 0xc0, !PT ;  /* 0xbfffffff1e1e7812 */ /* 0x000fc800078ec0ff */
[----:B------:R-:W-:-:S04]  /*10f590*/  @P2 LOP3.LUT R30, R30, 0x40000000, RZ, 0xfc, !PT ;  /* 0x400000001e1e2812 */ /* 0x000fc800078efcff */
[----:B------:R-:W-:-:S04]  /*10f5a0*/  LOP3.LUT R30, R30, 0xdfffffff, RZ, 0xc0, !PT ;  /* 0xdfffffff1e1e7812 */ /* 0x000fc800078ec0ff */
[----:B------:R-:W-:Y:S02]  /*10f5b0*/  @P1 LOP3.LUT R30, R30, 0x20000000, RZ, 0xfc, !PT ;  /* 0x200000001e1e1812 */ /* 0x000fe400078efcff */
[----:B------:R-:W-:Y:S02]  /*10f5c0*/  @P4 LOP3.LUT R29, R29, 0x1, RZ, 0xfc, !PT ;  /* 0x000000011d1d4812 */ /* 0x000fe400078efcff */
[----:B------:R-:W-:Y:S02]  /*10f5d0*/  LOP3.LUT R30, R30, 0xefffffff, RZ, 0xc0, !PT ;  /* 0xefffffff1e1e7812 */ /* 0x000fe400078ec0ff */
[----:B---3--:R-:W-:Y:S01]  /*10f5e0*/  ISETP.GE.AND P1, PT, R58, UR11, PT ;  /* 0x0000000b3a007c0c */ /* 0x008fe2000bf26270 */
[----:B------:R-:W3:Y:S01]  /*10f5f0*/  LDCU.64 UR10, c[0x0][0x398] ;  /* 0x00007300ff0a77ac */ /* 0x000ee20008000a00 */
[----:B------:R-:W3:Y:S04]  /*10f600*/  LDL.LU R58, [R1+0x1d0] ;  /* 0x0001d000013a7983 */ /* 0x000ee80000300800 */
[----:B------:R4:W-:Y:S04]  /*10f610*/  STSM.16.M88.4 [R0+0x200], R52 ;  /* 0x0002003400007844 */ /* 0x0009e80000000200 */
[----:B------:R-:W3:Y:S01]  /*10f620*/  LDL.LU R59, [R1+0x1d8] ;  /* 0x0001d800013b7983 */ /* 0x000ee20000300800 */
[----:B-1----:R-:W-:-:S02]  /*10f630*/  ISETP.LT.AND P4, PT, R97, UR12, !P1 ;  /* 0x0000000c61007c0c */ /* 0x002fc4000cf81270 */
[----:B------:R-:W-:Y:S01]  /*10f640*/  ISETP.LT.AND P3, PT, R100, UR45, !P1 ;  /* 0x0000002d64007c0c */ /* 0x000fe2000cf61270 */
[----:B------:R-:W-:Y:S01]  /*10f650*/  BAR.SYNC.DEFER_BLOCKING 0x0 ;  /* 0x0000000000007b1d */ /* 0x000fe20000010000 */
[----:B------:R-:W-:-:S05]  /*10f660*/  ISETP.LT.AND P2, PT, R99, UR46, !P1 ;  /* 0x0000002e63007c0c */ /* 0x000fca000cf41270 */
[----:B----4-:R-:W4:Y:S01]  /*10f670*/  LDL.LU R52, [R1+0xb90] ;  /* 0x000b900001347983 */ /* 0x010f220000300800 */
[----:B------:R-:W1:Y:S03]  /*10f680*/  LDCU UR46, c[0x0][0x398] ;  /* 0x00007300ff2e77ac */ /* 0x000e660008000800 */
[----:B------:R-:W4:Y:S01]  /*10f690*/  LDL.LU R53, [R1+0xb98] ;  /* 0x000b980001357983 */ /* 0x000f220000300800 */
[----:B------:R-:W-:Y:S01]  /*10f6a0*/  @P4 LOP3.LUT R30, R30, 0x10000000, RZ, 0xfc, !PT ;  /* 0x100000001e1e4812 */ /* 0x000fe200078efcff */
[----:B------:R-:W1:Y:S02]  /*10f6b0*/  LDCU UR45, c[0x0][0x398] ;  /* 0x00007300ff2d77ac */ /* 0x000e640008000800 */
[----:B------:R-:W4:Y:S04]  /*10f6c0*/  LDL.LU R54, [R1+0x3e0] ;  /* 0x0003e00001367983 */ /* 0x000f280000300800 */
[----:B------:R-:W4:Y:S01]  /*10f6d0*/  LDL.LU R55, [R1+0x3e8] ;  /* 0x0003e80001377983 */ /* 0x000f220000300800 */
[----:B------:R-:W-:-:S03]  /*10f6e0*/  LOP3.LUT R30, R30, 0xf7ffffff, RZ, 0xc0, !PT ;  /* 0xf7ffffff1e1e7812 */ /* 0x000fc600078ec0ff */
[----:B------:R-:W1:Y:S01]  /*10f6f0*/  LDS.128 R68, [R80] ;  /* 0x0000000050447984 */ /* 0x000e620000000c00 */
[----:B------:R-:W-:Y:S02]  /*10f700*/  @P3 LOP3.LUT R30, R30, 0x8000000, RZ, 0xfc, !PT ;  /* 0x080000001e1e3812 */ /* 0x000fe400078efcff */
[----:B------:R-:W-:Y:S01]  /*10f710*/  ISETP.LT.AND P1, PT, R98, UR4, !P1 ;  /* 0x0000000462007c0c */ /* 0x000fe2000cf21270 */
[----:B------:R-:W1:Y:S01]  /*10f720*/  LDS.128 R64, [R80+0x400] ;  /* 0x0004000050407984 */ /* 0x000e620000000c00 */
[----:B------:R-:W-:Y:S01]  /*10f730*/  LOP3.LUT R30, R30, 0xfbffffff, RZ, 0xc0, !PT ;  /* 0xfbffffff1e1e7812 */ /* 0x000fe200078ec0ff */
[----:B------:R-:W-:Y:S03]  /*10f740*/  BAR.SYNC.DEFER_BLOCKING 0x0 ;  /* 0x0000000000007b1d */ /* 0x000fe60000010000 */
        /* <DEDUP_REMOVED lines=23> */
[----:B------:R-:W3:Y:S04]  /*10f8c0*/  LDL.LU R60, [R1+0x4d64] ;  /* 0x004d6400013c7983 */ /* 0x000ee80000300800 */
[----:B-1----:R-:W-:Y:S04]  /*10f8d0*/  STL.64 [R1+0x1e0], R68 ;  /* 0x0001e04401007387 */ /* 0x002fe80000100a00 */
[----:B------:R-:W-:Y:S04]  /*10f8e0*/  STL.64 [R1+0x1e8], R70 ;  /* 0x0001e84601007387 */ /* 0x000fe80000100a00 */
[----:B------:R-:W-:Y:S04]  /*10f8f0*/  STL.64 [R1+0x700], R64 ;  /* 0x0007004001007387 */ /* 0x000fe80000100a00 */
[----:B------:R-:W-:Y:S01]  /*10f900*/  STL.64 [R1+0x708], R66 ;  /* 0x0007084201007387 */ /* 0x000fe20000100a00 */
        /* <DEDUP_REMOVED lines=11> */
[----:B------:R-:W-:Y:S04]  /*10f9c0*/  STSM.16.M88.4 [R0], R56 ;  /* 0x0000003800007844 */ /* 0x000fe80000000200 */
[----:B----4-:R2:W-:Y:S04]  /*10f9d0*/  STSM.16.M88.4 [R0+0x200], R52 ;  /* 0x0002003400007844 */ /* 0x0105e80000000200 */
[----:B--2---:R-:W2:Y:S04]  /*10f9e0*/  LDL.LU R52, [R1+0x990] ;  /* 0x0009900001347983 */ /* 0x004ea80000300800 */
[----:B------:R-:W2:Y:S04]  /*10f9f0*/  LDL.LU R53, [R1+0x998] ;  /* 0x0009980001357983 */ /* 0x000ea80000300800 */
[----:B------:R-:W4:Y:S04]  /*10fa00*/  LDL.LU R57, [R1+0x4d68] ;  /* 0x004d680001397983 */ /* 0x000f280000300800 */
[----:B------:R-:W2:Y:S04]  /*10fa10*/  LDL.LU R54, [R1+0x5d0] ;  /* 0x0005d00001367983 */ /* 0x000ea80000300800 */
[----:B------:R-:W2:Y:S01]  /*10fa20*/  LDL.LU R55, [R1+0x5d8] ;  /* 0x0005d80001377983 */ /* 0x000ea20000300800 */
[----:B------:R-:W-:Y:S01]  /*10fa30*/  LOP3.LUT R30, R30, 0xfffbffff, RZ, 0xc0, !PT ;  /* 0xfffbffff1e1e7812 */ /* 0x000fe200078ec0ff */
[----:B------:R-:W-:Y:S03]  /*10fa40*/  BAR.SYNC.DEFER_BLOCKING 0x0 ;  /* 0x0000000000007b1d */ /* 0x000fe60000010000 */
[----:B------:R-:W-:-:S04]  /*10fa50*/  @P2 LOP3.LUT R30, R30, 0x40000, RZ, 0xfc, !PT ;  /* 0x000400001e1e2812 */ /* 0x000fc800078efcff */
[----:B------:R-:W-:Y:S01]  /*10fa60*/  LOP3.LUT R30, R30, 0xfffdffff, RZ, 0xc0, !PT ;  /* 0xfffdffff1e1e7812 */ /* 0x000fe200078ec0ff */
[----:B------:R-:W4:Y:S03]  /*10fa70*/  LDL.LU R56, [R1+0x4d6c] ;  /* 0x004d6c0001387983 */ /* 0x000f260000300800 */
[----:B------:R-:W-:Y:S02]  /*10fa80*/  @P1 LOP3.LUT R30, R30, 0x20000, RZ, 0xfc, !PT ;  /* 0x000200001e1e1812 */ /* 0x000fe400078efcff */
[----:B------:R-:W-:Y:S01]  /*10fa90*/  ISETP.GE.AND P1, PT, R61, UR13, PT ;  /* 0x0000000d3d007c0c */ /* 0x000fe2000bf26270 */
[----:B------:R-:W1:Y:S03]  /*10faa0*/  LDCU.64 UR12, c[0x0][0x398] ;  /* 0x00007300ff0c77ac */ /* 0x000e660008000a00 */
        /* <DEDUP_REMOVED lines=17> */
[----:B------:R-:W1:Y:S04]  /*10fbc0*/  LDS.128 R60, [R80] ;  /* 0x00000000503c7984 */ /* 0x000e680000000c00 */
[----:B-1----:R-:W-:Y:S04]  /*10fbd0*/  STL.64 [R1+0x1810], R60 ;  /* 0x0018103c01007387 */ /* 0x002fe80000100a00 */
[----:B------:R-:W-:Y:S04]  /*10fbe0*/  STL.64 [R1+0x1818], R62 ;  /* 0x0018183e01007387 */ /* 0x000fe80000100a00 */
[----:B------:R-:W1:Y:S01]  /*10fbf0*/  LDS.128 R60, [R80+0x400] ;  /* 0x00040000503c7984 */ /* 0x000e620000000c00 */
        /* <DEDUP_REMOVED lines=8> */
[----:B------:R-:W2:Y:S04]  /*10fc80*/  LDL.LU R55, [R1+0x758] ;  /* 0x0007580001377983 */ /* 0x000ea80000300800 */
[----:B------:R-:W2:Y:S01]  /*10fc90*/  LDL.LU R61, [R1+0x4d74] ;  /* 0x004d7400013d7983 */ /* 0x000ea20000300800 */
        /* <DEDUP_REMOVED lines=17> */
[----:B------:R-:W4:Y:S03]  /*10fdb0*/  LDCU.64 UR10, c[0x0][0x398] ;  /* 0x00007300ff0a77ac */ /* 0x000f260008000a00 */
[----:B---3--:R-:W-:Y:S02]  /*10fdc0*/  ISETP.LT.AND P4, PT, R97, UR4, !P1 ;  /* 0x0000000461007c0c */ /* 0x008fe4000cf81270 */
[----:B------:R-:W-:Y:S01]  /*10fdd0*/  ISETP.LT.AND P3, PT, R100, UR32, !P1 ;  /* 0x0000002064007c0c */ /* 0x000fe2000cf61270 */
[----:B------:R-:W3:Y:S01]  /*10fde0*/  LDCU UR32, c[0x0][0x398] ;  /* 0x00007300ff2077ac */ /* 0x000ee20008000800 */
        /* <DEDUP_REMOVED lines=13> */
[----:B------:R-:W-:Y:S01]  /*10fec0*/  LOP3.LUT R30, R30, 0xffffffef, RZ, 0xc0, !PT ;  /* 0xffffffef1e1e7812 */ /* 0x000fe200078ec0ff */
[----:B------:R-:W3:Y:S01]  /*10fed0*/  LDL.LU R56, [R1+0x25b0] ;  /* 0x0025b00001387983 */ /* 0x000ee20000300800 */
[----:B-1----:R-:W-:Y:S01]  /*10fee0*/  ISETP.LT.AND P4, PT, R97, UR51, !P1 ;  /* 0x0000003361007c0c */ /* 0x002fe2000cf81270 */
[----:B------:R-:W1:Y:S01]  /*10fef0*/  LDCU UR51, c[0x0][0x398] ;  /* 0x00007300ff3377ac */ /* 0x000e620008000800 */
[----:B------:R-:W-:Y:S01]  /*10ff00*/  ISETP.LT.AND P3, PT, R100, UR30, !P1 ;  /* 0x0000001e64007c0c */ /* 0x000fe2000cf61270 */
[----:B------:R-:W3:Y:S01]  /*10ff10*/  LDL.LU R57, [R1+0x25b8] ;  /* 0x0025b80001397983 */ /* 0x000ee20000300800 */
[----:B------:R-:W-:Y:S01]  /*10ff20*/  ISETP.LT.AND P2, PT, R99, UR31, !P1 ;  /* 0x0000001f63007c0c */ /* 0x000fe2000cf41270 */
[----:B------:R-:W1:Y:S08]  /*10ff30*/  LDCU UR30, c[0x0][0x398] ;  /* 0x00007300ff1e77ac */ /* 0x000e700008000800 */
[----:B------:R-:W-:Y:S01]  /*10ff40*/  @P4 LOP3.LUT R30, R30, 0x10, RZ, 0xfc, !PT ;  /* 0x000000101e1e4812 */ /* 0x000fe200078efcff */
[----:B------:R-:W3:Y:S01]  /*10ff50*/  LDL.LU R60, [R1+0x4d78] ;  /* 0x004d7800013c7983 */ /* 0x000ee20000300800 */
[----:B------:R-:W-:Y:S01]  /*10ff60*/  LOP3.LUT R33, R33, 0x7fffffff, RZ, 0xc0, !PT ;  /* 0x7fffffff21217812 */ /* 0x000fe200078ec0ff */
        /* <DEDUP_REMOVED lines=13> */
[----:B------:R-:W-:Y:S01]  /*110040*/  ISETP.LT.AND P2, PT, R99, UR48, !P1 ;  /* 0x0000003063007c0c */ /* 0x000fe2000cf41270 */
[----:B------:R-:W4:Y:S01]  /*110050*/  LDL.LU R59, [R1+0x768] ;  /* 0x00076800013b7983 */ /* 0x000f220000300800 */
[----:B------:R-:W-:Y:S01]  /*110060*/  ISETP.LT.AND P4, PT, R97, UR46, !P1 ;  /* 0x0000002e61007c0c */ /* 0x000fe2000cf81270 */
[----:B------:R-:W1:Y:S01]  /*110070*/  LDCU UR46, c[0x0][0x398] ;  /* 0x00007300ff2e77ac */ /* 0x000e620008000800 */
[----:B------:R-:W-:Y:S01]  /*110080*/  ISETP.LT.AND P1, PT, R98, UR8, !P1 ;  /* 0x0000000862007c0c */ /* 0x000fe2000cf21270 */
[----:B------:R1:W-:Y:S01]  /*110090*/  STSM.16.M88.4 [R0+0x200], R52 ;  /* 0x0002003400007844 */ /* 0x0003e20000000200 */
[----:B------:R-:W-:Y:S01]  /*1100a0*/  LOP3.LUT R30, R30, 0xfffffffe, RZ, 0xc0, !PT ;  /* 0xfffffffe1e1e7812 */ /* 0x000fe200078ec0ff */
[----:B------:R-:W2:Y:S01]  /*1100b0*/  LDCU UR48, c[0x0][0x398] ;  /* 0x00007300ff3077ac */ /* 0x000ea20008000800 */
[----:B------:R-:W-:Y:S03]  /*1100c0*/  BAR.SYNC.DEFER_BLOCKING 0x0 ;  /* 0x0000000000007b1d */ /* 0x000fe60000010000 */
[----:B------:R-:W-:-:S04]  /*1100d0*/  @P3 LOP3.LUT R31, R31, 0x80000000, RZ, 0xfc, !PT ;  /* 0x800000001f1f3812 */ /* 0x000fc800078efcff */
        /* <DEDUP_REMOVED lines=8> */
[----:B------:R-:W4:Y:S04]  /*110160*/  LDL.LU R61, [R1+0x4d7c] ;  /* 0x004d7c00013d7983 */ /* 0x000f280000300800 */
[----:B------:R-:W4:Y:S04]  /*110170*/  LDL.LU R54, [R1+0x1950] ;  /* 0x0019500001367983 */ /* 0x000f280000300800 */
[----:B------:R-:W4:Y:S01]  /*110180*/  LDL.LU R55, [R1+0x1958] ;  /* 0x0019580001377983 */ /* 0x000f220000300800 */
[----:B------:R-:W-:-:S02]  /*110190*/  @P4 LOP3.LUT R30, R30, 0x1, RZ, 0xfc, !PT ;  /* 0x000000011e1e4812 */ /* 0x000fc400078efcff */
[----:B------:R-:W-:Y:S01]  /*1101a0*/  ISETP.LT.AND P4, PT, R97, UR46, !P1 ;  /* 0x0000002e61007c0c */ /* 0x000fe2000cf81270 */
[----:B------:R-:W1:Y:S01]  /*1101b0*/  LDS.128 R68, [R80] ;  /* 0x0000000050447984 */ /* 0x000e620000000c00 */
[----:B------:R-:W-:Y:S01]  /*1101c0*/  ISETP.LT.AND P3, PT, R100, UR47, !P1 ;  /* 0x0000002f64007c0c */ /* 0x000fe2000cf61270 */
[----:B------:R-:W1:Y:S01]  /*1101d0*/  LDCU UR46, c[0x0][0x398] ;  /* 0x00007300ff2e77ac */ /* 0x000e620008000800 */
[----:B------:R-:W-:Y:S01]  /*1101e0*/  LOP3.LUT R31, R31, 0xefffffff, RZ, 0xc0, !PT ;  /* 0xefffffff1f1f7812 */ /* 0x000fe200078ec0ff */
[----:B------:R-:W1:Y:S01]  /*1101f0*/  LDS.128 R64, [R80+0x400] ;  /* 0x0004000050407984 */ /* 0x000e620000000c00 */
[----:B--2---:R-:W-:Y:S01]  /*110200*/  ISETP.LT.AND P2, PT, R99, UR48, !P1 ;  /* 0x0000003063007c0c */ /* 0x004fe2000cf41270 */
[----:B------:R-:W2:Y:S01]  /*110210*/  LDCU UR48, c[0x0][0x398] ;  /* 0x00007300ff3077ac */ /* 0x000ea20008000800 */
[----:B------:R-:W-:Y:S01]  /*110220*/  LOP3.LUT R34, R34, 0x7fffffff, RZ, 0xc0, !PT ;  /* 0x7fffffff22227812 */ /* 0x000fe200078ec0ff */
[----:B------:R-:W-:Y:S04]  /*110230*/  BAR.SYNC.DEFER_BLOCKING 0x0 ;  /* 0x0000000000007b1d */ /* 0x000fe80000010000 */
[----:B------:R-:W-:-:S02]  /*110240*/  @P4 LOP3.LUT R31, R31, 0x10000000, RZ, 0xfc, !PT ;  /* 0x100000001f1f4812 */ /* 0x000fc400078efcff */
[----:B------:R-:W1:Y:S02]  /*110250*/  LDCU UR47, c[0x0][0x398] ;  /* 0x00007300ff2f77ac */ /* 0x000e640008000800 */
        /* <DEDUP_REMOVED lines=9> */
[----:B------:R-:W2:Y:S04]  /*1102f0*/  LDL.LU R60, [R1+0x4d80] ;  /* 0x004d8000013c7983 */ /* 0x000ea80000300800 */
[----:B-1----:R-:W-:Y:S04]  /*110300*/  STL.64 [R1+0x17f0], R68 ;  /* 0x0017f04401007387 */ /* 0x002fe80000100a00 */
[----:B------:R-:W-:Y:S04]  /*110310*/  STL.64 [R1+0x17f8], R70 ;  /* 0x0017f84601007387 */ /* 0x000fe80000100a00 */
[----:B------:R-:W-:Y:S04]  /*110320*/  STL.64 [R1+0x1870], R64 ;  /* 0x0018704001007387 */ /* 0x000fe80000100a00 */
[----:B------:R-:W-:Y:S04]  /*110330*/  STL.64 [R1+0x1878], R66 ;  /* 0x0018784201007387 */ /* 0x000fe80000100a00 */
[----:B----4-:R-:W-:Y:S04]  /*110340*/  STSM.16.M88.4 [R0], R56 ;  /* 0x0000003800007844 */ /* 0x010fe80000000200 */
[----:B------:R1:W-:Y:S01]  /*110350*/  STSM.16.M88.4 [R0+0x200], R52 ;  /* 0x0002003400007844 */ /* 0x0003e20000000200 */
[----:B------:R-:W-:Y:S01]  /*110360*/  ISETP.LT.AND P4, PT, R97, UR75, !P1 ;  /* 0x0000004b61007c0c */ /* 0x000fe2000cf81270 */
[----:B------:R-:W4:Y:S01]  /*110370*/  LDCU UR75, c[0x0][0x398] ;  /* 0x00007300ff4b77ac */ /* 0x000f220008000800 */
[----:B------:R-:W-:Y:S01]  /*110380*/  ISETP.LT.AND P3, PT, R100, UR74, !P1 ;  /* 0x0000004a64007c0c */ /* 0x000fe2000cf61270 */
[----:B------:R-:W-:Y:S01]  /*110390*/  BAR.SYNC.DEFER_BLOCKING 0x0 ;  /* 0x0000000000007b1d */ /* 0x000fe20000010000 */
[----:B------:R-:W-:-:S02]  /*1103a0*/  LOP3.LUT R31, R31, 0xfeffffff, RZ, 0xc0, !PT ;  /* 0xfeffffff1f1f7812 */ /* 0x000fc400078ec0ff */
[----:B------:R-:W-:-:S03]  /*1103b0*/  ISETP.LT.AND P2, PT, R99, UR29, !P1 ;  /* 0x0000001d63007c0c */ /* 0x000fc6000cf41270 */
[----:B------:R-:W2:Y:S01]  /*1103c0*/  LDCU UR74, c[0x0][0x398] ;  /* 0x00007300ff4a77ac */ /* 0x000ea20008000800 */
[----:B-1----:R-:W4:Y:S03]  /*1103d0*/  LDL.LU R52, [R1+0x2a90] ;  /* 0x002a900001347983 */ /* 0x002f260000300800 */
[----:B------:R-:W-:Y:S01]  /*1103e0*/  @P4 LOP3.LUT R31, R31, 0x1000000, RZ, 0xfc, !PT ;  /* 0x010000001f1f4812 */ /* 0x000fe200078efcff */
[----:B------:R-:W1:Y:S01]  /*1103f0*/  LDCU UR29, c[0x0][0x398] ;  /* 0x00007300ff1d77ac */ /* 0x000e620008000800 */
[----:B------:R-:W4:Y:S04]  /*110400*/  LDL.LU R53, [R1+0x2a98] ;  /* 0x002a980001357983 */ /* 0x000f280000300800 */
[----:B------:R-:W4:Y:S04]  /*110410*/  LDL.LU R54, [R1+0x2070] ;  /* 0x0020700001367983 */ /* 0x000f280000300800 */
[----:B------:R-:W4:Y:S01]  /*110420*/  LDL.LU R55, [R1+0x2078] ;  /* 0x0020780001377983 */ /* 0x000f220000300800 */
[----:B------:R-:W-:-:S02]  /*110430*/  LOP3.LUT R31, R31, 0xff7fffff, RZ, 0xc0, !PT ;  /* 0xff7fffff1f1f7812 */ /* 0x000fc400078ec0ff */
[----:B------:R-:W-:Y:S01]  /*110440*/  ISETP.LT.AND P1, PT, R98, UR28, !P1 ;  /* 0x0000001c62007c0c */ /* 0x000fe2000cf21270 */
[----:B------:R-:W4:Y:S01]  /*110450*/  LDL.LU R57, [R1+0x4d84] ;  /* 0x004d840001397983 */ /* 0x000f220000300800 */
[----:B------:R-:W-:Y:S01]  /*110460*/  @P3 LOP3.LUT R31, R31, 0x800000, RZ, 0xfc, !PT ;  /* 0x008000001f1f3812 */ /* 0x000fe200078efcff */
[----:B------:R-:W1:Y:S02]  /*110470*/  LDCU UR28, c[0x0][0x398] ;  /* 0x00007300ff1c77ac */ /* 0x000e640008000800 */
[----:B------:R-:W1:Y:S01]  /*110480*/  LDS.128 R64, [R80] ;  /* 0x0000000050407984 */ /* 0x000e620000000c00 */
[----:B------:R-:W-:-:S03]  /*110490*/  LOP3.LUT R31, R31, 0xffbfffff, RZ, 0xc0, !PT ;  /* 0xffbfffff1f1f7812 */ /* 0x000fc600078ec0ff */
[----:B------:R-:W4:Y:S01]  /*1104a0*/  LDL.LU R56, [R1+0x4d88] ;  /* 0x004d880001387983 */ /* 0x000f220000300800 */
[----:B------:R-:W-:-:S04]  /*1104b0*/  @P2 LOP3.LUT R31, R31, 0x400000, RZ, 0xfc, !PT ;  /* 0x004000001f1f2812 */ /* 0x000fc800078efcff */
[----:B------:R-:W-:-:S04]  /*1104c0*/  LOP3.LUT R31, R31, 0xffdfffff, RZ, 0xc0, !PT ;  /* 0xffdfffff1f1f7812 */ /* 0x000fc800078ec0ff */
[----:B------:R-:W-:Y:S02]  /*1104d0*/  @P1 LOP3.LUT R31, R31, 0x200000, RZ, 0xfc, !PT ;  /* 0x002000001f1f1812 */ /* 0x000fe400078efcff */
[----:B------:R-:W-:Y:S01]  /*1104e0*/  ISETP.GE.AND P1, PT, R61, UR11, PT ;  /* 0x0000000b3d007c0c */ /* 0x000fe2000bf26270 */
[----:B------:R-:W1:Y:S03]  /*1104f0*/  LDCU.64 UR10, c[0x0][0x398] ;  /* 0x00007300ff0a77ac */ /* 0x000e660008000a00 */
        /* <DEDUP_REMOVED lines=15> */
[----:B-1----:R-:W-:Y:S01]  /*1105f0*/  STL.64 [R1+0x17d0], R64 ;  /* 0x0017d04001007387 */ /* 0x002fe20000100a00 */
[----:B------:R-:W-:Y:S01]  /*110600*/  LOP3.LUT R31, R31, 0xfffeffff, RZ, 0xc0, !PT ;  /* 0xfffeffff1f1f7812 */ /* 0x000fe200078ec0ff */
[----:B------:R-:W1:Y:S02]  /*110610*/  LDCU.64 UR8, c[0x0][0x398] ;  /* 0x00007300ff0877ac */ /* 0x000e640008000a00 */
[----:B------:R-:W2:Y:S01]  /*110620*/  LDS.128 R60, [R80+0x400] ;  /* 0x00040000503c7984 */ /* 0x000ea20000000c00 */
[----:B------:R-:W-:Y:S06]  /*110630*/  BAR.SYNC.DEFER_BLOCKING 0x0 ;  /* 0x0000000000007b1d */ /* 0x000fec0000010000 */
[----:B------:R-:W-:Y:S04]  /*110640*/  STL.64 [R1+0x17d8], R66 ;  /* 0x0017d84201007387 */ /* 0x000fe80000100a00 */
[----:B--2---:R-:W-:Y:S04]  /*110650*/  STL.64 [R1+0x1850], R60 ;  /* 0x0018503c01007387 */ /* 0x004fe80000100a00 */
[----:B------:R-:W-:Y:S01]  /*110660*/  STL.64 [R1+0x1858], R62 ;  /* 0x0018583e01007387 */ /* 0x000fe20000100a00 */
[----:B------:R-:W-:Y:S01]  /*110670*/  ISETP.LT.AND P4, PT, R97, UR48, !P1 ;  /* 0x0000003061007c0c */ /* 0x000fe2000cf81270 */
[----:B------:R-:W2:Y:S02]  /*110680*/  LDCU UR48, c[0x0][0x398] ;  /* 0x00007300ff3077ac */ /* 0x000ea40008000800 */
[----:B----4-:R4:W-:Y:S04]  /*110690*/  STSM.16.M88.4 [R0], R52 ;  /* 0x0000003400007844 */ /* 0x0109e80000000200 */
[----:B----4-:R-:W4:Y:S04]  /*1106a0*/  LDL.LU R52, [R1+0x2e80] ;  /* 0x002e800001347983 */ /* 0x010f280000300800 */
[----:B------:R-:W4:Y:S04]  /*1106b0*/  LDL.LU R53, [R1+0x2e88] ;  /* 0x002e880001357983 */ /* 0x000f280000300800 */
[----:B------:R-:W2:Y:S04]  /*1106c0*/  LDL.LU R58, [R1+0x4d8c] ;  /* 0x004d8c00013a7983 */ /* 0x000ea80000300800 */
[----:B------:R-:W4:Y:S04]  /*1106d0*/  LDL.LU R54, [R1+0x21c0] ;  /* 0x0021c00001367983 */ /* 0x000f280000300800 */
[----:B------:R-:W4:Y:S04]  /*1106e0*/  LDL.LU R55, [R1+0x21c8] ;  /* 0x0021c80001377983 */ /* 0x000f280000300800 */
[----:B------:R-:W3:Y:S01]  /*1106f0*/  LDL.LU R61, [R1+0x4d90] ;  /* 0x004d9000013d7983 */ /* 0x000ee20000300800 */
[----:B------:R-:W-:Y:S01]  /*110700*/  ISETP.LT.AND P3, PT, R100, UR26, !P1 ;  /* 0x0000001a64007c0c */ /* 0x000fe2000cf61270 */
[----:B------:R-:W1:Y:S01]  /*110710*/  LDCU UR26, c[0x0][0x398] ;  /* 0x00007300ff1a77ac */ /* 0x000e620008000800 */
[----:B------:R-:W-:-:S02]  /*110720*/  @P4 LOP3.LUT R31, R31, 0x10000, RZ, 0xfc, !PT ;  /* 0x000100001f1f4812 */ /* 0x000fc400078efcff */
[----:B------:R-:W-:Y:S01]  /*110730*/  ISETP.LT.AND P2, PT, R99, UR23, !P1 ;  /* 0x0000001763007c0c */ /* 0x000fe2000cf41270 */
[----:B------:R-:W1:Y:S01]  /*110740*/  LDCU UR23, c[0x0][0x398] ;  /* 0x00007300ff1777ac */ /* 0x000e620008000800 */
[----:B------:R-:W-:Y:S02]  /*110750*/  LOP3.LUT R31, R31, 0xffff7fff, RZ, 0xc0, !PT ;  /* 0xffff7fff1f1f7812 */ /* 0x000fe400078ec0ff */
[----:B------:R-:W-:-:S05]  /*110760*/  ISETP.LT.AND P1, PT, R98, UR10, !P1 ;  /* 0x0000000a62007c0c */ /* 0x000fca000cf21270 */
[----:B------:R-:W-:-:S04]  /*110770*/  @P3 LOP3.LUT R31, R31, 0x8000, RZ, 0xfc, !PT ;  /* 0x000080001f1f3812 */ /* 0x000fc800078efcff */
[----:B------:R-:W-:-:S04]  /*110780*/  LOP3.LUT R31, R31, 0xffffbfff, RZ, 0xc0, !PT ;  /* 0xffffbfff1f1f7812 */ /* 0x000fc800078ec0ff */
[----:B------:R-:W-:-:S04]  /*110790*/  @P2 LOP3.LUT R31, R31, 0x4000, RZ, 0xfc, !PT ;  /* 0x000040001f1f2812 */ /* 0x000fc800078efcff */
[----:B------:R-:W-:-:S04]  /*1107a0*/  LOP3.LUT R31, R31, 0xffffdfff, RZ, 0xc0, !PT ;  /* 0xffffdfff1f1f7812 */ /* 0x000fc800078ec0ff */
[----:B------:R-:W-:Y:S02]  /*1107b0*/  @P1 LOP3.LUT R31, R31, 0x2000, RZ, 0xfc, !PT ;  /* 0x000020001f1f1812 */ /* 0x000fe400078efcff */
[----:B------:R-:W-:Y:S01]  /*1107c0*/  ISETP.GE.AND P1, PT, R57, UR7, PT ;  /* 0x0000000739007c0c */ /* 0x000fe2000bf26270 */
[----:B------:R-:W1:Y:S03]  /*1107d0*/  LDCU.64 UR6, c[0x0][0x398] ;  /* 0x00007300ff0677ac */ /* 0x000e660008000a00 */
        /* <DEDUP_REMOVED lines=15> */
[----:B------:R-:W-:Y:S01]  /*1108d0*/  ISETP.GE.AND P1, PT, R56, UR13, PT ;  /* 0x0000000d38007c0c */ /* 0x000fe2000bf26270 */
[----:B------:R-:W1:Y:S01]  /*1108e0*/  LDCU.64 UR12, c[0x0][0x398] ;  /* 0x00007300ff0c77ac */ /* 0x000e620008000a00 */
[----:B------:R-:W-:Y:S01]  /*1108f0*/  LOP3.LUT R31, R31, 0xfffffeff, RZ, 0xc0, !PT ;  /* 0xfffffeff1f1f7812 */ /* 0x000fe200078ec0ff */
[----:B------:R-:W3:Y:S01]  /*110900*/  LDL.LU R56, [R1+0xf24] ;  /* 0x000f240001387983 */ /* 0x000ee20000300800 */
[----:B------:R-:W-:Y:S01]  /*110910*/  ISETP.LT.AND P4, PT, R97, UR38, !P1 ;  /* 0x0000002661007c0c */ /* 0x000fe2000cf81270 */
        /* <DEDUP_REMOVED lines=27> */
[----:B----4-:R4:W-:Y:S01]  /*110ad0*/  STSM.16.M88.4 [R0+0x200], R52 ;  /* 0x0002003400007844 */ /* 0x0109e20000000200 */
[----:B------:R-:W1:Y:S02]  /*110ae0*/  LDCU UR66, c[0x0][0x398] ;  /* 0x00007300ff4277ac */ /* 0x000e640008000800 */
[----:B------:R-:W-:Y:S01]  /*110af0*/  LOP3.LUT R31, R31, 0xfffffff7, RZ, 0xc0, !PT ;  /* 0xfffffff71f1f7812 */ /* 0x000fe200078ec0ff */
[----:B------:R-:W-:Y:S03]  /*110b00*/  BAR.SYNC.DEFER_BLOCKING 0x0 ;  /* 0x0000000000007b1d */ /* 0x000fe60000010000 */
[----:B------:R-:W-:-:S02]  /*110b10*/  @P3 LOP3.LUT R31, R31, 0x8, RZ, 0xfc, !PT ;  /* 0x000000081f1f3812 */ /* 0x000fc400078efcff */
[----:B------:R-:W-:Y:S01]  /*110b20*/  ISETP.LT.AND P1, PT, R98, UR21, !P1 ;  /* 0x0000001562007c0c */ /* 0x000fe2000cf21270 */
[----:B------:R-:W1:Y:S01]  /*110b30*/  LDCU UR21, c[0x0][0x398] ;  /* 0x00007300ff1577ac */ /* 0x000e620008000800 */
[----:B------:R-:W-:-:S04]  /*110b40*/  LOP3.LUT R31, R31, 0xfffffffb, RZ, 0xc0, !PT ;  /* 0xfffffffb1f1f7812 */ /* 0x000fc800078ec0ff */
[----:B------:R-:W-:Y:S01]  /*110b50*/  @P2 LOP3.LUT R31, R31, 0x4, RZ, 0xfc, !PT ;  /* 0x000000041f1f2812 */ /* 0x000fe200078efcff */
[----:B----4-:R-:W4:Y:S03]  /*110b60*/  LDL.LU R52, [R1+0xb94] ;  /* 0x000b940001347983 */ /* 0x010f260000300800 */
[----:B------:R-:W-:Y:S01]  /*110b70*/  LOP3.LUT R31, R31, 0xfffffffd, RZ, 0xc0, !PT ;  /* 0xfffffffd1f1f7812 */ /* 0x000fe200078ec0ff */
[----:B------:R-:W4:Y:S03]  /*110b80*/  LDL.LU R53, [R1+0xb9c] ;  /* 0x000b9c0001357983 */ /* 0x000f260000300800 */
[----:B------:R-:W-:Y:S02]  /*110b90*/  @P1 LOP3.LUT R31, R31, 0x2, RZ, 0xfc, !PT ;  /* 0x000000021f1f1812 */ /* 0x000fe400078efcff */
[----:B---3--:R-:W-:Y:S01]  /*110ba0*/  ISETP.GE.AND P1, PT, R61, UR11, PT ;  /* 0x0000000b3d007c0c */ /* 0x008fe2000bf26270 */
[----:B------:R-:W3:Y:S01]  /*110bb0*/  LDCU.64 UR10, c[0x0][0x398] ;  /* 0x00007300ff0a77ac */ /* 0x000ee20008000a00 */
[----:B------:R-:W3:Y:S04]  /*110bc0*/  LDL.LU R61, [R1+0x4d98] ;  /* 0x004d9800013d7983 */ /* 0x000ee80000300800 */
[----:B------:R-:W4:Y:S04]  /*110bd0*/  LDL.LU R54, [R1+0x3e4] ;  /* 0x0003e40001367983 */ /* 0x000f280000300800 */
[----:B------:R-:W4:Y:S01]  /*110be0*/  LDL.LU R55, [R1+0x3ec] ;  /* 0x0003ec0001377983 */ /* 0x000f220000300800 */
[----:B------:R-:W-:Y:S01]  /*110bf0*/  ISETP.LT.AND P3, PT, R100, UR65, !P1 ;  /* 0x0000004164007c0c */ /* 0x000fe2000cf61270 */
[----:B------:R-:W3:Y:S01]  /*110c00*/  LDCU UR65, c[0x0][0x398] ;  /* 0x00007300ff4177ac */ /* 0x000ee20008000800 */
[----:B------:R-:W-:Y:S01]  /*110c10*/  ISETP.LT.AND P2, PT, R99, UR20, !P1 ;  /* 0x0000001463007c0c */ /* 0x000fe2000cf41270 */
[----:B------:R-:W2:Y:S01]  /*110c20*/  LDS.128 R68, [R80] ;  /* 0x0000000050447984 */ /* 0x000ea20000000c00 */
[----:B-1----:R-:W-:Y:S01]  /*110c30*/  ISETP.LT.AND P4, PT, R97, UR12, !P1 ;  /* 0x0000000c61007c0c */ /* 0x002fe2000cf81270 */
[----:B------:R-:W1:Y:S01]  /*110c40*/  LDCU UR20, c[0x0][0x398] ;  /* 0x00007300ff1477ac */ /* 0x000e620008000800 */
[----:B--2---:R-:W-:Y:S01]  /*110c50*/  ISETP.LT.AND P1, PT, R98, UR4, !P1 ;  /* 0x0000000462007c0c */ /* 0x004fe2000cf21270 */
[----:B------:R-:W2:Y:S01]  /*110c60*/  LDS.128 R64, [R80+0x400] ;  /* 0x0004000050407984 */ /* 0x000ea20000000c00 */
[----:B------:R-:W-:Y:S05]  /*110c70*/  BAR.SYNC.DEFER_BLOCKING 0x0 ;  /* 0x0000000000007b1d */ /* 0x000fea0000010000 */
[----:B------:R-:W-:-:S04]  /*110c80*/  @P3 LOP3.LUT R32, R32, 0x80000000, RZ, 0xfc, !PT ;  /* 0x8000000020203812 */ /* 0x000fc800078efcff */
[----:B------:R-:W-:-:S04]  /*110c90*/  LOP3.LUT R32, R32, 0xbfffffff, RZ, 0xc0, !PT ;  /* 0xbfffffff20207812 */ /* 0x000fc800078ec0ff */
[----:B------:R-:W-:-:S04]  /*110ca0*/  @P2 LOP3.LUT R32, R32, 0x40000000, RZ, 0xfc, !PT ;  /* 0x4000000020202812 */ /* 0x000fc800078efcff */
[----:B------:R-:W-:-:S04]  /*110cb0*/  LOP3.LUT R32, R32, 0xdfffffff, RZ, 0xc0, !PT ;  /* 0xdfffffff20207812 */ /* 0x000fc800078ec0ff */
[----:B------:R-:W-:Y:S02]  /*110cc0*/  @P1 LOP3.LUT R32, R32, 0x20000000, RZ, 0xfc, !PT ;  /* 0x2000000020201812 */ /* 0x000fe400078efcff */
[----:B------:R-:W-:Y:S01]  /*110cd0*/  ISETP.GE.AND P1, PT, R60, UR9, PT ;  /* 0x000000093c007c0c */ /* 0x000fe2000bf26270 */
[----:B------:R-:W1:Y:S01]  /*110ce0*/  LDCU.64 UR8, c[0x0][0x398] ;  /* 0x00007300ff0877ac */ /* 0x000e620008000a00 */
[----:B------:R-:W3:Y:S04]  /*110cf0*/  LDL.LU R60, [R1+0x4d9c] ;  /* 0x004d9c00013c7983 */ /* 0x000ee80000300800 */
[----:B------:R-:W-:Y:S04]  /*110d00*/  STL.64 [R1+0xb90], R68 ;  /* 0x000b904401007387 */ /* 0x000fe80000100a00 */
[----:B------:R-:W-:Y:S04]  /*110d10*/  STL.64 [R1+0xb98], R70 ;  /* 0x000b984601007387 */ /* 0x000fe80000100a00 */
[----:B--2---:R-:W-:Y:S04]  /*110d20*/  STL.64 [R1+0x1830], R64 ;  /* 0x0018304001007387 */ /* 0x004fe80000100a00 */
[----:B------:R-:W-:Y:S01]  /*110d30*/  STL.64 [R1+0x1838], R66 ;  /* 0x0018384201007387 */ /* 0x000fe20000100a00 */
[----:B------:R-:W-:-:S03]  /*110d40*/  LOP3.LUT R31, R31, 0xfffffffe, RZ, 0xc0, !PT ;  /* 0xfffffffe1f1f7812 */ /* 0x000fc600078ec0ff */
[----:B------:R-:W-:Y:S04]  /*110d50*/  STSM.16.M88.4 [R0], R56 ;  /* 0x0000003800007844 */ /* 0x000fe80000000200 */
[----:B----4-:R2:W-:Y:S01]  /*110d60*/  STSM.16.M88.4 [R0+0x200], R52 ;  /* 0x0002003400007844 */ /* 0x0105e20000000200 */
[----:B------:R-:W-:-:S03]  /*110d70*/  @P4 LOP3.LUT R31, R31, 0x1, RZ, 0xfc, !PT ;  /* 0x000000011f1f4812 */ /* 0x000fc600078efcff */
[----:B--2---:R-:W2:Y:S04]  /*110d80*/  LDL.LU R52, [R1+0x994] ;  /* 0x0009940001347983 */ /* 0x004ea80000300800 */
[----:B------:R-:W2:Y:S04]  /*110d90*/  LDL.LU R53, [R1+0x99c] ;  /* 0x00099c0001357983 */ /* 0x000ea80000300800 */
[----:B------:R-:W4:Y:S04]  /*110da0*/  LDL.LU R57, [R1+0x4da0] ;  /* 0x004da00001397983 */ /* 0x000f280000300800 */
[----:B------:R-:W2:Y:S04]  /*110db0*/  LDL.LU R54, [R1+0x5d4] ;  /* 0x0005d40001367983 */ /* 0x000ea80000300800 */
[----:B------:R-:W2:Y:S01]  /*110dc0*/  LDL.LU R55, [R1+0x5dc] ;  /* 0x0005dc0001377983 */ /* 0x000ea20000300800 */
[----:B------:R-:W-:Y:S01]  /*110dd0*/  ISETP.LT.AND P4, PT, R97, UR77, !P1 ;  /* 0x0000004d61007c0c */ /* 0x000fe2000cf81270 */
[----:B------:R-:W1:Y:S01]  /*110de0*/  LDCU UR77, c[0x0][0x398] ;  /* 0x00007300ff4d77ac */ /* 0x000e620008000800 */
[----:B------:R-:W-:Y:S01]  /*110df0*/  ISETP.LT.AND P3, PT, R100, UR15, !P1 ;  /* 0x0000000f64007c0c */ /* 0x000fe2000cf61270 */
[----:B------:R-:W-:Y:S01]  /*110e00*/  BAR.SYNC.DEFER_BLOCKING 0x0 ;  /* 0x0000000000007b1d */ /* 0x000fe20000010000 */
[----:B------:R-:W-:-:S02]  /*110e10*/  LOP3.LUT R32, R32, 0xefffffff, RZ, 0xc0, !PT ;  /* 0xefffffff20207812 */ /* 0x000fc400078ec0ff */
[----:B------:R-:W-:-:S03]  /*110e20*/  ISETP.LT.AND P2, PT, R99, UR14, !P1 ;  /* 0x0000000e63007c0c */ /* 0x000fc6000cf41270 */
[----:B------:R-:W1:Y:S01]  /*110e30*/  LDCU UR15, c[0x0][0x398] ;  /* 0x00007300ff0f77ac */ /* 0x000e620008000800 */
[----:B------:R-:W4:Y:S03]  /*110e40*/  LDL.LU R56, [R1+0x4da4] ;  /* 0x004da40001387983 */ /* 0x000f260000300800 */
[----:B------:R-:W-:Y:S01]  /*110e50*/  @P4 LOP3.LUT R32, R32, 0x10000000, RZ, 0xfc, !PT ;  /* 0x1000000020204812 */ /* 0x000fe200078efcff */
[----:B------:R-:W1:Y:S03]  /*110e60*/  LDCU UR14, c[0x0][0x398] ;  /* 0x00007300ff0e77ac */ /* 0x000e660008000800 */
[----:B------:R-:W-:-:S04]  /*110e70*/  LOP3.LUT R32, R32, 0xf7ffffff, RZ, 0xc0, !PT ;  /* 0xf7ffffff20207812 */ /* 0x000fc800078ec0ff */
[----:B------:R-:W-:Y:S02]  /*110e80*/  @P3 LOP3.LUT R32, R32, 0x8000000, RZ, 0xfc, !PT ;  /* 0x0800000020203812 */ /* 0x000fe400078efcff */
[----:B---3--:R-:W-:Y:S01]  /*110e90*/  ISETP.LT.AND P1, PT, R98, UR10, !P1 ;  /* 0x0000000a62007c0c */ /* 0x008fe2000cf21270 */
[----:B------:R-:W3:Y:S01]  /*110ea0*/  LDCU UR10, c[0x0][0x398] ;  /* 0x00007300ff0a77ac */ /* 0x000ee20008000800 */
[----:B------:R-:W-:Y:S01]  /*110eb0*/  LOP3.LUT R32, R32, 0xfbffffff, RZ, 0xc0, !PT ;  /* 0xfbffffff20207812 */ /* 0x000fe200078ec0ff */
[----:B------:R-:W1:Y:S03]  /*110ec0*/  LDS.128 R64, [R80] ;  /* 0x0000000050407984 */ /* 0x000e660000000c00 */
        /* <DEDUP_REMOVED lines=21> */
[----:B------:R-:W-:Y:S01]  /*111020*/  STL.64 [R1+0x990], R64 ;  /* 0x0009904001007387 */ /* 0x000fe20000100a00 */
[----:B------:R-:W-:Y:S01]  /*111030*/  LOP3.LUT R32, R32, 0xffefffff, RZ, 0xc0, !PT ;  /* 0xffefffff20207812 */ /* 0x000fe200078ec0ff */
[----:B------:R-:W1:Y:S02]  /*111040*/  LDCU.64 UR12, c[0x0][0x398] ;  /* 0x00007300ff0c77ac */ /* 0x000e640008000a00 */
[----:B------:R-:W1:Y:S01]  /*111050*/  LDS.128 R60, [R80+0x400] ;  /* 0x00040000503c7984 */ /* 0x000e620000000c00 */
[----:B------:R-:W-:Y:S06]  /*111060*/  BAR.SYNC.DEFER_BLOCKING 0x0 ;  /* 0x0000000000007b1d */ /* 0x000fec0000010000 */
[----:B------:R-:W-:Y:S04]  /*111070*/  STL.64 [R1+0x998], R66 ;  /* 0x0009984201007387 */ /* 0x000fe80000100a00 */
[----:B-1----:R-:W-:Y:S04]  /*111080*/  STL.64 [R1+0xf20], R60 ;  /* 0x000f203c01007387 */ /* 0x002fe80000100a00 */
[----:B------:R-:W-:Y:S04]  /*111090*/  STL.64 [R1+0xf28], R62 ;  /* 0x000f283e01007387 */ /* 0x000fe80000100a00 */
[----:B--2---:R1:W-:Y:S04]  /*1110a0*/  STSM.16.M88.4 [R0], R52 ;  /* 0x0000003400007844 */ /* 0x0043e80000000200 */
[----:B-1----:R-:W2:Y:S04]  /*1110b0*/  LDL.LU R52, [R1+0x924] ;  /* 0x0009240001347983 */ /* 0x002ea80000300800 */
[----:B------:R-:W2:Y:S04]  /*1110c0*/  LDL.LU R58, [R1+0x4da8] ;  /* 0x004da800013a7983 */ /* 0x000ea80000300800 */
[----:B------:R-:W3:Y:S04]  /*1110d0*/  LDL.LU R53, [R1+0x92c] ;  /* 0x00092c0001357983 */ /* 0x000ee80000300800 */
[----:B------:R-:W3:Y:S04]  /*1110e0*/  LDL.LU R54, [R1+0x754] ;  /* 0x0007540001367983 */ /* 0x000ee80000300800 */
[----:B------:R-:W3:Y:S04]  /*1110f0*/  LDL.LU R55, [R1+0x75c] ;  /* 0x00075c0001377983 */ /* 0x000ee80000300800 */
[----:B------:R-:W3:Y:S01]  /*111100*/  LDL.LU R61, [R1+0x4dac] ;  /* 0x004dac00013d7983 */ /* 0x000ee20000300800 */
[----:B------:R-:W-:Y:S01]  /*111110*/  ISETP.LT.AND P4, PT, R97, UR70, !P1 ;  /* 0x0000004661007c0c */ /* 0x000fe2000cf81270 */
[----:B------:R-:W1:Y:S01]  /*111120*/  LDCU UR70, c[0x0][0x398] ;  /* 0x00007300ff4677ac */ /* 0x000e620008000800 */
[----:B------:R-:W-:-:S02]  /*111130*/  ISETP.LT.AND P3, PT, R100, UR16, !P1 ;  /* 0x0000001064007c0c */ /* 0x000fc4000cf61270 */
        /* <DEDUP_REMOVED lines=12> */
[----:B------:R-:W4:Y:S03]  /*111200*/  LDCU.64 UR4, c[0x0][0x398] ;  /* 0x00007300ff0477ac */ /* 0x000f260008000a00 */
[----:B------:R-:W-:Y:S01]  /*111210*/  ISETP.LT.AND P4, PT, R97, UR69, !P1 ;  /* 0x0000004561007c0c */ /* 0x000fe2000cf81270 */
[----:B------:R-:W1:Y:S01]  /*111220*/  LDCU UR69, c[0x0][0x398] ;  /* 0x00007300ff4577ac */ /* 0x000e620008000800 */
        /* <DEDUP_REMOVED lines=14> */
[----:B------:R-:W2:Y:S01]  /*111310*/  LDCU UR11, c[0x0][0x398] ;  /* 0x00007300ff0b77ac */ /* 0x000ea20008000800 */
[----:B------:R-:W-:Y:S01]  /*111320*/  LOP3.LUT R32, R32, 0xffffefff, RZ, 0xc0, !PT ;  /* 0xffffefff20207812 */ /* 0x000fe200078ec0ff */
[----:B------:R-:W3:Y:S01]  /*111330*/  LDL.LU R56, [R1+0x25b4] ;  /* 0x0025b40001387983 */ /* 0x000ee20000300800 */
[----:B-1----:R-:W-:Y:S02]  /*111340*/  ISETP.LT.AND P4, PT, R97, UR24, !P1 ;  /* 0x0000001861007c0c */ /* 0x002fe4000cf81270 */
        /* <DEDUP_REMOVED lines=24> */
[----:B------:R-:W1:Y:S08]  /*1114d0*/  LDCU UR37, c[0x0][0x398] ;  /* 0x00007300ff2577ac */ /* 0x000e700008000800 */
[----:B------:R-:W-:Y:S01]  /*1114e0*/  @P4 LOP3.LUT R32, R32, 0x100, RZ, 0xfc, !PT ;  /* 0x0000010020204812 */ /* 0x000fe200078efcff */
[----:B---3--:R3:W-:Y:S01]  /*1114f0*/  STSM.16.M88.4 [R0+0x200], R52 ;  /* 0x0002003400007844 */ /* 0x0087e20000000200 */
[----:B------:R-:W1:Y:S02]  /*111500*/  LDCU UR40, c[0x0][0x398] ;  /* 0x00007300ff2877ac */ /* 0x000e640008000800 */
[----:B------:R-:W-:Y:S01]  /*111510*/  LOP3.LUT R32, R32, 0xffffff7f, RZ, 0xc0, !PT ;  /* 0xffffff7f20207812 */ /* 0x000fe200078ec0ff */
[----:B------:R-:W-:Y:S03]  /*111520*/  BAR.SYNC.DEFER_BLOCKING 0x0 ;  /* 0x0000000000007b1d */ /* 0x000fe60000010000 */
[----:B------:R-:W-:-:S02]  /*111530*/  @P3 LOP3.LUT R32, R32, 0x80, RZ, 0xfc, !PT ;  /* 0x0000008020203812 */ /* 0x000fc400078efcff */
[----:B------:R-:W-:Y:S02]  /*111540*/  ISETP.LT.AND P1, PT, R98, UR12, !P1 ;  /* 0x0000000c62007c0c */ /* 0x000fe4000cf21270 */
[----:B------:R-:W-:-:S04]  /*111550*/  LOP3.LUT R32, R32, 0xffffffbf, RZ, 0xc0, !PT ;  /* 0xffffffbf20207812 */ /* 0x000fc800078ec0ff */
[----:B------:R-:W-:Y:S01]  /*111560*/  @P2 LOP3.LUT R32, R32, 0x40, RZ, 0xfc, !PT ;  /* 0x0000004020202812 */ /* 0x000fe200078efcff */
[----:B---3--:R-:W3:Y:S03]  /*111570*/  LDL.LU R52, [R1+0x2844] ;  /* 0x0028440001347983 */ /* 0x008ee60000300800 */
[----:B------:R-:W-:Y:S01]  /*111580*/  LOP3.LUT R32, R32, 0xffffffdf, RZ, 0xc0, !PT ;  /* 0xffffffdf20207812 */ /* 0x000fe200078ec0ff */
[----:B------:R-:W3:Y:S03]  /*111590*/  LDL.LU R53, [R1+0x284c] ;  /* 0x00284c0001357983 */ /* 0x000ee60000300800 */
[----:B------:R-:W-:Y:S02]  /*1115a0*/  @P1 LOP3.LUT R32, R32, 0x20, RZ, 0xfc, !PT ;  /* 0x0000002020201812 */ /* 0x000fe400078efcff */
[----:B------:R-:W-:Y:S01]  /*1115b0*/  ISETP.GE.AND P1, PT, R61, UR7, PT ;  /* 0x000000073d007c0c */ /* 0x000fe2000bf26270 */
[----:B------:R-:W1:Y:S01]  /*1115c0*/  LDCU.64 UR6, c[0x0][0x398] ;  /* 0x00007300ff0677ac */ /* 0x000e620008000a00 */
[----:B------:R-:W3:Y:S04]  /*1115d0*/  LDL.LU R61, [R1+0x4db4] ;  /* 0x004db400013d7983 */ /* 0x000ee80000300800 */
[----:B------:R-:W3:Y:S04]  /*1115e0*/  LDL.LU R54, [R1+0x1954] ;  /* 0x0019540001367983 */ /* 0x000ee80000300800 */
[----:B------:R-:W3:Y:S01]  /*1115f0*/  LDL.LU R55, [R1+0x195c] ;  /* 0x00195c0001377983 */ /* 0x000ee20000300800 */
[----:B------:R-:W-:Y:S01]  /*111600*/  ISETP.LT.AND P4, PT, R97, UR19, !P1 ;  /* 0x0000001361007c0c */ /* 0x000fe2000cf81270 */
[----:B------:R-:W1:Y:S01]  /*111610*/  LDCU UR19, c[0x0][0x398] ;  /* 0x00007300ff1377ac */ /* 0x000e620008000800 */
[----:B------:R-:W-:Y:S01]  /*111620*/  ISETP.LT.AND P3, PT, R100, UR36, !P1 ;  /* 0x0000002464007c0c */ /* 0x000fe2000cf61270 */
[----:B------:R-:W1:Y:S01]  /*111630*/  LDS.128 R68, [R80] ;  /* 0x0000000050447984 */ /* 0x000e620000000c00 */
[----:B------:R-:W-:Y:S01]  /*111640*/  LOP3.LUT R32, R32, 0xffffffef, RZ, 0xc0, !PT ;  /* 0xffffffef20207812 */ /* 0x000fe200078ec0ff */
[----:B------:R-:W1:Y:S01]  /*111650*/  LDCU UR36, c[0x0][0x398] ;  /* 0x00007300ff2477ac */ /* 0x000e620008000800 */
[----:B------:R-:W-:Y:S01]  /*111660*/  ISETP.LT.AND P2, PT, R99, UR61, !P1 ;  /* 0x0000003d63007c0c */ /* 0x000fe2000cf41270 */
[----:B------:R-:W1:Y:S06]  /*111670*/  LDS.128 R64, [R80+0x400] ;  /* 0x0004000050407984 */ /* 0x000e6c0000000c00 */
[----:B------:R-:W-:Y:S01]  /*111680*/  @P4 LOP3.LUT R32, R32, 0x10, RZ, 0xfc, !PT ;  /* 0x0000001020204812 */ /* 0x000fe200078efcff */
[----:B------:R-:W-:Y:S03]  /*111690*/  BAR.SYNC.DEFER_BLOCKING 0x0 ;  /* 0x0000000000007b1d */ /* 0x000fe60000010000 */
[----:B------:R-:W-:-:S03]  /*1116a0*/  LOP3.LUT R32, R32, 0xfffffff7, RZ, 0xc0, !PT ;  /* 0xfffffff720207812 */ /* 0x000fc600078ec0ff */
[----:B------:R-:W1:Y:S01]  /*1116b0*/  LDCU UR61, c[0x0][0x398] ;  /* 0x00007300ff3d77ac */ /* 0x000e620008000800 */
        /* <DEDUP_REMOVED lines=12> */
[----:B------:R-:W-:Y:S04]  /*111780*/  STL.64 [R1+0x928], R66 ;  /* 0x0009284201007387 */ /* 0x000fe80000100a00 */
[----:B----4-:R-:W-:Y:S04]  /*111790*/  STSM.16.M88.4 [R0], R56 ;  /* 0x0000003800007844 */ /* 0x010fe80000000200 */
[----:B---3--:R1:W-:Y:S01]  /*1117a0*/  STSM.16.M88.4 [R0+0x200], R52 ;  /* 0x0002003400007844 */ /* 0x0083e20000000200 */
[----:B------:R-:W-:Y:S01]  /*1117b0*/  ISETP.LT.AND P3, PT, R100, UR60, !P1 ;  /* 0x0000003c64007c0c */ /* 0x000fe2000cf61270 */
[----:B------:R-:W3:Y:S01]  /*1117c0*/  LDCU UR60, c[0x0][0x398] ;  /* 0x00007300ff3c77ac */ /* 0x000ee20008000800 */
[----:B------:R-:W-:Y:S01]  /*1117d0*/  ISETP.LT.AND P2, PT, R99, UR45, !P1 ;  /* 0x0000002d63007c0c */ /* 0x000fe2000cf41270 */
[----:B------:R-:W-:Y:S01]  /*1117e0*/  BAR.SYNC.DEFER_BLOCKING 0x0 ;  /* 0x0000000000007b1d */ /* 0x000fe20000010000 */
[----:B------:R-:W-:-:S05]  /*1117f0*/  ISETP.LT.AND P4, PT, R97, UR44, !P1 ;  /* 0x0000002c61007c0c */ /* 0x000fca000cf81270 */
[----:B-1----:R-:W4:Y:S04]  /*111800*/  LDL.LU R52, [R1+0x2a94] ;  /* 0x002a940001347983 */ /* 0x002f280000300800 */
[----:B------:R-:W-:Y:S01]  /*111810*/  @P3 LOP3.LUT R33, R33, 0x80000000, RZ, 0xfc, !PT ;  /* 0x8000000021213812 */ /* 0x000fe200078efcff */
[----:B------:R-:W1:Y:S01]  /*111820*/  LDCU UR44, c[0x0][0x398] ;  /* 0x00007300ff2c77ac */ /* 0x000e620008000800 */
[----:B------:R-:W4:Y:S01]  /*111830*/  LDL.LU R53, [R1+0x2a9c] ;  /* 0x002a9c0001357983 */ /* 0x000f220000300800 */
[----:B------:R-:W-:Y:S01]  /*111840*/  LOP3.LUT R32, R32, 0xfffffffe, RZ, 0xc0, !PT ;  /* 0xfffffffe20207812 */ /* 0x000fe200078ec0ff */
[----:B------:R-:W1:Y:S02]  /*111850*/  LDCU UR45, c[0x0][0x398] ;  /* 0x00007300ff2d77ac */ /* 0x000e640008000800 */
[----:B------:R-:W3:Y:S04]  /*111860*/  LDL.LU R57, [R1+0x4dbc] ;  /* 0x004dbc0001397983 */ /* 0x000ee80000300800 */
[----:B------:R-:W4:Y:S04]  /*111870*/  LDL.LU R54, [R1+0x2074] ;  /* 0x0020740001367983 */ /* 0x000f280000300800 */
[----:B------:R-:W4:Y:S01]  /*111880*/  LDL.LU R55, [R1+0x207c] ;  /* 0x00207c0001377983 */ /* 0x000f220000300800 */
[----:B------:R-:W-:Y:S01]  /*111890*/  ISETP.LT.AND P1, PT, R98, UR6, !P1 ;  /* 0x0000000662007c0c */ /* 0x000fe2000cf21270 */
[----:B------:R-:W1:Y:S01]  /*1118a0*/  LDCU UR6, c[0x0][0x398] ;  /* 0x00007300ff0677ac */ /* 0x000e620008000800 */
[----:B------:R-:W-:Y:S01]  /*1118b0*/  LOP3.LUT R33, R33, 0xbfffffff, RZ, 0xc0, !PT ;  /* 0xbfffffff21217812 */ /* 0x000fe200078ec0ff */
[----:B------:R-:W1:Y:S03]  /*1118c0*/  LDS.128 R64, [R80] ;  /* 0x0000000050407984 */ /* 0x000e660000000c00 */
[----:B------:R-:W-:Y:S01]  /*1118d0*/  @P2 LOP3.LUT R33, R33, 0x40000000, RZ, 0xfc, !PT ;  /* 0x4000000021212812 */ /* 0x000fe200078efcff */
[----:B------:R-:W3:Y:S03]  /*1118e0*/  LDL.LU R56, [R1+0x4dc0] ;  /* 0x004dc00001387983 */ /* 0x000ee60000300800 */
[----:B------:R-:W-:-:S04]  /*1118f0*/  LOP3.LUT R33, R33, 0xdfffffff, RZ, 0xc0, !PT ;  /* 0xdfffffff21217812 */ /* 0x000fc800078ec0ff */
[----:B------:R-:W-:Y:S02]  /*111900*/  @P1 LOP3.LUT R33, R33, 0x20000000, RZ, 0xfc, !PT ;  /* 0x2000000021211812 */ /* 0x000fe400078efcff */
[----:B------:R-:W-:Y:S01]  /*111910*/  ISETP.GE.AND P1, PT, R61, UR5, PT ;  /* 0x000000053d007c0c */ /* 0x000fe2000bf26270 */
[----:B------:R-:W1:Y:S01]  /*111920*/  LDCU.64 UR4, c[0x0][0x398] ;  /* 0x00007300ff0477ac */ /* 0x000e620008000a00 */
[----:B------:R-:W-:Y:S02]  /*111930*/  @P4 LOP3.LUT R32, R32, 0x1, RZ, 0xfc, !PT ;  /* 0x0000000120204812 */ /* 0x000fe400078efcff */
        /* <DEDUP_REMOVED lines=10> */
[----:B------:R-:W-:Y:S01]  /*1119e0*/  ISETP.LT.AND P1, PT, R98, UR59, !P1 ;  /* 0x0000003b62007c0c */ /* 0x000fe2000cf21270 */
[----:B-1----:R-:W-:Y:S01]  /*1119f0*/  STL.64 [R1+0x3e0], R64 ;  /* 0x0003e04001007387 */ /* 0x002fe20000100a00 */
[----:B------:R-:W-:Y:S01]  /*111a00*/  LOP3.LUT R33, R33, 0xfbffffff, RZ, 0xc0, !PT ;  /* 0xfbffffff21217812 */ /* 0x000fe200078ec0ff */
[----:B------:R-:W1:Y:S03]  /*111a10*/  LDCU UR59, c[0x0][0x398] ;  /* 0x00007300ff3b77ac */ /* 0x000e660008000800 */
[----:B------:R-:W-:-:S04]  /*111a20*/  @P2 LOP3.LUT R33, R33, 0x4000000, RZ, 0xfc, !PT ;  /* 0x0400000021212812 */ /* 0x000fc800078efcff */
[----:B------:R-:W-:-:S04]  /*111a30*/  LOP3.LUT R33, R33, 0xfdffffff, RZ, 0xc0, !PT ;  /* 0xfdffffff21217812 */ /* 0x000fc800078ec0ff */
[----:B------:R-:W-:Y:S02]  /*111a40*/  @P1 LOP3.LUT R33, R33, 0x2000000, RZ, 0xfc, !PT ;  /* 0x0200000021211812 */ /* 0x000fe400078efcff */
[----:B--2---:R-:W-:Y:S01]  /*111a50*/  ISETP.GE.AND P1, PT, R60, UR13, PT ;  /* 0x0000000d3c007c0c */ /* 0x004fe2000bf26270 */
[----:B------:R-:W-:Y:S01]  /*111a60*/  STL.64 [R1+0x3e8], R66 ;  /* 0x0003e84201007387 */ /* 0x000fe20000100a00 */
[----:B------:R-:W-:Y:S01]  /*111a70*/  LOP3.LUT R33, R33, 0xfeffffff, RZ, 0xc0, !PT ;  /* 0xfeffffff21217812 */ /* 0x000fe200078ec0ff */
[----:B------:R-:W2:Y:S02]  /*111a80*/  LDCU.64 UR12, c[0x0][0x398] ;  /* 0x00007300ff0c77ac */ /* 0x000ea40008000a00 */
[----:B------:R-:W1:Y:S01]  /*111a90*/  LDS.128 R60, [R80+0x400] ;  /* 0x00040000503c7984 */ /* 0x000e620000000c00 */
[----:B------:R-:W-:Y:S06]  /*111aa0*/  BAR.SYNC.DEFER_BLOCKING 0x0 ;  /* 0x0000000000007b1d */ /* 0x000fec0000010000 */
[----:B-1----:R-:W-:Y:S04]  /*111ab0*/  STL.64 [R1+0x760], R60 ;  /* 0x0007603c01007387 */ /* 0x002fe80000100a00 */
[----:B------:R-:W-:Y:S01]  /*111ac0*/  STL.64 [R1+0x768], R62 ;  /* 0x0007683e01007387 */ /* 0x000fe20000100a00 */
[----:B------:R-:W-:Y:S01]  /*111ad0*/  ISETP.LT.AND P4, PT, R97, UR4, !P1 ;  /* 0x0000000461007c0c */ /* 0x000fe2000cf81270 */
[----:B------:R-:W1:Y:S02]  /*111ae0*/  LDCU UR4, c[0x0][0x398] ;  /* 0x00007300ff0477ac */ /* 0x000e640008000800 */
[----:B----4-:R4:W-:Y:S04]  /*111af0*/  STSM.16.M88.4 [R0], R52 ;  /* 0x0000003400007844 */ /* 0x0109e80000000200 */
[----:B----4-:R-:W4:Y:S04]  /*111b00*/  LDL.LU R52, [R1+0x2e84] ;  /* 0x002e840001347983 */ /* 0x010f280000300800 */
[----:B------:R-:W4:Y:S04]  /*111b10*/  LDL.LU R53, [R1+0x2e8c] ;  /* 0x002e8c0001357983 */ /* 0x000f280000300800 */
[----:B------:R-:W4:Y:S04]  /*111b20*/  LDL.LU R58, [R1+0x4dc4] ;  /* 0x004dc400013a7983 */ /* 0x000f280000300800 */
[----:B------:R-:W4:Y:S04]  /*111b30*/  LDL.LU R54, [R1+0x21c4] ;  /* 0x0021c40001367983 */ /* 0x000f280000300800 */
[----:B------:R-:W4:Y:S04]  /*111b40*/  LDL.LU R55, [R1+0x21cc] ;  /* 0x0021cc0001377983 */ /* 0x000f280000300800 */
[----:B------:R-:W4:Y:S01]  /*111b50*/  LDL.LU R61, [R1+0x4dc8] ;  /* 0x004dc800013d7983 */ /* 0x000f220000300800 */
        /* <DEDUP_REMOVED lines=12> */
[----:B---3--:R-:W-:Y:S01]  /*111c20*/  ISETP.GE.AND P1, PT, R57, UR9, PT ;  /* 0x0000000939007c0c */ /* 0x008fe2000bf26270 */
[----:B------:R-:W3:Y:S03]  /*111c30*/  LDCU.64 UR8, c[0x0][0x398] ;  /* 0x00007300ff0877ac */ /* 0x000ee60008000a00 */
        /* <DEDUP_REMOVED lines=18> */
[----:B------:R-:W3:Y:S01]  /*111d60*/  LDCU.64 UR6, c[0x0][0x398] ;  /* 0x00007300ff0677ac */ /* 0x000ee20008000a00 */
[----:B------:R-:W2:Y:S04]  /*111d70*/  LDL.LU R57, [R1+0xf98] ;  /* 0x000f980001397983 */ /* 0x000ea80000300800 */
[----:B------:R-:W2:Y:S01]  /*111d80*/  LDL.LU R60, [R1+0x4dcc] ;  /* 0x004dcc00013c7983 */ /* 0x000ea20000300800 */
[----:B------:R-:W-:Y:S01]  /*111d90*/  ISETP.LT.AND P3, PT, R100, UR76, !P1 ;  /* 0x0000004c64007c0c */ /* 0x000fe2000cf61270 */
[----:B------:R-:W4:Y:S01]  /*111da0*/  LDCU UR76, c[0x0][0x398] ;  /* 0x00007300ff4c77ac */ /* 0x000f220008000800 */
[----:B------:R-:W-:-:S04]  /*111db0*/  LOP3.LUT R33, R33, 0xfffeffff, RZ, 0xc0, !PT ;  /* 0xfffeffff21217812 */ /* 0x000fc800078ec0ff */
[----:B------:R-:W-:Y:S02]  /*111dc0*/  @P4 LOP3.LUT R33, R33, 0x10000, RZ, 0xfc, !PT ;  /* 0x0001000021214812 */ /* 0x000fe400078efcff */
[----:B-1----:R-:W-:Y:S01]  /*111dd0*/  ISETP.LT.AND P2, PT, R99, UR77, !P1 ;  /* 0x0000004d63007c0c */ /* 0x002fe2000cf41270 */
[----:B------:R-:W1:Y:S01]  /*111de0*/  LDCU UR77, c[0x0][0x398] ;  /* 0x00007300ff4d77ac */ /* 0x000e620008000800 */
        /* <DEDUP_REMOVED lines=10> */
[----:B------:R-:W-:Y:S01]  /*111e90*/  ISETP.LT.AND P4, PT, R97, UR4, !P1 ;  /* 0x0000000461007c0c */ /* 0x000fe2000cf81270 */
[----:B------:R-:W4:Y:S01]  /*111ea0*/  LDCU.64 UR4, c[0x0][0x398] ;  /* 0x00007300ff0477ac */ /* 0x000f220008000a00 */
[----:B------:R-:W-:Y:S01]  /*111eb0*/  ISETP.LT.AND P3, PT, R100, UR76, !P1 ;  /* 0x0000004c64007c0c */ /* 0x000fe2000cf61270 */
[----:B------:R-:W3:Y:S01]  /*111ec0*/  LDL.LU R59, [R1+0x1c8] ;  /* 0x0001c800013b7983 */ /* 0x000ee20000300800 */
[----:B-1----:R-:W-:Y:S01]  /*111ed0*/  ISETP.LT.AND P2, PT, R99, UR77, !P1 ;  /* 0x0000004d63007c0c */ /* 0x002fe2000cf41270 */
[----:B------:R-:W1:Y:S08]  /*111ee0*/  LDCU UR77, c[0x0][0x398] ;  /* 0x00007300ff4d77ac */ /* 0x000e700008000800 */
[----:B------:R-:W-:Y:S01]  /*111ef0*/  @P4 LOP3.LUT R33, R33, 0x1000, RZ, 0xfc, !PT ;  /* 0x0000100021214812 */ /* 0x000fe200078efcff */
[----:B------:R1:W-:Y:S01]  /*111f00*/  STSM.16.M88.4 [R0+0x200], R52 ;  /* 0x0002003400007844 */ /* 0x0003e20000000200 */
[----:B------:R-:W2:Y:S02]  /*111f10*/  LDCU UR76, c[0x0][0x398] ;  /* 0x00007300ff4c77ac */ /* 0x000ea40008000800 */
[----:B------:R-:W-:Y:S01]  /*111f20*/  LOP3.LUT R33, R33, 0xfffff7ff, RZ, 0xc0, !PT ;  /* 0xfffff7ff21217812 */ /* 0x000fe200078ec0ff */
[----:B------:R-:W-:Y:S03]  /*111f30*/  BAR.SYNC.DEFER_BLOCKING 0x0 ;  /* 0x0000000000007b1d */ /* 0x000fe60000010000 */
[----:B------:R-:W-:-:S02]  /*111f40*/  @P3 LOP3.LUT R33, R33, 0x800, RZ, 0xfc, !PT ;  /* 0x0000080021213812 */ /* 0x000fc400078efcff */
[----:B------:R-:W-:Y:S02]  /*111f50*/  ISETP.LT.AND P1, PT, R98, UR6, !P1 ;  /* 0x0000000662007c0c */ /* 0x000fe4000cf21270 */
[----:B------:R-:W-:-:S04]  /*111f60*/  LOP3.LUT R33, R33, 0xfffffbff, RZ, 0xc0, !PT ;  /* 0xfffffbff21217812 */ /* 0x000fc800078ec0ff */
[----:B------:R-:W-:Y:S01]  /*111f70*/  @P2 LOP3.LUT R33, R33, 0x400, RZ, 0xfc, !PT ;  /* 0x0000040021212812 */ /* 0x000fe200078efcff */
[----:B-1----:R-:W3:Y:S03]  /*111f80*/  LDL.LU R52, [R1+0xbd0] ;  /* 0x000bd00001347983 */ /* 0x002ee60000300800 */
        /* <DEDUP_REMOVED lines=27> */
[----:B------:R-:W2:Y:S04]  /*112140*/  LDL.LU R60, [R1+0x4dd4] ;  /* 0x004dd400013c7983 */ /* 0x000ea80000300800 */
[----:B-1----:R-:W-:Y:S04]  /*112150*/  STL.64 [R1+0x1d0], R64 ;  /* 0x0001d04001007387 */ /* 0x002fe80000100a00 */
[----:B------:R-:W-:Y:S04]  /*112160*/  STL.64 [R1+0x1d8], R66 ;  /* 0x0001d84201007387 */ /* 0x000fe80000100a00 */
[----:B------:R-:W1:Y:S01]  /*112170*/  LDS.128 R64, [R80+0x400] ;  /* 0x0004000050407984 */ /* 0x000e620000000c00 */
[----:B------:R-:W-:Y:S06]  /*112180*/  BAR.SYNC.DEFER_BLOCKING 0x0 ;  /* 0x0000000000007b1d */ /* 0x000fec0000010000 */
[----:B-1----:R-:W-:Y:S04]  /*112190*/  STL.64 [R1+0x750], R64 ;  /* 0x0007504001007387 */ /* 0x002fe80000100a00 */
[----:B------:R-:W-:Y:S01]  /*1121a0*/  STL.64 [R1+0x758], R66 ;  /* 0x0007584201007387 */ /* 0x000fe20000100a00 */
[----:B----4-:R-:W-:-:S03]  /*1121b0*/  ISETP.LT.AND P4, PT, R97, UR4, !P1 ;  /* 0x0000000461007c0c */ /* 0x010fc6000cf81270 */
[----:B---3--:R-:W-:Y:S04]  /*1121c0*/  STSM.16.M88.4 [R0], R56 ;  /* 0x0000003800007844 */ /* 0x008fe80000000200 */
[----:B------:R1:W-:Y:S04]  /*1121d0*/  STSM.16.M88.4 [R0+0x200], R52 ;  /* 0x0002003400007844 */ /* 0x0003e80000000200 */
[----:B-1----:R-:W3:Y:S04]  /*1121e0*/  LDL.LU R52, [R1+0x9d0] ;  /* 0x0009d00001347983 */ /* 0x002ee80000300800 */
[----:B------:R-:W3:Y:S04]  /*1121f0*/  LDL.LU R53, [R1+0x9d8] ;  /* 0x0009d80001357983 */ /* 0x000ee80000300800 */
[----:B------:R-:W4:Y:S04]  /*112200*/  LDL.LU R57, [R1+0x4dd8] ;  /* 0x004dd80001397983 */ /* 0x000f280000300800 */
[----:B------:R-:W3:Y:S04]  /*112210*/  LDL.LU R54, [R1+0x5c0] ;  /* 0x0005c00001367983 */ /* 0x000ee80000300800 */
[----:B------:R-:W3:Y:S01]  /*112220*/  LDL.LU R55, [R1+0x5c8] ;  /* 0x0005c80001377983 */ /* 0x000ee20000300800 */
[----:B------:R-:W-:Y:S01]  /*112230*/  ISETP.LT.AND P3, PT, R100, UR76, !P1 ;  /* 0x0000004c64007c0c */ /* 0x000fe2000cf61270 */
[----:B------:R-:W1:Y:S01]  /*112240*/  LDCU UR76, c[0x0][0x398] ;  /* 0x00007300ff4c77ac */ /* 0x000e620008000800 */
[----:B------:R-:W-:Y:S01]  /*112250*/  LOP3.LUT R33, R33, 0xffffffef, RZ, 0xc0, !PT ;  /* 0xffffffef21217812 */ /* 0x000fe200078ec0ff */
[----:B------:R-:W-:Y:S03]  /*112260*/  BAR.SYNC.DEFER_BLOCKING 0x0 ;  /* 0x0000000000007b1d */ /* 0x000fe60000010000 */
[----:B------:R-:W-:-:S02]  /*112270*/  @P4 LOP3.LUT R33, R33, 0x10, RZ, 0xfc, !PT ;  /* 0x0000001021214812 */ /* 0x000fc400078efcff */
[----:B------:R-:W-:Y:S01]  /*112280*/  ISETP.LT.AND P2, PT, R99, UR77, !P1 ;  /* 0x0000004d63007c0c */ /* 0x000fe2000cf41270 */
[----:B------:R-:W1:Y:S01]  /*112290*/  LDCU UR77, c[0x0][0x398] ;  /* 0x00007300ff4d77ac */ /* 0x000e620008000800 */
[----:B------:R-:W-:Y:S01]  /*1122a0*/  LOP3.LUT R33, R33, 0xfffffff7, RZ, 0xc0, !PT ;  /* 0xfffffff721217812 */ /* 0x000fe200078ec0ff */
[----:B------:R-:W4:Y:S03]  /*1122b0*/  LDL.LU R56, [R1+0x4ddc] ;  /* 0x004ddc0001387983 */ /* 0x000f260000300800 */
        /* <DEDUP_REMOVED lines=8> */
[----:B-1----:R-:W-:Y:S01]  /*112340*/  ISETP.LT.AND P3, PT, R100, UR76, !P1 ;  /* 0x0000004c64007c0c */ /* 0x002fe2000cf61270 */
[----:B------:R-:W1:Y:S01]  /*112350*/  LDCU UR76, c[0x0][0x398] ;  /* 0x00007300ff4c77ac */ /* 0x000e620008000800 */
[----:B------:R-:W-:Y:S02]  /*112360*/  ISETP.LT.AND P2, PT, R99, UR77, !P1 ;  /* 0x0000004d63007c0c */ /* 0x000fe4000cf41270 */
[----:B------:R-:W-:Y:S01]  /*112370*/  ISETP.LT.AND P4, PT, R97, UR55, !P1 ;  /* 0x0000003761007c0c */ /* 0x000fe2000cf81270 */
[----:B------:R-:W1:Y:S01]  /*112380*/  LDCU UR55, c[0x0][0x398] ;  /* 0x00007300ff3777ac */ /* 0x000e620008000800 */
[----:B--2---:R-:W-:-:S02]  /*112390*/  ISETP.LT.AND P1, PT, R98, UR12, !P1 ;  /* 0x0000000c62007c0c */ /* 0x004fc4000cf21270 */
[----:B------:R-:W-:Y:S01]  /*1123a0*/  LOP3.LUT R33, R33, 0xfffffffe, RZ, 0xc0, !PT ;  /* 0xfffffffe21217812 */ /* 0x000fe200078ec0ff */
[----:B------:R-:W2:Y:S04]  /*1123b0*/  LDCU UR77, c[0x0][0x398] ;  /* 0x00007300ff4d77ac */ /* 0x000ea80008000800 */
[----:B------:R-:W-:-:S04]  /*1123c0*/  @P3 LOP3.LUT R34, R34, 0x80000000, RZ, 0xfc, !PT ;  /* 0x8000000022223812 */ /* 0x000fc800078efcff */
[----:B------:R-:W-:-:S04]  /*1123d0*/  LOP3.LUT R34, R34, 0xbfffffff, RZ, 0xc0, !PT ;  /* 0xbfffffff22227812 */ /* 0x000fc800078ec0ff */
[----:B------:R-:W-:-:S04]  /*1123e0*/  @P2 LOP3.LUT R34, R34, 0x40000000, RZ, 0xfc, !PT ;  /* 0x4000000022222812 */ /* 0x000fc800078efcff */
[----:B------:R-:W-:-:S04]  /*1123f0*/  LOP3.LUT R34, R34, 0xdfffffff, RZ, 0xc0, !PT ;  /* 0xdfffffff22227812 */ /* 0x000fc800078ec0ff */
[----:B------:R-:W-:Y:S02]  /*112400*/  @P1 LOP3.LUT R34, R34, 0x20000000, RZ, 0xfc, !PT ;  /* 0x2000000022221812 */ /* 0x000fe400078efcff */
[----:B------:R-:W-:Y:S01]  /*112410*/  ISETP.GE.AND P1, PT, R60, UR7, PT ;  /* 0x000000073c007c0c */ /* 0x000fe2000bf26270 */
[----:B------:R-:W1:Y:S01]  /*112420*/  LDCU.64 UR6, c[0x0][0x398] ;  /* 0x00007300ff0677ac */ /* 0x000e620008000a00 */
[----:B------:R-:W1:Y:S04]  /*112430*/  LDS.128 R60, [R80] ;  /* 0x00000000503c7984 */ /* 0x000e680000000c00 */
[----:B-1----:R-:W-:Y:S04]  /*112440*/  STL.64 [R1+0x1880], R60 ;  /* 0x0018803c01007387 */ /* 0x002fe80000100a00 */
[----:B------:R-:W-:Y:S04]  /*112450*/  STL.64 [R1+0x1888], R62 ;  /* 0x0018883e01007387 */ /* 0x000fe80000100a00 */
        /* <DEDUP_REMOVED lines=11> */
[----:B------:R-:W-:-:S02]  /*112510*/  @P4 LOP3.LUT R33, R33, 0x1, RZ, 0xfc, !PT ;  /* 0x0000000121214812 */ /* 0x000fc400078efcff */
[----:B------:R-:W-:Y:S01]  /*112520*/  ISETP.LT.AND P4, PT, R97, UR55, !P1 ;  /* 0x0000003761007c0c */ /* 0x000fe2000cf81270 */
[----:B------:R-:W1:Y:S01]  /*112530*/  LDCU UR55, c[0x0][0x398] ;  /* 0x00007300ff3777ac */ /* 0x000e620008000800 */
[----:B------:R-:W-:Y:S02]  /*112540*/  ISETP.LT.AND P3, PT, R100, UR76, !P1 ;  /* 0x0000004c64007c0c */ /* 0x000fe4000cf61270 */
        /* <DEDUP_REMOVED lines=29> */
[----:B------:R-:W-:Y:S01]  /*112720*/  LOP3.LUT R34, R34, 0xffefffff, RZ, 0xc0, !PT ;  /* 0xffefffff22227812 */ /* 0x000fe200078ec0ff */
[----:B------:R-:W2:Y:S01]  /*112730*/  LDL.LU R56, [R1+0x2650] ;  /* 0x0026500001387983 */ /* 0x000ea20000300800 */
[----:B------:R-:W-:Y:S01]  /*112740*/  ISETP.LT.AND P4, PT, R97, UR74, !P1 ;  /* 0x0000004a61007c0c */ /* 0x000fe2000cf81270 */
[----:B------:R-:W1:Y:S01]  /*112750*/  LDCU UR74, c[0x0][0x398] ;  /* 0x00007300ff4a77ac */ /* 0x000e620008000800 */
[----:B------:R-:W-:Y:S01]  /*112760*/  ISETP.LT.AND P3, PT, R100, UR43, !P1 ;  /* 0x0000002b64007c0c */ /* 0x000fe2000cf61270 */
[----:B------:R-:W2:Y:S01]  /*112770*/  LDL.LU R57, [R1+0x2658] ;  /* 0x0026580001397983 */ /* 0x000ea20000300800 */
[----:B------:R-:W-:Y:S01]  /*112780*/  ISETP.LT.AND P2, PT, R99, UR48, !P1 ;  /* 0x0000003063007c0c */ /* 0x000fe2000cf41270 */
[----:B------:R-:W1:Y:S08]  /*112790*/  LDCU.64 UR42, c[0x0][0x398] ;  /* 0x00007300ff2a77ac */ /* 0x000e700008000a00 */
[----:B------:R-:W-:Y:S01]  /*1127a0*/  @P4 LOP3.LUT R34, R34, 0x100000, RZ, 0xfc, !PT ;  /* 0x0010000022224812 */ /* 0x000fe200078efcff */
[----:B------:R-:W2:Y:S01]  /*1127b0*/  LDL.LU R60, [R1+0x4de8] ;  /* 0x004de800013c7983 */ /* 0x000ea20000300800 */
[----:B------:R-:W-:Y:S01]  /*1127c0*/  LOP3.LUT R37, R37, 0x7fffffff, RZ, 0xc0, !PT ;  /* 0x7fffffff25257812 */ /* 0x000fe200078ec0ff */
[----:B------:R-:W1:Y:S01]  /*1127d0*/  LDCU UR48, c[0x0][0x398] ;  /* 0x00007300ff3077ac */ /* 0x000e620008000800 */
        /* <DEDUP_REMOVED lines=12> */
[----:B-1----:R-:W-:Y:S01]  /*1128a0*/  ISETP.LT.AND P4, PT, R97, UR24, !P1 ;  /* 0x0000001861007c0c */ /* 0x002fe2000cf81270 */
[----:B------:R-:W1:Y:S01]  /*1128b0*/  LDCU UR24, c[0x0][0x398] ;  /* 0x00007300ff1877ac */ /* 0x000e620008000800 */
[----:B------:R-:W-:Y:S01]  /*1128c0*/  ISETP.LT.AND P3, PT, R100, UR41, !P1 ;  /* 0x0000002964007c0c */ /* 0x000fe2000cf61270 */
[----:B------:R-:W2:Y:S01]  /*1128d0*/  LDL.LU R59, [R1+0xe88] ;  /* 0x000e8800013b7983 */ /* 0x000ea20000300800 */
[----:B------:R-:W-:Y:S01]  /*1128e0*/  ISETP.LT.AND P2, PT, R99, UR39, !P1 ;  /* 0x0000002763007c0c */ /* 0x000fe2000cf41270 */
[----:B------:R-:W1:Y:S08]  /*1128f0*/  LDCU UR39, c[0x0][0x398] ;  /* 0x00007300ff2777ac */ /* 0x000e700008000800 */
[----:B------:R-:W-:-:S04]  /*112900*/  @P4 LOP3.LUT R34, R34, 0x10000, RZ, 0xfc, !PT ;  /* 0x0001000022224812 */ /* 0x000fc800078efcff */
[----:B------:R-:W-:-:S04]  /*112910*/  LOP3.LUT R34, R34, 0xffff7fff, RZ, 0xc0, !PT ;  /* 0xffff7fff22227812 */ /* 0x000fc800078ec0ff */
[----:B------:R-:W-:Y:S02]  /*112920*/  @P3 LOP3.LUT R34, R34, 0x8000, RZ, 0xfc, !PT ;  /* 0x0000800022223812 */ /* 0x000fe400078efcff */
[----:B----4-:R-:W-:Y:S02]  /*112930*/  ISETP.LT.AND P1, PT, R98, UR4, !P1 ;  /* 0x0000000462007c0c */ /* 0x010fe4000cf21270 */
[----:B------:R-:W-:-:S04]  /*112940*/  LOP3.LUT R34, R34, 0xffffbfff, RZ, 0xc0, !PT ;  /* 0xffffbfff22227812 */ /* 0x000fc800078ec0ff */
[----:B------:R-:W-:Y:S01]  /*112950*/  @P2 LOP3.LUT R34, R34, 0x4000, RZ, 0xfc, !PT ;  /* 0x0000400022222812 */ /* 0x000fe200078efcff */
[----:B------:R4:W-:Y:S03]  /*112960*/  STSM.16.M88.4 [R0+0x200], R52 ;  /* 0x0002003400007844 */ /* 0x0009e60000000200 */
[----:B------:R-:W-:Y:S01]  /*112970*/  LOP3.LUT R34, R34, 0xffffdfff, RZ, 0xc0, !PT ;  /* 0xffffdfff22227812 */ /* 0x000fe200078ec0ff */
[----:B------:R-:W-:Y:S03]  /*112980*/  BAR.SYNC.DEFER_BLOCKING 0x0 ;  /* 0x0000000000007b1d */ /* 0x000fe60000010000 */
[----:B------:R-:W-:Y:S02]  /*112990*/  @P1 LOP3.LUT R34, R34, 0x2000, RZ, 0xfc, !PT ;  /* 0x0000200022221812 */ /* 0x000fe400078efcff */
[----:B------:R-:W-:Y:S01]  /*1129a0*/  ISETP.GE.AND P1, PT, R61, UR9, PT ;  /* 0x000000093d007c0c */ /* 0x000fe2000bf26270 */
[----:B------:R-:W1:Y:S01]  /*1129b0*/  LDCU.64 UR8, c[0x0][0x398] ;  /* 0x00007300ff0877ac */ /* 0x000e620008000a00 */
[----:B----4-:R-:W4:Y:S04]  /*1129c0*/  LDL.LU R52, [R1+0x2850] ;  /* 0x0028500001347983 */ /* 0x010f280000300800 */
[----:B------:R-:W4:Y:S04]  /*1129d0*/  LDL.LU R53, [R1+0x2858] ;  /* 0x0028580001357983 */ /* 0x000f280000300800 */
[----:B------:R-:W4:Y:S04]  /*1129e0*/  LDL.LU R61, [R1+0x4dec] ;  /* 0x004dec00013d7983 */ /* 0x000f280000300800 */
[----:B------:R-:W4:Y:S04]  /*1129f0*/  LDL.LU R54, [R1+0x1af0] ;  /* 0x001af00001367983 */ /* 0x000f280000300800 */
[----:B------:R-:W4:Y:S01]  /*112a00*/  LDL.LU R55, [R1+0x1af8] ;  /* 0x001af80001377983 */ /* 0x000f220000300800 */
        /* <DEDUP_REMOVED lines=13> */
[----:B---3--:R-:W-:Y:S02]  /*112ae0*/  ISETP.LT.AND P1, PT, R98, UR12, !P1 ;  /* 0x0000000c62007c0c */ /* 0x008fe4000cf21270 */
[----:B------:R-:W-:-:S04]  /*112af0*/  LOP3.LUT R34, R34, 0xfffffbff, RZ, 0xc0, !PT ;  /* 0xfffffbff22227812 */ /* 0x000fc800078ec0ff */
[----:B------:R-:W-:-:S04]  /*112b00*/  @P2 LOP3.LUT R34, R34, 0x400, RZ, 0xfc, !PT ;  /* 0x0000040022222812 */ /* 0x000fc800078efcff */
[----:B------:R-:W-:-:S04]  /*112b10*/  LOP3.LUT R34, R34, 0xfffffdff, RZ, 0xc0, !PT ;  /* 0xfffffdff22227812 */ /* 0x000fc800078ec0ff */
[----:B------:R-:W-:Y:S02]  /*112b20*/  @P1 LOP3.LUT R34, R34, 0x200, RZ, 0xfc, !PT ;  /* 0x0000020022221812 */ /* 0x000fe400078efcff */
[----:B--2---:R-:W-:Y:S01]  /*112b30*/  ISETP.GE.AND P1, PT, R60, UR7, PT ;  /* 0x000000073c007c0c */ /* 0x004fe2000bf26270 */
[----:B------:R-:W2:Y:S01]  /*112b40*/  LDCU.64 UR6, c[0x0][0x398] ;  /* 0x00007300ff0677ac */ /* 0x000ea20008000a00 */
[----:B------:R-:W3:Y:S04]  /*112b50*/  LDL.LU R60, [R1+0x4df0] ;  /* 0x004df000013c7983 */ /* 0x000ee80000300800 */
[----:B-1----:R-:W-:Y:S04]  /*112b60*/  STL.64 [R1+0x1860], R68 ;  /* 0x0018604401007387 */ /* 0x002fe80000100a00 */
[----:B------:R-:W-:Y:S04]  /*112b70*/  STL.64 [R1+0x1868], R70 ;  /* 0x0018684601007387 */ /* 0x000fe80000100a00 */
[----:B------:R-:W-:Y:S04]  /*112b80*/  STL.64 [R1+0x18c0], R64 ;  /* 0x0018c04001007387 */ /* 0x000fe80000100a00 */
[----:B------:R-:W-:Y:S04]  /*112b90*/  STL.64 [R1+0x18c8], R66 ;  /* 0x0018c84201007387 */ /* 0x000fe80000100a00 */
[----:B------:R-:W-:Y:S04]  /*112ba0*/  STSM.16.M88.4 [R0], R56 ;  /* 0x0000003800007844 */ /* 0x000fe80000000200 */
[----:B----4-:R1:W-:Y:S01]  /*112bb0*/  STSM.16.M88.4 [R0+0x200], R52 ;  /* 0x0002003400007844 */ /* 0x0103e20000000200 */
[----:B------:R-:W-:Y:S01]  /*112bc0*/  ISETP.LT.AND P4, PT, R97, UR30, !P1 ;  /* 0x0000001e61007c0c */ /* 0x000fe2000cf81270 */
[----:B------:R-:W4:Y:S01]  /*112bd0*/  LDCU UR30, c[0x0][0x398] ;  /* 0x00007300ff1e77ac */ /* 0x000f220008000800 */
[----:B------:R-:W-:Y:S01]  /*112be0*/  ISETP.LT.AND P3, PT, R100, UR31, !P1 ;  /* 0x0000001f64007c0c */ /* 0x000fe2000cf61270 */
[----:B------:R-:W-:Y:S01]  /*112bf0*/  BAR.SYNC.DEFER_BLOCKING 0x0 ;  /* 0x0000000000007b1d */ /* 0x000fe20000010000 */
[----:B------:R-:W-:-:S02]  /*112c00*/  LOP3.LUT R34, R34, 0xfffffeff, RZ, 0xc0, !PT ;  /* 0xfffffeff22227812 */ /* 0x000fc400078ec0ff */
[----:B------:R-:W-:Y:S02]  /*112c10*/  ISETP.LT.AND P2, PT, R99, UR26, !P1 ;  /* 0x0000001a63007c0c */ /* 0x000fe4000cf41270 */
[----:B------:R-:W-:Y:S01]  /*112c20*/  LOP3.LUT R38, R38, 0x7fffffff, RZ, 0xc0, !PT ;  /* 0x7fffffff26267812 */ /* 0x000fe200078ec0ff */
[----:B------:R-:W2:Y:S01]  /*112c30*/  LDCU UR26, c[0x0][0x398] ;  /* 0x00007300ff1a77ac */ /* 0x000ea20008000800 */
[----:B-1----:R-:W4:Y:S01]  /*112c40*/  LDL.LU R52, [R1+0x2aa0] ;  /* 0x002aa00001347983 */ /* 0x002f220000300800 */
[----:B------:R-:W1:Y:S03]  /*112c50*/  LDCU UR31, c[0x0][0x398] ;  /* 0x00007300ff1f77ac */ /* 0x000e660008000800 */
[----:B------:R-:W4:Y:S04]  /*112c60*/  LDL.LU R53, [R1+0x2aa8] ;  /* 0x002aa80001357983 */ /* 0x000f280000300800 */
[----:B------:R-:W4:Y:S04]  /*112c70*/  LDL.LU R57, [R1+0x4df4] ;  /* 0x004df40001397983 */ /* 0x000f280000300800 */
[----:B------:R-:W4:Y:S04]  /*112c80*/  LDL.LU R54, [R1+0x20c0] ;  /* 0x0020c00001367983 */ /* 0x000f280000300800 */
[----:B------:R-:W4:Y:S01]  /*112c90*/  LDL.LU R55, [R1+0x20c8] ;  /* 0x0020c80001377983 */ /* 0x000f220000300800 */
[----:B------:R-:W-:-:S02]  /*112ca0*/  @P4 LOP3.LUT R34, R34, 0x100, RZ, 0xfc, !PT ;  /* 0x0000010022224812 */ /* 0x000fc400078efcff */
[----:B------:R-:W-:Y:S01]  /*112cb0*/  ISETP.LT.AND P1, PT, R98, UR8, !P1 ;  /* 0x0000000862007c0c */ /* 0x000fe2000cf21270 */
[----:B------:R-:W1:Y:S01]  /*112cc0*/  LDS.128 R64, [R80] ;  /* 0x0000000050407984 */ /* 0x000e620000000c00 */
[----:B------:R-:W-:-:S03]  /*112cd0*/  LOP3.LUT R34, R34, 0xffffff7f, RZ, 0xc0, !PT ;  /* 0xffffff7f22227812 */ /* 0x000fc600078ec0ff */
[----:B------:R-:W4:Y:S01]  /*112ce0*/  LDL.LU R56, [R1+0x4df8] ;  /* 0x004df80001387983 */ /* 0x000f220000300800 */
[----:B------:R-:W-:-:S04]  /*112cf0*/  @P3 LOP3.LUT R34, R34, 0x80, RZ, 0xfc, !PT ;  /* 0x0000008022223812 */ /* 0x000fc800078efcff */
[----:B------:R-:W-:-:S04]  /*112d00*/  LOP3.LUT R34, R34, 0xffffffbf, RZ, 0xc0, !PT ;  /* 0xffffffbf22227812 */ /* 0x000fc800078ec0ff */
[----:B------:R-:W-:-:S04]  /*112d10*/  @P2 LOP3.LUT R34, R34, 0x40, RZ, 0xfc, !PT ;  /* 0x0000004022222812 */ /* 0x000fc800078efcff */
[----:B------:R-:W-:-:S04]  /*112d20*/  LOP3.LUT R34, R34, 0xffffffdf, RZ, 0xc0, !PT ;  /* 0xffffffdf22227812 */ /* 0x000fc800078ec0ff */
[----:B------:R-:W-:Y:S02]  /*112d30*/  @P1 LOP3.LUT R34, R34, 0x20, RZ, 0xfc, !PT ;  /* 0x0000002022221812 */ /* 0x000fe400078efcff */
[----:B------:R-:W-:Y:S01]  /*112d40*/  ISETP.GE.AND P1, PT, R61, UR25, PT ;  /* 0x000000193d007c0c */ /* 0x000fe2000bf26270 */
[----:B------:R-:W2:Y:S03]  /*112d50*/  LDCU UR25, c[0x0][0x398] ;  /* 0x00007300ff1977ac */ /* 0x000ea60008000800 */
        /* <DEDUP_REMOVED lines=17> */
[----:B------:R-:W-:Y:S01]  /*112e70*/  STL.64 [R1+0x1848], R66 ;  /* 0x0018484201007387 */ /* 0x000fe20000100a00 */
[----:B------:R-:W2:Y:S03]  /*112e80*/  LDCU.64 UR4, c[0x0][0x398] ;  /* 0x00007300ff0477ac */ /* 0x000ea60008000a00 */
[----:B------:R-:W3:Y:S01]  /*112e90*/  LDS.128 R60, [R80+0x400] ;  /* 0x00040000503c7984 */ /* 0x000ee20000000c00 */
[----:B------:R-:W-:Y:S06]  /*112ea0*/  BAR.SYNC.DEFER_BLOCKING 0x0 ;  /* 0x0000000000007b1d */ /* 0x000fec0000010000 */
[----:B---3--:R-:W-:Y:S04]  /*112eb0*/  STL.64 [R1+0x18b0], R60 ;  /* 0x0018b03c01007387 */ /* 0x008fe80000100a00 */
[----:B------:R-:W-:Y:S04]  /*112ec0*/  STL.64 [R1+0x18b8], R62 ;  /* 0x0018b83e01007387 */ /* 0x000fe80000100a00 */
[----:B----4-:R3:W-:Y:S04]  /*112ed0*/  STSM.16.M88.4 [R0], R52 ;  /* 0x0000003400007844 */ /* 0x0107e80000000200 */
[----:B---3--:R-:W3:Y:S04]  /*112ee0*/  LDL.LU R52, [R1+0x2e90] ;  /* 0x002e900001347983 */ /* 0x008ee80000300800 */
[----:B------:R-:W4:Y:S04]  /*112ef0*/  LDL.LU R58, [R1+0x4dfc] ;  /* 0x004dfc00013a7983 */ /* 0x000f280000300800 */
[----:B------:R-:W3:Y:S04]  /*112f00*/  LDL.LU R53, [R1+0x2e98] ;  /* 0x002e980001357983 */ /* 0x000ee80000300800 */
[----:B------:R-:W3:Y:S04]  /*112f10*/  LDL.LU R54, [R1+0xea0] ;  /* 0x000ea00001367983 */ /* 0x000ee80000300800 */
[----:B------:R-:W3:Y:S04]  /*112f20*/  LDL.LU R55, [R1+0xea8] ;  /* 0x000ea80001377983 */ /* 0x000ee80000300800 */
[----:B------:R-:W3:Y:S01]  /*112f30*/  LDL.LU R61, [R1+0x4e00] ;  /* 0x004e0000013d7983 */ /* 0x000ee20000300800 */
[----:B------:R-:W-:-:S02]  /*112f40*/  ISETP.LT.AND P3, PT, R100, UR15, !P1 ;  /* 0x0000000f64007c0c */ /* 0x000fc4000cf61270 */
[----:B------:R-:W-:Y:S01]  /*112f50*/  ISETP.LT.AND P2, PT, R99, UR14, !P1 ;  /* 0x0000000e63007c0c */ /* 0x000fe2000cf41270 */
[----:B------:R-:W1:Y:S01]  /*112f60*/  LDCU.64 UR14, c[0x0][0x398] ;  /* 0x00007300ff0e77ac */ /* 0x000e620008000a00 */
[----:B------:R-:W-:Y:S02]  /*112f70*/  ISETP.LT.AND P4, PT, R97, UR23, !P1 ;  /* 0x0000001761007c0c */ /* 0x000fe4000cf81270 */
[----:B------:R-:W-:Y:S01]  /*112f80*/  ISETP.LT.AND P1, PT, R98, UR20, !P1 ;  /* 0x0000001462007c0c */ /* 0x000fe2000cf21270 */
[----:B------:R-:W1:Y:S01]  /*112f90*/  LDCU UR20, c[0x0][0x398] ;  /* 0x00007300ff1477ac */ /* 0x000e620008000800 */
[----:B------:R-:W-:Y:S01]  /*112fa0*/  LOP3.LUT R34, R34, 0xfffffffe, RZ, 0xc0, !PT ;  /* 0xfffffffe22227812 */ /* 0x000fe200078ec0ff */
[----:B------:R-:W1:Y:S04]  /*112fb0*/  LDCU UR23, c[0x0][0x398] ;  /* 0x00007300ff1777ac */ /* 0x000e680008000800 */
[----:B------:R-:W-:-:S04]  /*112fc0*/  @P3 LOP3.LUT R35, R35, 0x80000000, RZ, 0xfc, !PT ;  /* 0x8000000023233812 */ /* 0x000fc800078efcff */
[----:B------:R-:W-:-:S04]  /*112fd0*/  LOP3.LUT R35, R35, 0xbfffffff, RZ, 0xc0, !PT ;  /* 0xbfffffff23237812 */ /* 0x000fc800078ec0ff */
[----:B------:R-:W-:-:S04]  /*112fe0*/  @P2 LOP3.LUT R35, R35, 0x40000000, RZ, 0xfc, !PT ;  /* 0x4000000023232812 */ /* 0x000fc800078efcff */
[----:B------:R-:W-:-:S04]  /*112ff0*/  LOP3.LUT R35, R35, 0xdfffffff, RZ, 0xc0, !PT ;  /* 0xdfffffff23237812 */ /* 0x000fc800078ec0ff */
[----:B------:R-:W-:Y:S02]  /*113000*/  @P1 LOP3.LUT R35, R35, 0x20000000, RZ, 0xfc, !PT ;  /* 0x2000000023231812 */ /* 0x000fe400078efcff */
[----:B------:R-:W-:Y:S01]  /*113010*/  ISETP.GE.AND P1, PT, R57, UR13, PT ;  /* 0x0000000d39007c0c */ /* 0x000fe2000bf26270 */
[----:B------:R-:W1:Y:S01]  /*113020*/  LDCU.64 UR12, c[0x0][0x398] ;  /* 0x00007300ff0c77ac */ /* 0x000e620008000a00 */
[----:B------:R-:W-:Y:S02]  /*113030*/  @P4 LOP3.LUT R34, R34, 0x1, RZ, 0xfc, !PT ;  /* 0x0000000122224812 */ /* 0x000fe400078efcff */
[----:B--2---:R-:W-:Y:S01]  /*113040*/  ISETP.LT.AND P4, PT, R97, UR4, !P1 ;  /* 0x0000000461007c0c */ /* 0x004fe2000cf81270 */
[----:B------:R-:W2:Y:S01]  /*113050*/  LDCU UR4, c[0x0][0x398] ;  /* 0x00007300ff0477ac */ /* 0x000ea20008000800 */
        /* <DEDUP_REMOVED lines=23> */
[----:B------:R-:W1:Y:S08]  /*1131d0*/  LDCU UR17, c[0x0][0x398] ;  /* 0x00007300ff1177ac */ /* 0x000e700008000800 */
[----:B------:R-:W-:Y:S01]  /*1131e0*/  @P4 LOP3.LUT R35, R35, 0x1000000, RZ, 0xfc, !PT ;  /* 0x0100000023234812 */ /* 0x000fe200078efcff */
[----:B------:R-:W2:Y:S01]  /*1131f0*/  LDL.LU R60, [R1+0x4e04] ;  /* 0x004e0400013c7983 */ /* 0x000ea20000300800 */
[----:B------:R-:W1:Y:S02]  /*113200*/  LDCU UR16, c[0x0][0x398] ;  /* 0x00007300ff1077ac */ /* 0x000e640008000800 */
        /* <DEDUP_REMOVED lines=11> */
[----:B------:R-:W2:Y:S02]  /*1132c0*/  LDL.LU R58, [R1+0x1c4] ;  /* 0x0001c400013a7983 */ /* 0x000ea40000300800 */
[----:B------:R-:W-:Y:S01]  /*1132d0*/  ISETP.LT.AND P4, PT, R97, UR72, !P1 ;  /* 0x0000004861007c0c */ /* 0x000fe2000cf81270 */
[----:B------:R-:W1:Y:S01]  /*1132e0*/  LDCU UR72, c[0x0][0x398] ;  /* 0x00007300ff4877ac */ /* 0x000e620008000800 */
[----:B------:R-:W-:Y:S01]  /*1132f0*/  ISETP.LT.AND P3, PT, R100, UR71, !P1 ;  /* 0x0000004764007c0c */ /* 0x000fe2000cf61270 */
[----:B------:R-:W2:Y:S01]  /*113300*/  LDL.LU R59, [R1+0x1cc] ;  /* 0x0001cc00013b7983 */ /* 0x000ea20000300800 */
[----:B------:R-:W-:Y:S01]  /*113310*/  ISETP.LT.AND P2, PT, R99, UR70, !P1 ;  /* 0x0000004663007c0c */ /* 0x000fe2000cf41270 */
[----:B------:R-:W1:Y:S08]  /*113320*/  LDCU UR70, c[0x0][0x398] ;  /* 0x00007300ff4677ac */ /* 0x000e700008000800 */
[----:B------:R-:W-:Y:S01]  /*113330*/  @P4 LOP3.LUT R35, R35, 0x100000, RZ, 0xfc, !PT ;  /* 0x0010000023234812 */ /* 0x000fe200078efcff */
[----:B---3--:R3:W-:Y:S01]  /*113340*/  STSM.16.M88.4 [R0+0x200], R52 ;  /* 0x0002003400007844 */ /* 0x0087e20000000200 */
[----:B------:R-:W2:Y:S02]  /*113350*/  LDCU UR71, c[0x0][0x398] ;  /* 0x00007300ff4777ac */ /* 0x000ea40008000800 */
[----:B------:R-:W-:Y:S01]  /*113360*/  LOP3.LUT R35, R35, 0xfff7ffff, RZ, 0xc0, !PT ;  /* 0xfff7ffff23237812 */ /* 0x000fe200078ec0ff */
[----:B------:R-:W-:Y:S03]  /*113370*/  BAR.SYNC.DEFER_BLOCKING 0x0 ;  /* 0x0000000000007b1d */ /* 0x000fe60000010000 */
[----:B------:R-:W-:-:S02]  /*113380*/  @P3 LOP3.LUT R35, R35, 0x80000, RZ, 0xfc, !PT ;  /* 0x0008000023233812 */ /* 0x000fc400078efcff */
[----:B-1----:R-:W-:Y:S01]  /*113390*/  ISETP.LT.AND P1, PT, R98, UR8, !P1 ;  /* 0x0000000862007c0c */ /* 0x002fe2000cf21270 */
[----:B------:R-:W1:Y:S01]  /*1133a0*/  LDCU UR8, c[0x0][0x398] ;  /* 0x00007300ff0877ac */ /* 0x000e620008000800 */
[----:B------:R-:W-:-:S04]  /*1133b0*/  LOP3.LUT R35, R35, 0xfffbffff, RZ, 0xc0, !PT ;  /* 0xfffbffff23237812 */ /* 0x000fc800078ec0ff */
[----:B------:R-:W-:Y:S01]  /*1133c0*/  @P2 LOP3.LUT R35, R35, 0x40000, RZ, 0xfc, !PT ;  /* 0x0004000023232812 */ /* 0x000fe200078efcff */
[----:B---3--:R-:W3:Y:S03]  /*1133d0*/  LDL.LU R52, [R1+0xbd4] ;  /* 0x000bd40001347983 */ /* 0x008ee60000300800 */
[----:B------:R-:W-:Y:S01]  /*1133e0*/  LOP3.LUT R35, R35, 0xfffdffff, RZ, 0xc0, !PT ;  /* 0xfffdffff23237812 */ /* 0x000fe200078ec0ff */
[----:B------:R-:W3:Y:S03]  /*1133f0*/  LDL.LU R53, [R1+0xbdc] ;  /* 0x000bdc0001357983 */ /* 0x000ee60000300800 */
[----:B------:R-:W-:Y:S02]  /*113400*/  @P1 LOP3.LUT R35, R35, 0x20000, RZ, 0xfc, !PT ;  /* 0x0002000023231812 */ /* 0x000fe400078efcff */
[----:B------:R-:W-:Y:S01]  /*113410*/  ISETP.GE.AND P1, PT, R61, UR5, PT ;  /* 0x000000053d007c0c */ /* 0x000fe2000bf26270 */
[----:B------:R-:W1:Y:S01]  /*113420*/  LDCU UR5, c[0x0][0x398] ;  /* 0x00007300ff0577ac */ /* 0x000e620008000800 */
        /* <DEDUP_REMOVED lines=16> */
[----:B----4-:R-:W-:Y:S01]  /*113530*/  ISETP.LT.AND P1, PT, R98, UR6, !P1 ;  /* 0x0000000662007c0c */ /* 0x010fe2000cf21270 */
[----:B------:R-:W4:Y:S01]  /*113540*/  LDCU UR6, c[0x0][0x398] ;  /* 0x00007300ff0677ac */ /* 0x000f220008000800 */
[----:B------:R-:W-:-:S04]  /*113550*/  LOP3.LUT R35, R35, 0xffffbfff, RZ, 0xc0, !PT ;  /* 0xffffbfff23237812 */ /* 0x000fc800078ec0ff */
[----:B------:R-:W-:-:S04]  /*113560*/  @P2 LOP3.LUT R35, R35, 0x4000, RZ, 0xfc, !PT ;  /* 0x0000400023232812 */ /* 0x000fc800078efcff */
[----:B------:R-:W-:-:S04]  /*113570*/  LOP3.LUT R35, R35, 0xffffdfff, RZ, 0xc0, !PT ;  /* 0xffffdfff23237812 */ /* 0x000fc800078ec0ff */
[----:B------:R-:W-:Y:S02]  /*113580*/  @P1 LOP3.LUT R35, R35, 0x2000, RZ, 0xfc, !PT ;  /* 0x0000200023231812 */ /* 0x000fe400078efcff */
[----:B--2---:R-:W-:Y:S01]  /*113590*/  ISETP.GE.AND P1, PT, R60, UR15, PT ;  /* 0x0000000f3c007c0c */ /* 0x004fe2000bf26270 */
[----:B------:R-:W2:Y:S01]  /*1135a0*/  LDCU UR15, c[0x0][0x398] ;  /* 0x00007300ff0f77ac */ /* 0x000ea20008000800 */
[----:B------:R-:W2:Y:S04]  /*1135b0*/  LDL.LU R60, [R1+0x4e0c] ;  /* 0x004e0c00013c7983 */ /* 0x000ea80000300800 */
[----:B-1----:R-:W-:Y:S04]  /*1135c0*/  STL.64 [R1+0xbd0], R68 ;  /* 0x000bd04401007387 */ /* 0x002fe80000100a00 */
[----:B------:R-:W-:Y:S04]  /*1135d0*/  STL.64 [R1+0xbd8], R70 ;  /* 0x000bd84601007387 */ /* 0x000fe80000100a00 */
[----:B------:R-:W-:Y:S04]  /*1135e0*/  STL.64 [R1+0x18a0], R64 ;  /* 0x0018a04001007387 */ /* 0x000fe80000100a00 */
[----:B------:R-:W-:Y:S04]  /*1135f0*/  STL.64 [R1+0x18a8], R66 ;  /* 0x0018a84201007387 */ /* 0x000fe80000100a00 */
[----:B------:R-:W-:Y:S04]  /*113600*/  STSM.16.M88.4 [R0], R56 ;  /* 0x0000003800007844 */ /* 0x000fe80000000200 */
[----:B---3--:R1:W-:Y:S01]  /*113610*/  STSM.16.M88.4 [R0+0x200], R52 ;  /* 0x0002003400007844 */ /* 0x0083e20000000200 */
[----:B------:R-:W-:Y:S01]  /*113620*/  ISETP.LT.AND P4, PT, R97, UR68, !P1 ;  /* 0x0000004461007c0c */ /* 0x000fe2000cf81270 */
[----:B------:R-:W3:Y:S01]  /*113630*/  LDCU UR68, c[0x0][0x398] ;  /* 0x00007300ff4477ac */ /* 0x000ee20008000800 */
[----:B------:R-:W-:Y:S01]  /*113640*/  ISETP.LT.AND P3, PT, R100, UR18, !P1 ;  /* 0x0000001264007c0c */ /* 0x000fe2000cf61270 */
[----:B------:R-:W-:Y:S01]  /*113650*/  BAR.SYNC.DEFER_BLOCKING 0x0 ;  /* 0x0000000000007b1d */ /* 0x000fe20000010000 */
[----:B------:R-:W-:-:S02]  /*113660*/  LOP3.LUT R35, R35, 0xffffefff, RZ, 0xc0, !PT ;  /* 0xffffefff23237812 */ /* 0x000fc400078ec0ff */
[----:B------:R-:W-:-:S03]  /*113670*/  ISETP.LT.AND P2, PT, R99, UR37, !P1 ;  /* 0x0000002563007c0c */ /* 0x000fc6000cf41270 */
[----:B------:R-:W2:Y:S01]  /*113680*/  LDCU UR18, c[0x0][0x398] ;  /* 0x00007300ff1277ac */ /* 0x000ea20008000800 */
[----:B-1----:R-:W3:Y:S04]  /*113690*/  LDL.LU R52, [R1+0x9d4] ;  /* 0x0009d40001347983 */ /* 0x002ee80000300800 */
[----:B------:R-:W3:Y:S04]  /*1136a0*/  LDL.LU R53, [R1+0x9dc] ;  /* 0x0009dc0001357983 */ /* 0x000ee80000300800 */
[----:B------:R-:W3:Y:S04]  /*1136b0*/  LDL.LU R57, [R1+0x4e10] ;  /* 0x004e100001397983 */ /* 0x000ee80000300800 */
[----:B------:R-:W3:Y:S04]  /*1136c0*/  LDL.LU R54, [R1+0x5c4] ;  /* 0x0005c40001367983 */ /* 0x000ee80000300800 */
[----:B------:R-:W3:Y:S01]  /*1136d0*/  LDL.LU R55, [R1+0x5cc] ;  /* 0x0005cc0001377983 */ /* 0x000ee20000300800 */
[----:B------:R-:W-:-:S02]  /*1136e0*/  @P4 LOP3.LUT R35, R35, 0x1000, RZ, 0xfc, !PT ;  /* 0x0000100023234812 */ /* 0x000fc400078efcff */
[----:B------:R-:W-:Y:S01]  /*1136f0*/  ISETP.LT.AND P1, PT, R98, UR40, !P1 ;  /* 0x0000002862007c0c */ /* 0x000fe2000cf21270 */
[----:B------:R-:W1:Y:S01]  /*113700*/  LDCU.64 UR40, c[0x0][0x398] ;  /* 0x00007300ff2877ac */ /* 0x000e620008000a00 */
[----:B------:R-:W-:Y:S01]  /*113710*/  LOP3.LUT R35, R35, 0xfffff7ff, RZ, 0xc0, !PT ;  /* 0xfffff7ff23237812 */ /* 0x000fe200078ec0ff */
[----:B------:R-:W4:Y:S03]  /*113720*/  LDL.LU R56, [R1+0x4e14] ;  /* 0x004e140001387983 */ /* 0x000f260000300800 */
[----:B------:R-:W-:Y:S01]  /*113730*/  @P3 LOP3.LUT R35, R35, 0x800, RZ, 0xfc, !PT ;  /* 0x0000080023233812 */ /* 0x000fe200078efcff */
[----:B------:R-:W1:Y:S03]  /*113740*/  LDS.128 R64, [R80] ;  /* 0x0000000050407984 */ /* 0x000e660000000c00 */
[----:B------:R-:W-:-:S04]  /*113750*/  LOP3.LUT R35, R35, 0xfffffbff, RZ, 0xc0, !PT ;  /* 0xfffffbff23237812 */ /* 0x000fc800078ec0ff */
[----:B------:R-:W-:-:S04]  /*113760*/  @P2 LOP3.LUT R35, R35, 0x400, RZ, 0xfc, !PT ;  /* 0x0000040023232812 */ /* 0x000fc800078efcff */
[----:B------:R-:W-:-:S04]  /*113770*/  LOP3.LUT R35, R35, 0xfffffdff, RZ, 0xc0, !PT ;  /* 0xfffffdff23237812 */ /* 0x000fc800078ec0ff */
[----:B------:R-:W-:Y:S02]  /*113780*/  @P1 LOP3.LUT R35, R35, 0x200, RZ, 0xfc, !PT ;  /* 0x0000020023231812 */ /* 0x000fe400078efcff */
[----:B------:R-:W-:Y:S01]  /*113790*/  ISETP.GE.AND P1, PT, R61, UR13, PT ;  /* 0x0000000d3d007c0c */ /* 0x000fe2000bf26270 */
[----:B------:R-:W1:Y:S03]  /*1137a0*/  LDCU UR13, c[0x0][0x398] ;  /* 0x00007300ff0d77ac */ /* 0x000e660008000800 */
[----:B------:R-:W-:Y:S02]  /*1137b0*/  ISETP.LT.AND P4, PT, R97, UR42, !P1 ;  /* 0x0000002a61007c0c */ /* 0x000fe4000cf81270 */
[----:B------:R-:W-:Y:S01]  /*1137c0*/  ISETP.LT.AND P3, PT, R100, UR19, !P1 ;  /* 0x0000001364007c0c */ /* 0x000fe2000cf61270 */
[----:B------:R-:W1:Y:S01]  /*1137d0*/  LDCU UR19, c[0x0][0x398] ;  /* 0x00007300ff1377ac */ /* 0x000e620008000800 */
[----:B------:R-:W-:-:S02]  /*1137e0*/  LOP3.LUT R35, R35, 0xfffffeff, RZ, 0xc0, !PT ;  /* 0xfffffeff23237812 */ /* 0x000fc400078ec0ff */
[----:B------:R-:W-:Y:S01]  /*1137f0*/  ISETP.LT.AND P2, PT, R99, UR36, !P1 ;  /* 0x0000002463007c0c */ /* 0x000fe2000cf41270 */
[----:B------:R-:W2:Y:S06]  /*113800*/  LDCU.64 UR36, c[0x0][0x398] ;  /* 0x00007300ff2477ac */ /* 0x000eac0008000a00 */
        /* <DEDUP_REMOVED lines=9> */
[----:B------:R-:W-:Y:S01]  /*1138a0*/  STL.64 [R1+0x9d0], R64 ;  /* 0x0009d04001007387 */ /* 0x000fe20000100a00 */
[----:B------:R-:W-:Y:S01]  /*1138b0*/  LOP3.LUT R35, R35, 0xffffffef, RZ, 0xc0, !PT ;  /* 0xffffffef23237812 */ /* 0x000fe200078ec0ff */
[----:B------:R-:W1:Y:S02]  /*1138c0*/  LDCU UR9, c[0x0][0x398] ;  /* 0x00007300ff0977ac */ /* 0x000e640008000800 */
[----:B------:R-:W2:Y:S01]  /*1138d0*/  LDS.128 R60, [R80+0x400] ;  /* 0x00040000503c7984 */ /* 0x000ea20000000c00 */
[----:B------:R-:W-:Y:S06]  /*1138e0*/  BAR.SYNC.DEFER_BLOCKING 0x0 ;  /* 0x0000000000007b1d */ /* 0x000fec0000010000 */
[----:B------:R-:W-:Y:S04]  /*1138f0*/  STL.64 [R1+0x9d8], R66 ;  /* 0x0009d84201007387 */ /* 0x000fe80000100a00 */
[----:B--2---:R-:W-:Y:S04]  /*113900*/  STL.64 [R1+0xf90], R60 ;  /* 0x000f903c01007387 */ /* 0x004fe80000100a00 */
[----:B------:R-:W-:Y:S01]  /*113910*/  STL.64 [R1+0xf98], R62 ;  /* 0x000f983e01007387 */ /* 0x000fe20000100a00 */
[----:B------:R-:W-:Y:S01]  /*113920*/  ISETP.LT.AND P4, PT, R97, UR67, !P1 ;  /* 0x0000004361007c0c */ /* 0x000fe2000cf81270 */
[----:B------:R-:W2:Y:S01]  /*113930*/  LDCU UR67, c[0x0][0x398] ;  /* 0x00007300ff4377ac */ /* 0x000ea20008000800 */
[----:B------:R-:W-:-:S02]  /*113940*/  ISETP.LT.AND P3, PT, R100, UR44, !P1 ;  /* 0x0000002c64007c0c */ /* 0x000fc4000cf61270 */
[----:B------:R-:W-:Y:S01]  /*113950*/  ISETP.LT.AND P2, PT, R99, UR45, !P1 ;  /* 0x0000002d63007c0c */ /* 0x000fe2000cf41270 */
[----:B------:R-:W1:Y:S08]  /*113960*/  LDCU.64 UR44, c[0x0][0x398] ;  /* 0x00007300ff2c77ac */ /* 0x000e700008000a00 */
[----:B------:R-:W-:Y:S01]  /*113970*/  @P4 LOP3.LUT R35, R35, 0x10, RZ, 0xfc, !PT ;  /* 0x0000001023234812 */ /* 0x000fe200078efcff */
[----:B---3--:R3:W-:Y:S04]  /*113980*/  STSM.16.M88.4 [R0], R52 ;  /* 0x0000003400007844 */ /* 0x0087e80000000200 */
[----:B---3--:R-:W3:Y:S04]  /*113990*/  LDL.LU R52, [R1+0x934] ;  /* 0x0009340001347983 */ /* 0x008ee80000300800 */
[----:B------:R-:W2:Y:S04]  /*1139a0*/  LDL.LU R58, [R1+0x4e18] ;  /* 0x004e1800013a7983 */ /* 0x000ea80000300800 */
[----:B------:R-:W3:Y:S04]  /*1139b0*/  LDL.LU R53, [R1+0x93c] ;  /* 0x00093c0001357983 */ /* 0x000ee80000300800 */
[----:B------:R-:W3:Y:S04]  /*1139c0*/  LDL.LU R54, [R1+0x794] ;  /* 0x0007940001367983 */ /* 0x000ee80000300800 */
[----:B------:R-:W3:Y:S01]  /*1139d0*/  LDL.LU R55, [R1+0x79c] ;  /* 0x00079c0001377983 */ /* 0x000ee20000300800 */
[----:B------:R-:W-:-:S02]  /*1139e0*/  LOP3.LUT R35, R35, 0xfffffff7, RZ, 0xc0, !PT ;  /* 0xfffffff723237812 */ /* 0x000fc400078ec0ff */
[----:B------:R-:W-:Y:S01]  /*1139f0*/  ISETP.LT.AND P1, PT, R98, UR36, !P1 ;  /* 0x0000002462007c0c */ /* 0x000fe2000cf21270 */
[----:B------:R-:W3:Y:S01]  /*113a00*/  LDL.LU R61, [R1+0x4e1c] ;  /* 0x004e1c00013d7983 */ /* 0x000ee20000300800 */
[----:B------:R-:W-:-:S04]  /*113a10*/  @P3 LOP3.LUT R35, R35, 0x8, RZ, 0xfc, !PT ;  /* 0x0000000823233812 */ /* 0x000fc800078efcff */
[----:B------:R-:W-:-:S04]  /*113a20*/  LOP3.LUT R35, R35, 0xfffffffb, RZ, 0xc0, !PT ;  /* 0xfffffffb23237812 */ /* 0x000fc800078ec0ff */
[----:B------:R-:W-:-:S04]  /*113a30*/  @P2 LOP3.LUT R35, R35, 0x4, RZ, 0xfc, !PT ;  /* 0x0000000423232812 */ /* 0x000fc800078efcff */
[----:B------:R-:W-:-:S04]  /*113a40*/  LOP3.LUT R35, R35, 0xfffffffd, RZ, 0xc0, !PT ;  /* 0xfffffffd23237812 */ /* 0x000fc800078ec0ff */
[----:B------:R-:W-:Y:S02]  /*113a50*/  @P1 LOP3.LUT R35, R35, 0x2, RZ, 0xfc, !PT ;  /* 0x0000000223231812 */ /* 0x000fe400078efcff */
[----:B------:R-:W-:Y:S01]  /*113a60*/  ISETP.GE.AND P1, PT, R57, UR7, PT ;  /* 0x0000000739007c0c */ /* 0x000fe2000bf26270 */
[----:B------:R-:W1:Y:S03]  /*113a70*/  LDCU UR7, c[0x0][0x398] ;  /* 0x00007300ff0777ac */ /* 0x000e660008000800 */
        /* <DEDUP_REMOVED lines=15> */
[----:B------:R-:W4:Y:S04]  /*113b70*/  LDL.LU R56, [R1+0x2654] ;  /* 0x0026540001387983 */ /* 0x000f280000300800 */
[----:B------:R-:W4:Y:S04]  /*113b80*/  LDL.LU R57, [R1+0x265c] ;  /* 0x00265c0001397983 */ /* 0x000f280000300800 */
[----:B------:R-:W4:Y:S01]  /*113b90*/  LDL.LU R60, [R1+0x4e20] ;  /* 0x004e2000013c7983 */ /* 0x000f220000300800 */
[----:B------:R-:W-:-:S02]  /*113ba0*/  @P4 LOP3.LUT R35, R35, 0x1, RZ, 0xfc, !PT ;  /* 0x0000000123234812 */ /* 0x000fc400078efcff */
        /* <DEDUP_REMOVED lines=17> */
[----:B------:R-:W1:Y:S01]  /*113cc0*/  LDCU.64 UR40, c[0x0][0x398] ;  /* 0x00007300ff2877ac */ /* 0x000e620008000a00 */
[----:B------:R-:W2:Y:S04]  /*113cd0*/  LDL.LU R58, [R1+0xe84] ;  /* 0x000e8400013a7983 */ /* 0x000ea80000300800 */
[----:B------:R-:W2:Y:S04]  /*113ce0*/  LDL.LU R59, [R1+0xe8c] ;  /* 0x000e8c00013b7983 */ /* 0x000ea80000300800 */
[----:B---3--:R3:W-:Y:S01]  /*113cf0*/  STSM.16.M88.4 [R0+0x200], R52 ;  /* 0x0002003400007844 */ /* 0x0087e20000000200 */
[----:B------:R-:W-:Y:S01]  /*113d00*/  ISETP.LT.AND P4, PT, R97, UR62, !P1 ;  /* 0x0000003e61007c0c */ /* 0x000fe2000cf81270 */
[----:B------:R-:W1:Y:S01]  /*113d10*/  LDCU UR62, c[0x0][0x398] ;  /* 0x00007300ff3e77ac */ /* 0x000e620008000800 */
[----:B------:R-:W-:Y:S01]  /*113d20*/  ISETP.LT.AND P3, PT, R100, UR58, !P1 ;  /* 0x0000003a64007c0c */ /* 0x000fe2000cf61270 */
[----:B------:R-:W-:Y:S01]  /*113d30*/  BAR.SYNC.DEFER_BLOCKING 0x0 ;  /* 0x0000000000007b1d */ /* 0x000fe20000010000 */
[----:B------:R-:W-:-:S05]  /*113d40*/  ISETP.LT.AND P2, PT, R99, UR60, !P1 ;  /* 0x0000003c63007c0c */ /* 0x000fca000cf41270 */
[----:B---3--:R-:W3:Y:S04]  /*113d50*/  LDL.LU R52, [R1+0x2854] ;  /* 0x0028540001347983 */ /* 0x008ee80000300800 */
[----:B------:R-:W-:Y:S01]  /*113d60*/  @P4 LOP3.LUT R36, R36, 0x1000000, RZ, 0xfc, !PT ;  /* 0x0100000024244812 */ /* 0x000fe200078efcff */
[----:B------:R-:W1:Y:S01]  /*113d70*/  LDCU UR58, c[0x0][0x398] ;  /* 0x00007300ff3a77ac */ /* 0x000e620008000800 */
[----:B------:R-:W3:Y:S01]  /*113d80*/  LDL.LU R53, [R1+0x285c] ;  /* 0x00285c0001357983 */ /* 0x000ee20000300800 */
[----:B------:R-:W-:Y:S01]  /*113d90*/  LOP3.LUT R39, R39, 0x7fffffff, RZ, 0xc0, !PT ;  /* 0x7fffffff27277812 */ /* 0x000fe200078ec0ff */
[----:B------:R-:W1:Y:S02]  /*113da0*/  LDCU UR60, c[0x0][0x398] ;  /* 0x00007300ff3c77ac */ /* 0x000e640008000800 */
[----:B------:R-:W3:Y:S04]  /*113db0*/  LDL.LU R54, [R1+0x1af4] ;  /* 0x001af40001367983 */ /* 0x000ee80000300800 */
[----:B------:R-:W3:Y:S01]  /*113dc0*/  LDL.LU R55, [R1+0x1afc] ;  /* 0x001afc0001377983 */ /* 0x000ee20000300800 */
[----:B------:R-:W-:-:S03]  /*113dd0*/  LOP3.LUT R36, R36, 0xff7fffff, RZ, 0xc0, !PT ;  /* 0xff7fffff24247812 */ /* 0x000fc600078ec0ff */
[----:B------:R-:W4:Y:S01]  /*113de0*/  LDS.128 R68, [R80] ;  /* 0x0000000050447984 */ /* 0x000f220000000c00 */
[----:B------:R-:W-:Y:S02]  /*113df0*/  @P3 LOP3.LUT R36, R36, 0x800000, RZ, 0xfc, !PT ;  /* 0x0080000024243812 */ /* 0x000fe400078efcff */
[----:B------:R-:W-:Y:S01]  /*113e00*/  ISETP.LT.AND P1, PT, R98, UR59, !P1 ;  /* 0x0000003b62007c0c */ /* 0x000fe2000cf21270 */
[----:B------:R-:W4:Y:S01]  /*113e10*/  LDS.128 R64, [R80+0x400] ;  /* 0x0004000050407984 */ /* 0x000f220000000c00 */
[----:B------:R-:W-:Y:S01]  /*113e20*/  LOP3.LUT R36, R36, 0xffbfffff, RZ, 0xc0, !PT ;  /* 0xffbfffff24247812 */ /* 0x000fe200078ec0ff */
[----:B------:R-:W2:Y:S01]  /*113e30*/  LDCU UR59, c[0x0][0x398] ;  /* 0x00007300ff3b77ac */ /* 0x000ea20008000800 */
[----:B------:R-:W-:Y:S02]  /*113e40*/  BAR.SYNC.DEFER_BLOCKING 0x0 ;  /* 0x0000000000007b1d */ /* 0x000fe40000010000 */
[----:B------:R-:W-:-:S04]  /*113e50*/  @P2 LOP3.LUT R36, R36, 0x400000, RZ, 0xfc, !PT ;  /* 0x0040000024242812 */ /* 0x000fc800078efcff */
[----:B------:R-:W-:-:S04]  /*113e60*/  LOP3.LUT R36, R36, 0xffdfffff, RZ, 0xc0, !PT ;  /* 0xffdfffff24247812 */ /* 0x000fc800078ec0ff */
[----:B------:R-:W-:Y:S02]  /*113e70*/  @P1 LOP3.LUT R36, R36, 0x200000, RZ, 0xfc, !PT ;  /* 0x0020000024241812 */ /* 0x000fe400078efcff */
[----:B------:R-:W-:Y:S01]  /*113e80*/  ISETP.GE.AND P1, PT, R61, UR37, PT ;  /* 0x000000253d007c0c */ /* 0x000fe2000bf26270 */
[----:B------:R-:W2:Y:S01]  /*113e90*/  LDCU.64 UR36, c[0x0][0x398] ;  /* 0x00007300ff2477ac */ /* 0x000ea20008000a00 */
[----:B------:R-:W3:Y:S02]  /*113ea0*/  LDL.LU R61, [R1+0x4e24] ;  /* 0x004e2400013d7983 */ /* 0x000ee40000300800 */
[----:B-1----:R-:W-:Y:S02]  /*113eb0*/  ISETP.LT.AND P4, PT, R97, UR40, !P1 ;  /* 0x0000002861007c0c */ /* 0x002fe4000cf81270 */
        /* <DEDUP_REMOVED lines=15> */
[----:B------:R-:W4:Y:S04]  /*113fb0*/  LDL.LU R60, [R1+0x4e28] ;  /* 0x004e2800013c7983 */ /* 0x000f280000300800 */
[----:B------:R-:W-:Y:S04]  /*113fc0*/  STL.64 [R1+0x5c0], R68 ;  /* 0x0005c04401007387 */ /* 0x000fe80000100a00 */
        /* <DEDUP_REMOVED lines=11> */
[----:B------:R-:W-:Y:S01]  /*114080*/  LOP3.LUT R36, R36, 0xffff7fff, RZ, 0xc0, !PT ;  /* 0xffff7fff24247812 */ /* 0x000fe200078ec0ff */
[----:B--2---:R-:W-:Y:S04]  /*114090*/  STSM.16.M88.4 [R0], R56 ;  /* 0x0000003800007844 */ /* 0x004fe80000000200 */
[----:B---3--:R2:W-:Y:S04]  /*1140a0*/  STSM.16.M88.4 [R0+0x200], R52 ;  /* 0x0002003400007844 */ /* 0x0085e80000000200 */
[----:B--2---:R-:W2:Y:S04]  /*1140b0*/  LDL.LU R52, [R1+0x2aa4] ;  /* 0x002aa40001347983 */ /* 0x004ea80000300800 */
[----:B------:R-:W2:Y:S04]  /*1140c0*/  LDL.LU R53, [R1+0x2aac] ;  /* 0x002aac0001357983 */ /* 0x000ea80000300800 */
[----:B------:R-:W3:Y:S04]  /*1140d0*/  LDL.LU R57, [R1+0x4e2c] ;  /* 0x004e2c0001397983 */ /* 0x000ee80000300800 */
[----:B------:R-:W2:Y:S04]  /*1140e0*/  LDL.LU R54, [R1+0x20c4] ;  /* 0x0020c40001367983 */ /* 0x000ea80000300800 */
[----:B------:R-:W2:Y:S01]  /*1140f0*/  LDL.LU R55, [R1+0x20cc] ;  /* 0x0020cc0001377983 */ /* 0x000ea20000300800 */
[----:B------:R-:W-:-:S02]  /*114100*/  @P3 LOP3.LUT R36, R36, 0x8000, RZ, 0xfc, !PT ;  /* 0x0000800024243812 */ /* 0x000fc400078efcff */
[----:B------:R-:W-:Y:S01]  /*114110*/  ISETP.LT.AND P1, PT, R98, UR36, !P1 ;  /* 0x0000002462007c0c */ /* 0x000fe2000cf21270 */
[----:B------:R-:W-:Y:S01]  /*114120*/  BAR.SYNC.DEFER_BLOCKING 0x0 ;  /* 0x0000000000007b1d */ /* 0x000fe20000010000 */
[----:B------:R-:W-:-:S04]  /*114130*/  LOP3.LUT R36, R36, 0xffffbfff, RZ, 0xc0, !PT ;  /* 0xffffbfff24247812 */ /* 0x000fc800078ec0ff */
[----:B------:R-:W-:Y:S01]  /*114140*/  @P2 LOP3.LUT R36, R36, 0x4000, RZ, 0xfc, !PT ;  /* 0x0000400024242812 */ /* 0x000fe200078efcff */
[----:B------:R-:W3:Y:S03]  /*114150*/  LDL.LU R56, [R1+0x4e30] ;  /* 0x004e300001387983 */ /* 0x000ee60000300800 */
        /* <DEDUP_REMOVED lines=51> */
[----:B------:R-:W3:Y:S03]  /*114490*/  LDCU.64 UR42, c[0x0][0x398] ;  /* 0x00007300ff2a77ac */ /* 0x000ee60008000a00 */
        /* <DEDUP_REMOVED lines=19> */
[----:B------:R-:W2:Y:S04]  /*1145d0*/  LDL.LU R57, [R1+0xff8] ;  /* 0x000ff80001397983 */ /* 0x000ea80000300800 */
[----:B------:R-:W2:Y:S01]  /*1145e0*/  LDL.LU R60, [R1+0x4e3c] ;  /* 0x004e3c00013c7983 */ /* 0x000ea20000300800 */
[----:B-1----:R-:W-:Y:S01]  /*1145f0*/  ISETP.LT.AND P3, PT, R100, UR67, !P1 ;  /* 0x0000004364007c0c */ /* 0x002fe2000cf61270 */
[----:B------:R-:W1:Y:S01]  /*114600*/  LDCU UR67, c[0x0][0x398] ;  /* 0x00007300ff4377ac */ /* 0x000e620008000800 */
[----:B------:R-:W-:-:S02]  /*114610*/  ISETP.LT.AND P2, PT, R99, UR68, !P1 ;  /* 0x0000004463007c0c */ /* 0x000fc4000cf41270 */
[----:B----4-:R-:W-:Y:S01]  /*114620*/  ISETP.LT.AND P4, PT, R97, UR40, !P1 ;  /* 0x0000002861007c0c */ /* 0x010fe2000cf81270 */
[----:B------:R-:W4:Y:S01]  /*114630*/  LDCU UR68, c[0x0][0x398] ;  /* 0x00007300ff4477ac */ /* 0x000f220008000800 */
[----:B---3--:R-:W-:-:S07]  /*114640*/  ISETP.LT.AND P1, PT, R98, UR42, !P1 ;  /* 0x0000002a62007c0c */ /* 0x008fce000cf21270 */
[----:B------:R-:W-:-:S04]  /*114650*/  @P3 LOP3.LUT R37, R37, 0x80000000, RZ, 0xfc, !PT ;  /* 0x8000000025253812 */ /* 0x000fc800078efcff */
[----:B------:R-:W-:-:S04]  /*114660*/  LOP3.LUT R37, R37, 0xbfffffff, RZ, 0xc0, !PT ;  /* 0xbfffffff25257812 */ /* 0x000fc800078ec0ff */
[----:B------:R-:W-:-:S04]  /*114670*/  @P2 LOP3.LUT R37, R37, 0x40000000, RZ, 0xfc, !PT ;  /* 0x4000000025252812 */ /* 0x000fc800078efcff */
[----:B------:R-:W-:Y:S02]  /*114680*/  LOP3.LUT R37, R37, 0xdfffffff, RZ, 0xc0, !PT ;  /* 0xdfffffff25257812 */ /* 0x000fe400078ec0ff */
[----:B------:R-:W-:Y:S02]  /*114690*/  LOP3.LUT R36, R36, 0xfffffffe, RZ, 0xc0, !PT ;  /* 0xfffffffe24247812 */ /* 0x000fe400078ec0ff */
[----:B------:R-:W-:Y:S02]  /*1146a0*/  @P1 LOP3.LUT R37, R37, 0x20000000, RZ, 0xfc, !PT ;  /* 0x2000000025251812 */ /* 0x000fe400078efcff */
[----:B------:R-:W-:Y:S02]  /*1146b0*/  @P4 LOP3.LUT R36, R36, 0x1, RZ, 0xfc, !PT ;  /* 0x0000000124244812 */ /* 0x000fe400078efcff */
[----:B------:R-:W-:Y:S02]  /*1146c0*/  LOP3.LUT R37, R37, 0xefffffff, RZ, 0xc0, !PT ;  /* 0xefffffff25257812 */ /* 0x000fe400078ec0ff */
[----:B--2---:R-:W-:Y:S01]  /*1146d0*/  ISETP.GE.AND P1, PT, R58, UR47, PT ;  /* 0x0000002f3a007c0c */ /* 0x004fe2000bf26270 */
[----:B------:R-:W2:Y:S01]  /*1146e0*/  LDCU.64 UR46, c[0x0][0x398] ;  /* 0x00007300ff2e77ac */ /* 0x000ea20008000a00 */
[----:B------:R-:W3:Y:S02]  /*1146f0*/  LDL.LU R58, [R1+0x1b0] ;  /* 0x0001b000013a7983 */ /* 0x000ee40000300800 */
[----:B-1----:R-:W-:Y:S01]  /*114700*/  ISETP.LT.AND P4, PT, R97, UR67, !P1 ;  /* 0x0000004361007c0c */ /* 0x002fe2000cf81270 */
[----:B------:R-:W1:Y:S01]  /*114710*/  LDCU UR67, c[0x0][0x398] ;  /* 0x00007300ff4377ac */ /* 0x000e620008000800 */
[----:B----4-:R-:W-:Y:S01]  /*114720*/  ISETP.LT.AND P3, PT, R100, UR68, !P1 ;  /* 0x0000004464007c0c */ /* 0x010fe2000cf61270 */
[----:B------:R-:W3:Y:S01]  /*114730*/  LDL.LU R59, [R1+0x1b8] ;  /* 0x0001b800013b7983 */ /* 0x000ee20000300800 */
[----:B------:R-:W-:Y:S01]  /*114740*/  ISETP.LT.AND P2, PT, R99, UR77, !P1 ;  /* 0x0000004d63007c0c */ /* 0x000fe2000cf41270 */
[----:B------:R-:W4:Y:S08]  /*114750*/  LDCU UR68, c[0x0][0x398] ;  /* 0x00007300ff4477ac */ /* 0x000f300008000800 */
[----:B------:R-:W-:Y:S01]  /*114760*/  @P4 LOP3.LUT R37, R37, 0x10000000, RZ, 0xfc, !PT ;  /* 0x1000000025254812 */ /* 0x000fe200078efcff */
[----:B------:R1:W-:Y:S01]  /*114770*/  STSM.16.M88.4 [R0+0x200], R52 ;  /* 0x0002003400007844 */ /* 0x0003e20000000200 */
[----:B------:R-:W-:Y:S01]  /*114780*/  LOP3.LUT R40, R40, 0x7fffffff, RZ, 0xc0, !PT ;  /* 0x7fffffff28287812 */ /* 0x000fe200078ec0ff */
[----:B------:R-:W2:Y:S01]  /*114790*/  LDCU UR77, c[0x0][0x398] ;  /* 0x00007300ff4d77ac */ /* 0x000ea20008000800 */
        /* <DEDUP_REMOVED lines=21> */
[----:B----4-:R-:W-:-:S07]  /*1148f0*/  ISETP.LT.AND P2, PT, R99, UR68, !P1 ;  /* 0x0000004463007c0c */ /* 0x010fce000cf41270 */
[----:B------:R-:W-:Y:S01]  /*114900*/  @P4 LOP3.LUT R37, R37, 0x1000000, RZ, 0xfc, !PT ;  /* 0x0100000025254812 */ /* 0x000fe200078efcff */
[----:B------:R-:W4:Y:S03]  /*114910*/  LDCU UR68, c[0x0][0x398] ;  /* 0x00007300ff4477ac */ /* 0x000f260008000800 */
        /* <DEDUP_REMOVED lines=17> */
[----:B----4-:R-:W-:Y:S01]  /*114a30*/  ISETP.LT.AND P4, PT, R97, UR68, !P1 ;  /* 0x0000004461007c0c */ /* 0x010fe2000cf81270 */
[----:B------:R-:W1:Y:S02]  /*114a40*/  LDCU UR68, c[0x0][0x398] ;  /* 0x00007300ff4477ac */ /* 0x000e640008000800 */
[----:B---3--:R-:W-:Y:S04]  /*114a50*/  STSM.16.M88.4 [R0], R56 ;  /* 0x0000003800007844 */ /* 0x008fe80000000200 */
[----:B------:R3:W-:Y:S04]  /*114a60*/  STSM.16.M88.4 [R0+0x200], R52 ;  /* 0x0002003400007844 */ /* 0x0007e80000000200 */
[----:B---3--:R-:W3:Y:S04]  /*114a70*/  LDL.LU R52, [R1+0xa20] ;  /* 0x000a200001347983 */ /* 0x008ee80000300800 */
[----:B------:R-:W4:Y:S04]  /*114a80*/  LDL.LU R57, [R1+0x4e48] ;  /* 0x004e480001397983 */ /* 0x000f280000300800 */
[----:B------:R-:W3:Y:S04]  /*114a90*/  LDL.LU R53, [R1+0xa28] ;  /* 0x000a280001357983 */ /* 0x000ee80000300800 */
        /* <DEDUP_REMOVED lines=19> */
[----:B------:R-:W2:Y:S03]  /*114bd0*/  LDCU.64 UR42, c[0x0][0x398] ;  /* 0x00007300ff2a77ac */ /* 0x000ea60008000a00 */
        /* <DEDUP_REMOVED lines=32> */
[----:B------:R-:W-:-:S02]  /*114de0*/  ISETP.LT.AND P4, PT, R97, UR40, !P1 ;  /* 0x0000002861007c0c */ /* 0x000fc4000cf81270 */
[----:B------:R-:W-:Y:S02]  /*114df0*/  ISETP.LT.AND P3, PT, R100, UR39, !P1 ;  /* 0x0000002764007c0c */ /* 0x000fe4000cf61270 */
[----:B------:R-:W-:Y:S02]  /*114e00*/  LOP3.LUT R37, R37, 0xffffefff, RZ, 0xc0, !PT ;  /* 0xffffefff25257812 */ /* 0x000fe400078ec0ff */
        /* <DEDUP_REMOVED lines=11> */
[----:B----4-:R-:W-:-:S04]  /*114ec0*/  ISETP.GE.AND P1, PT, R57, UR47, PT ;  /* 0x0000002f39007c0c */ /* 0x010fc8000bf26270 */
[----:B------:R-:W-:Y:S02]  /*114ed0*/  ISETP.LT.AND P4, PT, R97, UR26, !P1 ;  /* 0x0000001a61007c0c */ /* 0x000fe4000cf81270 */
[----:B------:R-:W-:Y:S01]  /*114ee0*/  ISETP.LT.AND P3, PT, R100, UR27, !P1 ;  /* 0x0000001b64007c0c */ /* 0x000fe2000cf61270 */
[----:B------:R-:W4:Y:S01]  /*114ef0*/  LDCU.64 UR26, c[0x0][0x398] ;  /* 0x00007300ff1a77ac */ /* 0x000f220008000a00 */
[----:B------:R-:W-:Y:S02]  /*114f00*/  LOP3.LUT R37, R37, 0xfffffeff, RZ, 0xc0, !PT ;  /* 0xfffffeff25257812 */ /* 0x000fe400078ec0ff */
        /* <DEDUP_REMOVED lines=13> */
[----:B------:R-:W-:Y:S01]  /*114fe0*/  LOP3.LUT R37, R37, 0xffffffef, RZ, 0xc0, !PT ;  /* 0xffffffef25257812 */ /* 0x000fe200078ec0ff */
[----:B------:R-:W2:Y:S01]  /*114ff0*/  LDL.LU R56, [R1+0x2660] ;  /* 0x0026600001387983 */ /* 0x000ea20000300800 */
[----:B------:R-:W-:Y:S02]  /*115000*/  ISETP.LT.AND P4, PT, R97, UR24, !P1 ;  /* 0x0000001861007c0c */ /* 0x000fe4000cf81270 */
        /* <DEDUP_REMOVED lines=17> */
[----:B------:R-:W3:Y:S01]  /*115120*/  LDCU.64 UR40, c[0x0][0x398] ;  /* 0x00007300ff2877ac */ /* 0x000ee20008000a00 */
[----:B------:R-:W3:Y:S02]  /*115130*/  LDL.LU R58, [R1+0x1250] ;  /* 0x00125000013a7983 */ /* 0x000ee40000300800 */
[----:B------:R-:W-:Y:S02]  /*115140*/  ISETP.LT.AND P3, PT, R100, UR21, !P1 ;  /* 0x0000001564007c0c */ /* 0x000fe4000cf61270 */
[----:B------:R-:W-:Y:S01]  /*115150*/  ISETP.LT.AND P2, PT, R99, UR28, !P1 ;  /* 0x0000001c63007c0c */ /* 0x000fe2000cf41270 */
[----:B------:R-:W3:Y:S01]  /*115160*/  LDL.LU R59, [R1+0x1258] ;  /* 0x00125800013b7983 */ /* 0x000ee20000300800 */
[----:B------:R-:W-:Y:S01]  /*115170*/  ISETP.LT.AND P4, PT, R97, UR20, !P1 ;  /* 0x0000001461007c0c */ /* 0x000fe2000cf81270 */
[----:B------:R-:W2:Y:S01]  /*115180*/  LDCU.64 UR20, c[0x0][0x398] ;  /* 0x00007300ff1477ac */ /* 0x000ea20008000a00 */
[----:B-1----:R-:W-:Y:S01]  /*115190*/  ISETP.LT.AND P1, PT, R98, UR24, !P1 ;  /* 0x0000001862007c0c */ /* 0x002fe2000cf21270 */
        /* <DEDUP_REMOVED lines=12> */
[----:B------:R-:W1:Y:S01]  /*115260*/  LDCU UR43, c[0x0][0x398] ;  /* 0x00007300ff2b77ac */ /* 0x000e620008000800 */
[----:B------:R-:W4:Y:S04]  /*115270*/  LDL.LU R61, [R1+0x4e5c] ;  /* 0x004e5c00013d7983 */ /* 0x000f280000300800 */
[----:B------:R-:W4:Y:S04]  /*115280*/  LDL.LU R54, [R1+0x1c90] ;  /* 0x001c900001367983 */ /* 0x000f280000300800 */
[----:B------:R-:W4:Y:S01]  /*115290*/  LDL.LU R55, [R1+0x1c98] ;  /* 0x001c980001377983 */ /* 0x000f220000300800 */
[----:B------:R-:W-:-:S02]  /*1152a0*/  @P4 LOP3.LUT R37, R37, 0x1, RZ, 0xfc, !PT ;  /* 0x0000000125254812 */ /* 0x000fc400078efcff */
[----:B------:R-:W-:Y:S01]  /*1152b0*/  ISETP.LT.AND P4, PT, R97, UR29, !P1 ;  /* 0x0000001d61007c0c */ /* 0x000fe2000cf81270 */
[----:B------:R-:W1:Y:S01]  /*1152c0*/  LDS.128 R68, [R80] ;  /* 0x0000000050447984 */ /* 0x000e620000000c00 */
[----:B------:R-:W-:Y:S01]  /*1152d0*/  ISETP.LT.AND P3, PT, R100, UR30, !P1 ;  /* 0x0000001e64007c0c */ /* 0x000fe2000cf61270 */
[----:B------:R-:W1:Y:S01]  /*1152e0*/  LDCU.64 UR28, c[0x0][0x398] ;  /* 0x00007300ff1c77ac */ /* 0x000e620008000a00 */
[----:B------:R-:W-:Y:S01]  /*1152f0*/  LOP3.LUT R38, R38, 0xefffffff, RZ, 0xc0, !PT ;  /* 0xefffffff26267812 */ /* 0x000fe200078ec0ff */
[----:B------:R-:W1:Y:S01]  /*115300*/  LDS.128 R64, [R80+0x400] ;  /* 0x0004000050407984 */ /* 0x000e620000000c00 */
[----:B------:R-:W-:Y:S01]  /*115310*/  ISETP.LT.AND P2, PT, R99, UR31, !P1 ;  /* 0x0000001f63007c0c */ /* 0x000fe2000cf41270 */
[----:B------:R-:W1:Y:S06]  /*115320*/  LDCU UR30, c[0x0][0x398] ;  /* 0x00007300ff1e77ac */ /* 0x000e6c0008000800 */
        /* <DEDUP_REMOVED lines=18> */
[----:B---3--:R-:W-:Y:S04]  /*115450*/  STSM.16.M88.4 [R0], R56 ;  /* 0x0000003800007844 */ /* 0x008fe80000000200 */
[----:B----4-:R1:W-:Y:S01]  /*115460*/  STSM.16.M88.4 [R0+0x200], R52 ;  /* 0x0002003400007844 */ /* 0x0103e20000000200 */
[----:B------:R-:W-:Y:S01]  /*115470*/  ISETP.LT.AND P4, PT, R97, UR28, !P1 ;  /* 0x0000001c61007c0c */ /* 0x000fe2000cf81270 */
[----:B------:R-:W3:Y:S01]  /*115480*/  LDCU UR28, c[0x0][0x398] ;  /* 0x00007300ff1c77ac */ /* 0x000ee20008000800 */
[----:B------:R-:W-:Y:S01]  /*115490*/  ISETP.LT.AND P3, PT, R100, UR17, !P1 ;  /* 0x0000001164007c0c */ /* 0x000fe2000cf61270 */
[----:B------:R-:W-:Y:S06]  /*1154a0*/  BAR.SYNC.DEFER_BLOCKING 0x0 ;  /* 0x0000000000007b1d */ /* 0x000fec0000010000 */
[----:B-1----:R-:W4:Y:S04]  /*1154b0*/  LDL.LU R52, [R1+0x2ab0] ;  /* 0x002ab00001347983 */ /* 0x002f280000300800 */
[----:B------:R-:W4:Y:S04]  /*1154c0*/  LDL.LU R53, [R1+0x2ab8] ;  /* 0x002ab80001357983 */ /* 0x000f280000300800 */
[----:B------:R-:W3:Y:S04]  /*1154d0*/  LDL.LU R57, [R1+0x4e64] ;  /* 0x004e640001397983 */ /* 0x000ee80000300800 */
[----:B------:R-:W4:Y:S04]  /*1154e0*/  LDL.LU R54, [R1+0x20f0] ;  /* 0x0020f00001367983 */ /* 0x000f280000300800 */
[----:B------:R-:W4:Y:S01]  /*1154f0*/  LDL.LU R55, [R1+0x20f8] ;  /* 0x0020f80001377983 */ /* 0x000f220000300800 */
[----:B------:R-:W-:-:S02]  /*115500*/  LOP3.LUT R38, R38, 0xfeffffff, RZ, 0xc0, !PT ;  /* 0xfeffffff26267812 */ /* 0x000fc400078ec0ff */
[----:B------:R-:W-:Y:S01]  /*115510*/  ISETP.LT.AND P2, PT, R99, UR16, !P1 ;  /* 0x0000001063007c0c */ /* 0x000fe2000cf41270 */
[----:B------:R-:W1:Y:S01]  /*115520*/  LDCU.64 UR16, c[0x0][0x398] ;  /* 0x00007300ff1077ac */ /* 0x000e620008000a00 */
[----:B------:R-:W-:Y:S01]  /*115530*/  @P4 LOP3.LUT R38, R38, 0x1000000, RZ, 0xfc, !PT ;  /* 0x0100000026264812 */ /* 0x000fe200078efcff */
[----:B------:R-:W1:Y:S03]  /*115540*/  LDS.128 R64, [R80] ;  /* 0x0000000050407984 */ /* 0x000e660000000c00 */
[----:B------:R-:W-:Y:S01]  /*115550*/  LOP3.LUT R38, R38, 0xff7fffff, RZ, 0xc0, !PT ;  /* 0xff7fffff26267812 */ /* 0x000fe200078ec0ff */
[----:B------:R-:W3:Y:S03]  /*115560*/  LDL.LU R56, [R1+0x4e68] ;  /* 0x004e680001387983 */ /* 0x000ee60000300800 */
[----:B------:R-:W-:-:S02]  /*115570*/  @P3 LOP3.LUT R38, R38, 0x800000, RZ, 0xfc, !PT ;  /* 0x0080000026263812 */ /* 0x000fc400078efcff */
[----:B------:R-:W-:Y:S01]  /*115580*/  ISETP.LT.AND P1, PT, R98, UR20, !P1 ;  /* 0x0000001462007c0c */ /* 0x000fe2000cf21270 */
[----:B------:R-:W1:Y:S01]  /*115590*/  LDCU UR20, c[0x0][0x398] ;  /* 0x00007300ff1477ac */ /* 0x000e620008000800 */
        /* <DEDUP_REMOVED lines=9> */
[----:B------:R-:W-:-:S02]  /*115630*/  LOP3.LUT R38, R38, 0xffefffff, RZ, 0xc0, !PT ;  /* 0xffefffff26267812 */ /* 0x000fc400078ec0ff */
[----:B------:R-:W-:Y:S01]  /*115640*/  ISETP.LT.AND P2, PT, R99, UR11, !P1 ;  /* 0x0000000b63007c0c */ /* 0x000fe2000cf41270 */
[----:B------:R-:W2:Y:S06]  /*115650*/  LDCU.64 UR10, c[0x0][0x398] ;  /* 0x00007300ff0a77ac */ /* 0x000eac0008000a00 */
        /* <DEDUP_REMOVED lines=13> */
[----:B------:R-:W2:Y:S02]  /*115730*/  LDCU UR25, c[0x0][0x398] ;  /* 0x00007300ff1977ac */ /* 0x000ea40008000800 */
[----:B------:R-:W1:Y:S01]  /*115740*/  LDS.128 R60, [R80+0x400] ;  /* 0x00040000503c7984 */ /* 0x000e620000000c00 */
[----:B------:R-:W-:Y:S06]  /*115750*/  BAR.SYNC.DEFER_BLOCKING 0x0 ;  /* 0x0000000000007b1d */ /* 0x000fec0000010000 */
[----:B-1----:R-:W-:Y:S04]  /*115760*/  STL.64 [R1+0x1920], R60 ;  /* 0x0019203c01007387 */ /* 0x002fe80000100a00 */
[----:B------:R-:W-:Y:S04]  /*115770*/  STL.64 [R1+0x1928], R62 ;  /* 0x0019283e01007387 */ /* 0x000fe80000100a00 */
[----:B----4-:R1:W-:Y:S04]  /*115780*/  STSM.16.M88.4 [R0], R52 ;  /* 0x0000003400007844 */ /* 0x0103e80000000200 */
[----:B-1----:R-:W4:Y:S04]  /*115790*/  LDL.LU R52, [R1+0x2eb0] ;  /* 0x002eb00001347983 */ /* 0x002f280000300800 */
[----:B------:R-:W2:Y:S04]  /*1157a0*/  LDL.LU R58, [R1+0x4e6c] ;  /* 0x004e6c00013a7983 */ /* 0x000ea80000300800 */
[----:B------:R-:W4:Y:S04]  /*1157b0*/  LDL.LU R53, [R1+0x2eb8] ;  /* 0x002eb80001357983 */ /* 0x000f280000300800 */
[----:B------:R-:W4:Y:S04]  /*1157c0*/  LDL.LU R54, [R1+0x2340] ;  /* 0x0023400001367983 */ /* 0x000f280000300800 */
[----:B------:R-:W4:Y:S04]  /*1157d0*/  LDL.LU R55, [R1+0x2348] ;  /* 0x0023480001377983 */ /* 0x000f280000300800 */
[----:B------:R-:W4:Y:S01]  /*1157e0*/  LDL.LU R61, [R1+0x4e70] ;  /* 0x004e7000013d7983 */ /* 0x000f220000300800 */
[----:B------:R-:W-:-:S02]  /*1157f0*/  ISETP.LT.AND P4, PT, R97, UR4, !P1 ;  /* 0x0000000461007c0c */ /* 0x000fc4000cf81270 */
        /* <DEDUP_REMOVED lines=14> */
[----:B------:R-:W3:Y:S03]  /*1158e0*/  LDCU UR29, c[0x0][0x398] ;  /* 0x00007300ff1d77ac */ /* 0x000ee60008000800 */
[----:B------:R-:W-:Y:S01]  /*1158f0*/  ISETP.LT.AND P4, PT, R97, UR18, !P1 ;  /* 0x0000001261007c0c */ /* 0x000fe2000cf81270 */
[----:B------:R-:W1:Y:S01]  /*115900*/  LDCU UR18, c[0x0][0x398] ;  /* 0x00007300ff1277ac */ /* 0x000e620008000800 */
[----:B------:R-:W-:Y:S02]  /*115910*/  ISETP.LT.AND P3, PT, R100, UR15, !P1 ;  /* 0x0000000f64007c0c */ /* 0x000fe4000cf61270 */
[----:B------:R-:W-:-:S02]  /*115920*/  LOP3.LUT R38, R38, 0xffffefff, RZ, 0xc0, !PT ;  /* 0xffffefff26267812 */ /* 0x000fc400078ec0ff */
[----:B------:R-:W-:Y:S01]  /*115930*/  ISETP.LT.AND P2, PT, R99, UR19, !P1 ;  /* 0x0000001363007c0c */ /* 0x000fe2000cf41270 */
[----:B------:R-:W2:Y:S06]  /*115940*/  LDCU UR19, c[0x0][0x398] ;  /* 0x00007300ff1377ac */ /* 0x000eac0008000800 */
        /* <DEDUP_REMOVED lines=9> */
[----:B------:R-:W1:Y:S01]  /*1159e0*/  LDCU UR21, c[0x0][0x398] ;  /* 0x00007300ff1577ac */ /* 0x000e620008000800 */
[----:B------:R-:W-:Y:S01]  /*1159f0*/  LOP3.LUT R38, R38, 0xfffffeff, RZ, 0xc0, !PT ;  /* 0xfffffeff26267812 */ /* 0x000fe200078ec0ff */
[----:B------:R-:W3:Y:S01]  /*115a00*/  LDL.LU R56, [R1+0xff4] ;  /* 0x000ff40001387983 */ /* 0x000ee20000300800 */
[----:B------:R-:W-:Y:S02]  /*115a10*/  ISETP.LT.AND P4, PT, R97, UR13, !P1 ;  /* 0x0000000d61007c0c */ /* 0x000fe4000cf81270 */
[----:B------:R-:W-:Y:S01]  /*115a20*/  ISETP.LT.AND P3, PT, R100, UR9, !P1 ;  /* 0x0000000964007c0c */ /* 0x000fe2000cf61270 */
[----:B------:R-:W3:Y:S01]  /*115a30*/  LDL.LU R57, [R1+0xffc] ;  /* 0x000ffc0001397983 */ /* 0x000ee20000300800 */
[----:B------:R-:W-:Y:S01]  /*115a40*/  ISETP.LT.AND P2, PT, R99, UR14, !P1 ;  /* 0x0000000e63007c0c */ /* 0x000fe2000cf41270 */
[----:B------:R-:W1:Y:S08]  /*115a50*/  LDCU.64 UR14, c[0x0][0x398] ;  /* 0x00007300ff0e77ac */ /* 0x000e700008000a00 */
[----:B------:R-:W-:Y:S01]  /*115a60*/  @P4 LOP3.LUT R38, R38, 0x100, RZ, 0xfc, !PT ;  /* 0x0000010026264812 */ /* 0x000fe200078efcff */
[----:B------:R-:W3:Y:S03]  /*115a70*/  LDL.LU R60, [R1+0x4e74] ;  /* 0x004e7400013c7983 */ /* 0x000ee60000300800 */
        /* <DEDUP_REMOVED lines=14> */
[----:B------:R-:W-:Y:S01]  /*115b60*/  ISETP.LT.AND P3, PT, R100, UR7, !P1 ;  /* 0x0000000764007c0c */ /* 0x000fe2000cf61270 */
[----:B------:R-:W2:Y:S01]  /*115b70*/  LDL.LU R59, [R1+0x1bc] ;  /* 0x0001bc00013b7983 */ /* 0x000ea20000300800 */
[----:B------:R-:W-:Y:S01]  /*115b80*/  ISETP.LT.AND P2, PT, R99, UR6, !P1 ;  /* 0x0000000663007c0c */ /* 0x000fe2000cf41270 */
[----:B------:R-:W1:Y:S08]  /*115b90*/  LDCU.64 UR6, c[0x0][0x398] ;  /* 0x00007300ff0677ac */ /* 0x000e700008000a00 */
[----:B------:R-:W-:-:S04]  /*115ba0*/  @P4 LOP3.LUT R38, R38, 0x10, RZ, 0xfc, !PT ;  /* 0x0000001026264812 */ /* 0x000fc800078efcff */
[----:B------:R-:W-:-:S04]  /*115bb0*/  LOP3.LUT R38, R38, 0xfffffff7, RZ, 0xc0, !PT ;  /* 0xfffffff726267812 */ /* 0x000fc800078ec0ff */
[----:B------:R-:W-:Y:S02]  /*115bc0*/  @P3 LOP3.LUT R38, R38, 0x8, RZ, 0xfc, !PT ;  /* 0x0000000826263812 */ /* 0x000fe400078efcff */
[----:B------:R-:W-:Y:S01]  /*115bd0*/  ISETP.LT.AND P1, PT, R98, UR12, !P1 ;  /* 0x0000000c62007c0c */ /* 0x000fe2000cf21270 */
[----:B----4-:R4:W-:Y:S01]  /*115be0*/  STSM.16.M88.4 [R0+0x200], R52 ;  /* 0x0002003400007844 */ /* 0x0109e20000000200 */
[----:B------:R-:W-:Y:S01]  /*115bf0*/  LOP3.LUT R38, R38, 0xfffffffb, RZ, 0xc0, !PT ;  /* 0xfffffffb26267812 */ /* 0x000fe200078ec0ff */
[----:B------:R-:W1:Y:S01]  /*115c00*/  LDCU UR12, c[0x0][0x398] ;  /* 0x00007300ff0c77ac */ /* 0x000e620008000800 */
[----:B------:R-:W-:Y:S02]  /*115c10*/  BAR.SYNC.DEFER_BLOCKING 0x0 ;  /* 0x0000000000007b1d */ /* 0x000fe40000010000 */
[----:B------:R-:W-:-:S04]  /*115c20*/  @P2 LOP3.LUT R38, R38, 0x4, RZ, 0xfc, !PT ;  /* 0x0000000426262812 */ /* 0x000fc800078efcff */
[----:B------:R-:W-:-:S04]  /*115c30*/  LOP3.LUT R38, R38, 0xfffffffd, RZ, 0xc0, !PT ;  /* 0xfffffffd26267812 */ /* 0x000fc800078ec0ff */
[----:B------:R-:W-:Y:S02]  /*115c40*/  @P1 LOP3.LUT R38, R38, 0x2, RZ, 0xfc, !PT ;  /* 0x0000000226261812 */ /* 0x000fe400078efcff */
[----:B------:R-:W-:Y:S01]  /*115c50*/  ISETP.GE.AND P1, PT, R61, UR11, PT ;  /* 0x0000000b3d007c0c */ /* 0x000fe2000bf26270 */
[----:B----4-:R-:W4:Y:S04]  /*115c60*/  LDL.LU R52, [R1+0xc54] ;  /* 0x000c540001347983 */ /* 0x010f280000300800 */
[----:B------:R-:W3:Y:S04]  /*115c70*/  LDS.128 R68, [R80] ;  /* 0x0000000050447984 */ /* 0x000ee80000000c00 */
[----:B------:R-:W3:Y:S01]  /*115c80*/  LDS.128 R64, [R80+0x400] ;  /* 0x0004000050407984 */ /* 0x000ee20000000c00 */
[----:B------:R-:W-:Y:S01]  /*115c90*/  LOP3.LUT R38, R38, 0xfffffffe, RZ, 0xc0, !PT ;  /* 0xfffffffe26267812 */ /* 0x000fe200078ec0ff */
[----:B------:R-:W1:Y:S02]  /*115ca0*/  LDCU UR11, c[0x0][0x398] ;  /* 0x00007300ff0b77ac */ /* 0x000e640008000800 */
[----:B------:R-:W4:Y:S04]  /*115cb0*/  LDL.LU R53, [R1+0xc5c] ;  /* 0x000c5c0001357983 */ /* 0x000f280000300800 */
[----:B------:R-:W4:Y:S04]  /*115cc0*/  LDL.LU R61, [R1+0x4e78] ;  /* 0x004e7800013d7983 */ /* 0x000f280000300800 */
[----:B------:R-:W4:Y:S04]  /*115cd0*/  LDL.LU R54, [R1+0x3c4] ;  /* 0x0003c40001367983 */ /* 0x000f280000300800 */
[----:B------:R-:W4:Y:S01]  /*115ce0*/  LDL.LU R55, [R1+0x3cc] ;  /* 0x0003cc0001377983 */ /* 0x000f220000300800 */
[----:B------:R-:W-:Y:S01]  /*115cf0*/  ISETP.LT.AND P3, PT, R100, UR54, !P1 ;  /* 0x0000003664007c0c */ /* 0x000fe2000cf61270 */
[----:B------:R-:W2:Y:S01]  /*115d00*/  LDCU UR54, c[0x0][0x398] ;  /* 0x00007300ff3677ac */ /* 0x000ea20008000800 */
[----:B------:R-:W-:Y:S01]  /*115d10*/  ISETP.LT.AND P2, PT, R99, UR8, !P1 ;  /* 0x0000000863007c0c */ /* 0x000fe2000cf41270 */
[----:B------:R-:W-:Y:S01]  /*115d20*/  BAR.SYNC.DEFER_BLOCKING 0x0 ;  /* 0x0000000000007b1d */ /* 0x000fe20000010000 */
[----:B------:R-:W-:-:S02]  /*115d30*/  ISETP.LT.AND P4, PT, R97, UR55, !P1 ;  /* 0x0000003761007c0c */ /* 0x000fc4000cf81270 */
[----:B-1----:R-:W-:-:S03]  /*115d40*/  ISETP.LT.AND P1, PT, R98, UR6, !P1 ;  /* 0x0000000662007c0c */ /* 0x002fc6000cf21270 */
[----:B------:R-:W1:Y:S04]  /*115d50*/  LDCU.64 UR8, c[0x0][0x398] ;  /* 0x00007300ff0877ac */ /* 0x000e680008000a00 */
[----:B------:R-:W-:Y:S01]  /*115d60*/  @P3 LOP3.LUT R39, R39, 0x80000000, RZ, 0xfc, !PT ;  /* 0x8000000027273812 */ /* 0x000fe200078efcff */
[----:B------:R-:W1:Y:S03]  /*115d70*/  LDCU UR55, c[0x0][0x398] ;  /* 0x00007300ff3777ac */ /* 0x000e660008000800 */
[----:B------:R-:W-:Y:S01]  /*115d80*/  LOP3.LUT R39, R39, 0xbfffffff, RZ, 0xc0, !PT ;  /* 0xbfffffff27277812 */ /* 0x000fe200078ec0ff */
[----:B------:R-:W1:Y:S03]  /*115d90*/  LDCU UR6, c[0x0][0x398] ;  /* 0x00007300ff0677ac */ /* 0x000e660008000800 */
[----:B------:R-:W-:-:S04]  /*115da0*/  @P2 LOP3.LUT R39, R39, 0x40000000, RZ, 0xfc, !PT ;  /* 0x4000000027272812 */ /* 0x000fc800078efcff */
[----:B------:R-:W-:-:S04]  /*115db0*/  LOP3.LUT R39, R39, 0xdfffffff, RZ, 0xc0, !PT ;  /* 0xdfffffff27277812 */ /* 0x000fc800078ec0ff */
[----:B------:R-:W-:Y:S02]  /*115dc0*/  @P1 LOP3.LUT R39, R39, 0x20000000, RZ, 0xfc, !PT ;  /* 0x2000000027271812 */ /* 0x000fe400078efcff */
[----:B---3--:R-:W-:Y:S01]  /*115dd0*/  ISETP.GE.AND P1, PT, R60, UR5, PT ;  /* 0x000000053c007c0c */ /* 0x008fe2000bf26270 */
[----:B------:R-:W3:Y:S01]  /*115de0*/  LDCU.64 UR4, c[0x0][0x398] ;  /* 0x00007300ff0477ac */ /* 0x000ee20008000a00 */
[----:B------:R-:W3:Y:S04]  /*115df0*/  LDL.LU R60, [R1+0x4e7c] ;  /* 0x004e7c00013c7983 */ /* 0x000ee80000300800 */
[----:B------:R-:W-:Y:S04]  /*115e00*/  STL.64 [R1+0xc50], R68 ;  /* 0x000c504401007387 */ /* 0x000fe80000100a00 */
[----:B------:R-:W-:Y:S04]  /*115e10*/  STL.64 [R1+0xc58], R70 ;  /* 0x000c584601007387 */ /* 0x000fe80000100a00 */
[----:B------:R-:W-:Y:S04]  /*115e20*/  STL.64 [R1+0x1910], R64 ;  /* 0x0019104001007387 */ /* 0x000fe80000100a00 */
[----:B------:R-:W-:Y:S04]  /*115e30*/  STL.64 [R1+0x1918], R66 ;  /* 0x0019184201007387 */ /* 0x000fe80000100a00 */
[----:B--2---:R-:W-:Y:S04]  /*115e40*/  STSM.16.M88.4 [R0], R56 ;  /* 0x0000003800007844 */ /* 0x004fe80000000200 */
        /* <DEDUP_REMOVED lines=13> */
[----:B------:R-:W2:Y:S01]  /*115f20*/  LDCU UR75, c[0x0][0x398] ;  /* 0x00007300ff4b77ac */ /* 0x000ea20008000800 */
[----:B------:R-:W4:Y:S03]  /*115f30*/  LDL.LU R56, [R1+0x4e84] ;  /* 0x004e840001387983 */ /* 0x000f260000300800 */
[----:B------:R-:W-:Y:S01]  /*115f40*/  @P4 LOP3.LUT R39, R39, 0x10000000, RZ, 0xfc, !PT ;  /* 0x1000000027274812 */ /* 0x000fe200078efcff */
[----:B------:R-:W2:Y:S03]  /*115f50*/  LDCU UR74, c[0x0][0x398] ;  /* 0x00007300ff4a77ac */ /* 0x000ea60008000800 */
[----:B------:R-:W-:-:S04]  /*115f60*/  LOP3.LUT R39, R39, 0xf7ffffff, RZ, 0xc0, !PT ;  /* 0xf7ffffff27277812 */ /* 0x000fc800078ec0ff */
[----:B------:R-:W-:Y:S02]  /*115f70*/  @P3 LOP3.LUT R39, R39, 0x8000000, RZ, 0xfc, !PT ;  /* 0x0800000027273812 */ /* 0x000fe400078efcff */
[----:B-1----:R-:W-:Y:S01]  /*115f80*/  ISETP.LT.AND P1, PT, R98, UR8, !P1 ;  /* 0x0000000862007c0c */ /* 0x002fe2000cf21270 */
[----:B------:R-:W1:Y:S01]  /*115f90*/  LDCU UR8, c[0x0][0x398] ;  /* 0x00007300ff0877ac */ /* 0x000e620008000800 */
[----:B------:R-:W-:Y:S01]  /*115fa0*/  LOP3.LUT R39, R39, 0xfbffffff, RZ, 0xc0, !PT ;  /* 0xfbffffff27277812 */ /* 0x000fe200078ec0ff */
[----:B------:R-:W1:Y:S03]  /*115fb0*/  LDS.128 R64, [R80] ;  /* 0x0000000050407984 */ /* 0x000e660000000c00 */
        /* <DEDUP_REMOVED lines=15> */
[----:B---3--:R-:W-:Y:S01]  /*1160b0*/  ISETP.LT.AND P1, PT, R98, UR4, !P1 ;  /* 0x0000000462007c0c */ /* 0x008fe2000cf21270 */
[----:B-1----:R-:W-:Y:S01]  /*1160c0*/  STL.64 [R1+0xa20], R64 ;  /* 0x000a204001007387 */ /* 0x002fe20000100a00 */
        /* <DEDUP_REMOVED lines=8> */
[----:B------:R-:W3:Y:S02]  /*116150*/  LDCU UR13, c[0x0][0x398] ;  /* 0x00007300ff0d77ac */ /* 0x000ee40008000800 */
        /* <DEDUP_REMOVED lines=30> */
[----:B------:R-:W1:Y:S01]  /*116340*/  LDCU UR44, c[0x0][0x398] ;  /* 0x00007300ff2c77ac */ /* 0x000e620008000800 */
[----:B------:R-:W-:-:S02]  /*116350*/  LOP3.LUT R39, R39, 0xfffeffff, RZ, 0xc0, !PT ;  /* 0xfffeffff27277812 */ /* 0x000fc400078ec0ff */
[----:B------:R-:W-:Y:S01]  /*116360*/  ISETP.LT.AND P2, PT, R99, UR46, !P1 ;  /* 0x0000002e63007c0c */ /* 0x000fe2000cf41270 */
        /* <DEDUP_REMOVED lines=10> */
[----:B------:R-:W2:Y:S01]  /*116410*/  LDCU UR9, c[0x0][0x398] ;  /* 0x00007300ff0977ac */ /* 0x000ea20008000800 */
[----:B------:R-:W-:Y:S01]  /*116420*/  LOP3.LUT R39, R39, 0xffffefff, RZ, 0xc0, !PT ;  /* 0xffffefff27277812 */ /* 0x000fe200078ec0ff */
[----:B------:R-:W4:Y:S01]  /*116430*/  LDL.LU R56, [R1+0x2664] ;  /* 0x0026640001387983 */ /* 0x000f220000300800 */
[----:B------:R-:W-:Y:S02]  /*116440*/  ISETP.LT.AND P4, PT, R97, UR45, !P1 ;  /* 0x0000002d61007c0c */ /* 0x000fe4000cf81270 */
[----:B------:R-:W-:Y:S01]  /*116450*/  ISETP.LT.AND P3, PT, R100, UR42, !P1 ;  /* 0x0000002a64007c0c */ /* 0x000fe2000cf61270 */
[----:B------:R-:W4:Y:S01]  /*116460*/  LDL.LU R57, [R1+0x266c] ;  /* 0x00266c0001397983 */ /* 0x000f220000300800 */
[----:B-1----:R-:W-:Y:S01]  /*116470*/  ISETP.LT.AND P2, PT, R99, UR44, !P1 ;  /* 0x0000002c63007c0c */ /* 0x002fe2000cf41270 */
[----:B------:R-:W1:Y:S08]  /*116480*/  LDCU UR42, c[0x0][0x398] ;  /* 0x00007300ff2a77ac */ /* 0x000e700008000800 */
[----:B------:R-:W-:Y:S01]  /*116490*/  @P4 LOP3.LUT R39, R39, 0x1000, RZ, 0xfc, !PT ;  /* 0x0000100027274812 */ /* 0x000fe200078efcff */
[----:B------:R-:W4:Y:S01]  /*1164a0*/  LDL.LU R60, [R1+0x4e90] ;  /* 0x004e9000013c7983 */ /* 0x000f220000300800 */
[----:B------:R-:W1:Y:S02]  /*1164b0*/  LDCU.64 UR44, c[0x0][0x398] ;  /* 0x00007300ff2c77ac */ /* 0x000e640008000a00 */
        /* <DEDUP_REMOVED lines=9> */
[----:B------:R2:W-:Y:S01]  /*116550*/  STSM.16.M88.4 [R0+0x200], R52 ;  /* 0x0002003400007844 */ /* 0x0005e20000000200 */
[----:B------:R-:W-:Y:S01]  /*116560*/  LOP3.LUT R42, R42, 0x7fffffff, RZ, 0xc0, !PT ;  /* 0x7fffffff2a2a7812 */ /* 0x000fe200078ec0ff */
[----:B------:R-:W2:Y:S01]  /*116570*/  LDCU UR5, c[0x0][0x398] ;  /* 0x00007300ff0577ac */ /* 0x000ea20008000800 */
[----:B------:R-:W-:Y:S01]  /*116580*/  ISETP.LT.AND P4, PT, R97, UR55, !P1 ;  /* 0x0000003761007c0c */ /* 0x000fe2000cf81270 */
[----:B------:R-:W4:Y:S01]  /*116590*/  LDL.LU R58, [R1+0x1254] ;  /* 0x00125400013a7983 */ /* 0x000f220000300800 */
[----:B------:R-:W-:Y:S01]  /*1165a0*/  ISETP.LT.AND P3, PT, R100, UR43, !P1 ;  /* 0x0000002b64007c0c */ /* 0x000fe2000cf61270 */
[----:B------:R-:W3:Y:S01]  /*1165b0*/  LDCU UR55, c[0x0][0x398] ;  /* 0x00007300ff3777ac */ /* 0x000ee20008000800 */
[----:B-1----:R-:W-:Y:S01]  /*1165c0*/  ISETP.LT.AND P2, PT, R99, UR42, !P1 ;  /* 0x0000002a63007c0c */ /* 0x002fe2000cf41270 */
[----:B------:R-:W4:Y:S01]  /*1165d0*/  LDL.LU R59, [R1+0x125c] ;  /* 0x00125c00013b7983 */ /* 0x000f220000300800 */
[----:B------:R-:W-:Y:S07]  /*1165e0*/  BAR.SYNC.DEFER_BLOCKING 0x0 ;  /* 0x0000000000007b1d */ /* 0x000fee0000010000 */
[----:B------:R-:W-:Y:S01]  /*1165f0*/  @P4 LOP3.LUT R39, R39, 0x100, RZ, 0xfc, !PT ;  /* 0x0000010027274812 */ /* 0x000fe200078efcff */
[----:B------:R-:W1:Y:S03]  /*116600*/  LDCU.64 UR42, c[0x0][0x398] ;  /* 0x00007300ff2a77ac */ /* 0x000e660008000a00 */
[----:B------:R-:W-:Y:S01]  /*116610*/  LOP3.LUT R39, R39, 0xffffff7f, RZ, 0xc0, !PT ;  /* 0xffffff7f27277812 */ /* 0x000fe200078ec0ff */
[----:B--2---:R-:W2:Y:S03]  /*116620*/  LDL.LU R52, [R1+0x2864] ;  /* 0x0028640001347983 */ /* 0x004ea60000300800 */
[----:B------:R-:W-:Y:S01]  /*116630*/  @P3 LOP3.LUT R39, R39, 0x80, RZ, 0xfc, !PT ;  /* 0x0000008027273812 */ /* 0x000fe200078efcff */
[----:B------:R-:W2:Y:S01]  /*116640*/  LDL.LU R53, [R1+0x286c] ;  /* 0x00286c0001357983 */ /* 0x000ea20000300800 */
[----:B------:R-:W-:-:S02]  /*116650*/  ISETP.LT.AND P1, PT, R98, UR44, !P1 ;  /* 0x0000002c62007c0c */ /* 0x000fc4000cf21270 */
[----:B------:R-:W-:-:S04]  /*116660*/  LOP3.LUT R39, R39, 0xffffffbf, RZ, 0xc0, !PT ;  /* 0xffffffbf27277812 */ /* 0x000fc800078ec0ff */
[----:B------:R-:W-:-:S04]  /*116670*/  @P2 LOP3.LUT R39, R39, 0x40, RZ, 0xfc, !PT ;  /* 0x0000004027272812 */ /* 0x000fc800078efcff */
[----:B------:R-:W-:Y:S01]  /*116680*/  LOP3.LUT R39, R39, 0xffffffdf, RZ, 0xc0, !PT ;  /* 0xffffffdf27277812 */ /* 0x000fe200078ec0ff */
[----:B------:R-:W4:Y:S03]  /*116690*/  LDS.128 R64, [R80] ;  /* 0x0000000050407984 */ /* 0x000f260000000c00 */
[----:B------:R-:W-:Y:S02]  /*1166a0*/  @P1 LOP3.LUT R39, R39, 0x20, RZ, 0xfc, !PT ;  /* 0x0000002027271812 */ /* 0x000fe400078efcff */
[----:B---3--:R-:W-:Y:S01]  /*1166b0*/  ISETP.GE.AND P1, PT, R61, UR39, PT ;  /* 0x000000273d007c0c */ /* 0x008fe2000bf26270 */
[----:B------:R-:W3:Y:S01]  /*1166c0*/  LDCU.64 UR38, c[0x0][0x398] ;  /* 0x00007300ff2677ac */ /* 0x000ee20008000a00 */
        /* <DEDUP_REMOVED lines=20> */
[----:B------:R-:W4:Y:S04]  /*116810*/  LDL.LU R60, [R1+0x4e98] ;  /* 0x004e9800013c7983 */ /* 0x000f280000300800 */
[----:B------:R-:W-:Y:S04]  /*116820*/  STL.64 [R1+0x5b0], R64 ;  /* 0x0005b04001007387 */ /* 0x000fe80000100a00 */
[----:B------:R-:W-:Y:S04]  /*116830*/  STL.64 [R1+0x5b8], R66 ;  /* 0x0005b84201007387 */ /* 0x000fe80000100a00 */
[----:B------:R-:W1:Y:S01]  /*116840*/  LDS.128 R64, [R80+0x400] ;  /* 0x0004000050407984 */ /* 0x000e620000000c00 */
[----:B------:R-:W-:Y:S06]  /*116850*/  BAR.SYNC.DEFER_BLOCKING 0x0 ;  /* 0x0000000000007b1d */ /* 0x000fec0000010000 */
[----:B-1----:R-:W-:Y:S04]  /*116860*/  STL.64 [R1+0xff0], R64 ;  /* 0x000ff04001007387 */ /* 0x002fe80000100a00 */
[----:B------:R-:W-:Y:S04]  /*116870*/  STL.64 [R1+0xff8], R66 ;  /* 0x000ff84201007387 */ /* 0x000fe80000100a00 */
[----:B------:R-:W-:Y:S04]  /*116880*/  STSM.16.M88.4 [R0], R56 ;  /* 0x0000003800007844 */ /* 0x000fe80000000200 */
[----:B--2---:R1:W-:Y:S01]  /*116890*/  STSM.16.M88.4 [R0+0x200], R52 ;  /* 0x0002003400007844 */ /* 0x0043e20000000200 */
[----:B------:R-:W-:Y:S01]  /*1168a0*/  ISETP.LT.AND P3, PT, R100, UR76, !P1 ;  /* 0x0000004c64007c0c */ /* 0x000fe2000cf61270 */
[----:B------:R-:W2:Y:S01]  /*1168b0*/  LDCU UR76, c[0x0][0x398] ;  /* 0x00007300ff4c77ac */ /* 0x000ea20008000800 */
[----:B------:R-:W-:Y:S01]  /*1168c0*/  ISETP.LT.AND P2, PT, R99, UR54, !P1 ;  /* 0x0000003663007c0c */ /* 0x000fe2000cf41270 */
[----:B------:R-:W-:Y:S01]  /*1168d0*/  BAR.SYNC.DEFER_BLOCKING 0x0 ;  /* 0x0000000000007b1d */ /* 0x000fe20000010000 */
[----:B------:R-:W-:-:S05]  /*1168e0*/  ISETP.LT.AND P4, PT, R97, UR75, !P1 ;  /* 0x0000004b61007c0c */ /* 0x000fca000cf81270 */
[----:B-1----:R-:W2:Y:S04]  /*1168f0*/  LDL.LU R52, [R1+0x2ab4] ;  /* 0x002ab40001347983 */ /* 0x002ea80000300800 */
[----:B------:R-:W-:Y:S01]  /*116900*/  @P3 LOP3.LUT R40, R40, 0x80000000, RZ, 0xfc, !PT ;  /* 0x8000000028283812 */ /* 0x000fe200078efcff */
[----:B------:R-:W1:Y:S01]  /*116910*/  LDCU UR54, c[0x0][0x398] ;  /* 0x00007300ff3677ac */ /* 0x000e620008000800 */
[----:B------:R-:W2:Y:S01]  /*116920*/  LDL.LU R53, [R1+0x2abc] ;  /* 0x002abc0001357983 */ /* 0x000ea20000300800 */
[----:B------:R-:W-:Y:S01]  /*116930*/  LOP3.LUT R39, R39, 0xfffffffe, RZ, 0xc0, !PT ;  /* 0xfffffffe27277812 */ /* 0x000fe200078ec0ff */
[----:B------:R-:W1:Y:S02]  /*116940*/  LDCU UR75, c[0x0][0x398] ;  /* 0x00007300ff4b77ac */ /* 0x000e640008000800 */
[----:B------:R-:W2:Y:S04]  /*116950*/  LDL.LU R54, [R1+0x20f4] ;  /* 0x0020f40001367983 */ /* 0x000ea80000300800 */
[----:B------:R-:W2:Y:S01]  /*116960*/  LDL.LU R55, [R1+0x20fc] ;  /* 0x0020fc0001377983 */ /* 0x000ea20000300800 */
[----:B------:R-:W-:Y:S01]  /*116970*/  ISETP.LT.AND P1, PT, R98, UR55, !P1 ;  /* 0x0000003762007c0c */ /* 0x000fe2000cf21270 */
[----:B------:R-:W1:Y:S01]  /*116980*/  LDCU UR55, c[0x0][0x398] ;  /* 0x00007300ff3777ac */ /* 0x000e620008000800 */
[----:B------:R-:W-:Y:S01]  /*116990*/  LOP3.LUT R40, R40, 0xbfffffff, RZ, 0xc0, !PT ;  /* 0xbfffffff28287812 */ /* 0x000fe200078ec0ff */
[----:B------:R-:W2:Y:S03]  /*1169a0*/  LDL.LU R57, [R1+0x4e9c] ;  /* 0x004e9c0001397983 */ /* 0x000ea60000300800 */
[----:B------:R-:W-:Y:S01]  /*1169b0*/  @P2 LOP3.LUT R40, R40, 0x40000000, RZ, 0xfc, !PT ;  /* 0x4000000028282812 */ /* 0x000fe200078efcff */
[----:B------:R-:W4:Y:S03]  /*1169c0*/  LDS.128 R64, [R80] ;  /* 0x0000000050407984 */ /* 0x000f260000000c00 */
[----:B------:R-:W-:Y:S01]  /*1169d0*/  LOP3.LUT R40, R40, 0xdfffffff, RZ, 0xc0, !PT ;  /* 0xdfffffff28287812 */ /* 0x000fe200078ec0ff */
[----:B------:R-:W2:Y:S03]  /*1169e0*/  LDL.LU R56, [R1+0x4ea0] ;  /* 0x004ea00001387983 */ /* 0x000ea60000300800 */
[----:B------:R-:W-:-:S02]  /*1169f0*/  @P1 LOP3.LUT R40, R40, 0x20000000, RZ, 0xfc, !PT ;  /* 0x2000000028281812 */ /* 0x000fc400078efcff */
[----:B------:R-:W-:Y:S01]  /*116a00*/  ISETP.GE.AND P1, PT, R61, UR47, PT ;  /* 0x0000002f3d007c0c */ /* 0x000fe2000bf26270 */
[----:B------:R-:W2:Y:S01]  /*116a10*/  LDCU.64 UR46, c[0x0][0x398] ;  /* 0x00007300ff2e77ac */ /* 0x000ea20008000a00 */
[----:B------:R-:W-:Y:S02]  /*116a20*/  @P4 LOP3.LUT R39, R39, 0x1, RZ, 0xfc, !PT ;  /* 0x0000000127274812 */ /* 0x000fe400078efcff */
[----:B---3--:R-:W-:Y:S02]  /*116a30*/  ISETP.LT.AND P4, PT, R97, UR38, !P1 ;  /* 0x0000002661007c0c */ /* 0x008fe4000cf81270 */
[----:B-1----:R-:W-:Y:S01]  /*116a40*/  ISETP.LT.AND P3, PT, R100, UR54, !P1 ;  /* 0x0000003664007c0c */ /* 0x002fe2000cf61270 */
[----:B------:R-:W1:Y:S01]  /*116a50*/  LDCU UR54, c[0x0][0x398] ;  /* 0x00007300ff3677ac */ /* 0x000e620008000800 */
[----:B------:R-:W-:Y:S02]  /*116a60*/  LOP3.LUT R40, R40, 0xefffffff, RZ, 0xc0, !PT ;  /* 0xefffffff28287812 */ /* 0x000fe400078ec0ff */
[----:B------:R-:W-:Y:S01]  /*116a70*/  ISETP.LT.AND P2, PT, R99, UR55, !P1 ;  /* 0x0000003763007c0c */ /* 0x000fe2000cf41270 */
[----:B------:R-:W3:Y:S06]  /*116a80*/  LDCU UR55, c[0x0][0x398] ;  /* 0x00007300ff3777ac */ /* 0x000eec0008000800 */
        /* <DEDUP_REMOVED lines=9> */
[----:B------:R-:W-:Y:S01]  /*116b20*/  STL.64 [R1+0x3c0], R64 ;  /* 0x0003c04001007387 */ /* 0x000fe20000100a00 */
[----:B------:R-:W-:Y:S01]  /*116b30*/  LOP3.LUT R40, R40, 0xfeffffff, RZ, 0xc0, !PT ;  /* 0xfeffffff28287812 */ /* 0x000fe200078ec0ff */
[----:B------:R-:W4:Y:S02]  /*116b40*/  LDCU.64 UR44, c[0x0][0x398] ;  /* 0x00007300ff2c77ac */ /* 0x000f240008000a00 */
[----:B------:R-:W1:Y:S01]  /*116b50*/  LDS.128 R60, [R80+0x400] ;  /* 0x00040000503c7984 */ /* 0x000e620000000c00 */
[----:B------:R-:W-:Y:S06]  /*116b60*/  BAR.SYNC.DEFER_BLOCKING 0x0 ;  /* 0x0000000000007b1d */ /* 0x000fec0000010000 */
[----:B------:R-:W-:Y:S04]  /*116b70*/  STL.64 [R1+0x3c8], R66 ;  /* 0x0003c84201007387 */ /* 0x000fe80000100a00 */
[----:B-1----:R-:W-:Y:S04]  /*116b80*/  STL.64 [R1+0x940], R60 ;  /* 0x0009403c01007387 */ /* 0x002fe80000100a00 */
[----:B------:R-:W-:Y:S01]  /*116b90*/  STL.64 [R1+0x948], R62 ;  /* 0x0009483e01007387 */ /* 0x000fe20000100a00 */
[----:B--2---:R-:W-:Y:S01]  /*116ba0*/  ISETP.LT.AND P4, PT, R97, UR76, !P1 ;  /* 0x0000004c61007c0c */ /* 0x004fe2000cf81270 */
[----:B------:R-:W1:Y:S01]  /*116bb0*/  LDCU UR76, c[0x0][0x398] ;  /* 0x00007300ff4c77ac */ /* 0x000e620008000800 */
[----:B------:R-:W-:-:S02]  /*116bc0*/  ISETP.LT.AND P3, PT, R100, UR54, !P1 ;  /* 0x0000003664007c0c */ /* 0x000fc4000cf61270 */
[----:B---3--:R-:W-:Y:S01]  /*116bd0*/  ISETP.LT.AND P2, PT, R99, UR55, !P1 ;  /* 0x0000003763007c0c */ /* 0x008fe2000cf41270 */
[----:B------:R-:W2:Y:S01]  /*116be0*/  LDCU UR54, c[0x0][0x398] ;  /* 0x00007300ff3677ac */ /* 0x000ea20008000800 */
[----:B------:R3:W-:Y:S07]  /*116bf0*/  STSM.16.M88.4 [R0], R52 ;  /* 0x0000003400007844 */ /* 0x0007ee0000000200 */
[----:B------:R-:W-:Y:S01]  /*116c00*/  @P4 LOP3.LUT R40, R40, 0x1000000, RZ, 0xfc, !PT ;  /* 0x0100000028284812 */ /* 0x000fe200078efcff */
[----:B------:R-:W1:Y:S01]  /*116c10*/  LDCU UR55, c[0x0][0x398] ;  /* 0x00007300ff3777ac */ /* 0x000e620008000800 */
[----:B---3--:R-:W3:Y:S04]  /*116c20*/  LDL.LU R52, [R1+0x2eb4] ;  /* 0x002eb40001347983 */ /* 0x008ee80000300800 */
[----:B------:R-:W3:Y:S04]  /*116c30*/  LDL.LU R58, [R1+0x4ea4] ;  /* 0x004ea400013a7983 */ /* 0x000ee80000300800 */
[----:B------:R-:W3:Y:S04]  /*116c40*/  LDL.LU R53, [R1+0x2ebc] ;  /* 0x002ebc0001357983 */ /* 0x000ee80000300800 */
[----:B------:R-:W3:Y:S04]  /*116c50*/  LDL.LU R54, [R1+0x2344] ;  /* 0x0023440001367983 */ /* 0x000ee80000300800 */
[----:B------:R-:W3:Y:S04]  /*116c60*/  LDL.LU R55, [R1+0x234c] ;  /* 0x00234c0001377983 */ /* 0x000ee80000300800 */
[----:B------:R-:W3:Y:S01]  /*116c70*/  LDL.LU R61, [R1+0x4ea8] ;  /* 0x004ea800013d7983 */ /* 0x000ee20000300800 */
        /* <DEDUP_REMOVED lines=8> */
[----:B------:R-:W4:Y:S03]  /*116d00*/  LDCU.64 UR42, c[0x0][0x398] ;  /* 0x00007300ff2a77ac */ /* 0x000f260008000a00 */
[----:B-1----:R-:W-:Y:S01]  /*116d10*/  ISETP.LT.AND P4, PT, R97, UR76, !P1 ;  /* 0x0000004c61007c0c */ /* 0x002fe2000cf81270 */
[----:B------:R-:W1:Y:S01]  /*116d20*/  LDCU UR76, c[0x0][0x398] ;  /* 0x00007300ff4c77ac */ /* 0x000e620008000800 */
[----:B--2---:R-:W-:Y:S02]  /*116d30*/  ISETP.LT.AND P3, PT, R100, UR54, !P1 ;  /* 0x0000003664007c0c */ /* 0x004fe4000cf61270 */
[----:B------:R-:W-:Y:S01]  /*116d40*/  LOP3.LUT R40, R40, 0xffefffff, RZ, 0xc0, !PT ;  /* 0xffefffff28287812 */ /* 0x000fe200078ec0ff */
[----:B------:R-:W2:Y:S01]  /*116d50*/  LDCU UR54, c[0x0][0x398] ;  /* 0x00007300ff3677ac */ /* 0x000ea20008000800 */
        /* <DEDUP_REMOVED lines=12> */
[----:B------:R-:W-:Y:S01]  /*116e20*/  LOP3.LUT R40, R40, 0xfffeffff, RZ, 0xc0, !PT ;  /* 0xfffeffff28287812 */ /* 0x000fe200078ec0ff */
[----:B------:R-:W4:Y:S01]  /*116e30*/  LDL.LU R56, [R1+0x1050] ;  /* 0x0010500001387983 */ /* 0x000f220000300800 */
[----:B-1----:R-:W-:Y:S01]  /*116e40*/  ISETP.LT.AND P4, PT, R97, UR76, !P1 ;  /* 0x0000004c61007c0c */ /* 0x002fe2000cf81270 */
[----:B------:R-:W1:Y:S01]  /*116e50*/  LDCU UR76, c[0x0][0x398] ;  /* 0x00007300ff4c77ac */ /* 0x000e620008000800 */
[----:B--2---:R-:W-:Y:S01]  /*116e60*/  ISETP.LT.AND P3, PT, R100, UR54, !P1 ;  /* 0x0000003664007c0c */ /* 0x004fe2000cf61270 */
[----:B------:R-:W2:Y:S01]  /*116e70*/  LDL.LU R57, [R1+0x1058] ;  /* 0x0010580001397983 */ /* 0x000ea20000300800 */
[----:B------:R-:W-:Y:S01]  /*116e80*/  ISETP.LT.AND P2, PT, R99, UR55, !P1 ;  /* 0x0000003763007c0c */ /* 0x000fe2000cf41270 */
[----:B------:R-:W1:Y:S08]  /*116e90*/  LDCU UR55, c[0x0][0x398] ;  /* 0x00007300ff3777ac */ /* 0x000e700008000800 */
[----:B------:R-:W-:Y:S01]  /*116ea0*/  @P4 LOP3.LUT R40, R40, 0x10000, RZ, 0xfc, !PT ;  /* 0x0001000028284812 */ /* 0x000fe200078efcff */
[----:B------:R-:W2:Y:S01]  /*116eb0*/  LDL.LU R60, [R1+0x4eac] ;  /* 0x004eac00013c7983 */ /* 0x000ea20000300800 */
        /* <DEDUP_REMOVED lines=26> */
[----:B------:R-:W-:Y:S01]  /*117060*/  ISETP.LT.AND P1, PT, R98, UR66, !P1 ;  /* 0x0000004262007c0c */ /* 0x000fe2000cf21270 */
[----:B------:R-:W2:Y:S01]  /*117070*/  LDCU UR66, c[0x0][0x398] ;  /* 0x00007300ff4277ac */ /* 0x000ea20008000800 */
[----:B------:R-:W-:-:S04]  /*117080*/  LOP3.LUT R40, R40, 0xfffffbff, RZ, 0xc0, !PT ;  /* 0xfffffbff28287812 */ /* 0x000fc800078ec0ff */
[----:B------:R-:W-:Y:S01]  /*117090*/  @P2 LOP3.LUT R40, R40, 0x400, RZ, 0xfc, !PT ;  /* 0x0000040028282812 */ /* 0x000fe200078efcff */
[----:B-1----:R-:W2:Y:S03]  /*1170a0*/  LDL.LU R52, [R1+0xcb0] ;  /* 0x000cb00001347983 */ /* 0x002ea60000300800 */
[----:B------:R-:W-:-:S04]  /*1170b0*/  LOP3.LUT R40, R40, 0xfffffdff, RZ, 0xc0, !PT ;  /* 0xfffffdff28287812 */ /* 0x000fc800078ec0ff */
[----:B------:R-:W-:Y:S02]  /*1170c0*/  @P1 LOP3.LUT R40, R40, 0x200, RZ, 0xfc, !PT ;  /* 0x0000020028281812 */ /* 0x000fe400078efcff */
[----:B------:R-:W-:Y:S01]  /*1170d0*/  ISETP.GE.AND P1, PT, R61, UR47, PT ;  /* 0x0000002f3d007c0c */ /* 0x000fe2000bf26270 */
[----:B------:R-:W1:Y:S01]  /*1170e0*/  LDCU.64 UR46, c[0x0][0x398] ;  /* 0x00007300ff2e77ac */ /* 0x000e620008000a00 */
[----:B------:R-:W2:Y:S04]  /*1170f0*/  LDL.LU R61, [R1+0x4eb0] ;  /* 0x004eb000013d7983 */ /* 0x000ea80000300800 */
[----:B------:R-:W2:Y:S04]  /*117100*/  LDL.LU R53, [R1+0xcb8] ;  /* 0x000cb80001357983 */ /* 0x000ea80000300800 */
[----:B------:R-:W2:Y:S04]  /*117110*/  LDL.LU R54, [R1+0x3b0] ;  /* 0x0003b00001367983 */ /* 0x000ea80000300800 */
[----:B------:R-:W2:Y:S01]  /*117120*/  LDL.LU R55, [R1+0x3b8] ;  /* 0x0003b80001377983 */ /* 0x000ea20000300800 */
[----:B----4-:R-:W-:-:S03]  /*117130*/  ISETP.LT.AND P4, PT, R97, UR38, !P1 ;  /* 0x0000002661007c0c */ /* 0x010fc6000cf81270 */
[----:B------:R-:W4:Y:S01]  /*117140*/  LDS.128 R64, [R80] ;  /* 0x0000000050407984 */ /* 0x000f220000000c00 */
[----:B------:R-:W-:Y:S01]  /*117150*/  ISETP.LT.AND P3, PT, R100, UR65, !P1 ;  /* 0x0000004164007c0c */ /* 0x000fe2000cf61270 */
[----:B------:R-:W1:Y:S01]  /*117160*/  LDCU UR65, c[0x0][0x398] ;  /* 0x00007300ff4177ac */ /* 0x000e620008000800 */
[----:B------:R-:W-:Y:S02]  /*117170*/  LOP3.LUT R40, R40, 0xfffffeff, RZ, 0xc0, !PT ;  /* 0xfffffeff28287812 */ /* 0x000fe400078ec0ff */
[----:B------:R-:W-:Y:S01]  /*117180*/  ISETP.LT.AND P2, PT, R99, UR64, !P1 ;  /* 0x0000004063007c0c */ /* 0x000fe2000cf41270 */
[----:B------:R-:W1:Y:S04]  /*117190*/  LDCU UR64, c[0x0][0x398] ;  /* 0x00007300ff4077ac */ /* 0x000e680008000800 */
        /* <DEDUP_REMOVED lines=11> */
[----:B----4-:R-:W-:Y:S04]  /*117250*/  STL.64 [R1+0x1b0], R64 ;  /* 0x0001b04001007387 */ /* 0x010fe80000100a00 */
[----:B------:R-:W-:Y:S04]  /*117260*/  STL.64 [R1+0x1b8], R66 ;  /* 0x0001b84201007387 */ /* 0x000fe80000100a00 */
[----:B------:R-:W4:Y:S01]  /*117270*/  LDS.128 R64, [R80+0x400] ;  /* 0x0004000050407984 */ /* 0x000f220000000c00 */
[----:B------:R-:W-:Y:S06]  /*117280*/  BAR.SYNC.DEFER_BLOCKING 0x0 ;  /* 0x0000000000007b1d */ /* 0x000fec0000010000 */
[----:B----4-:R-:W-:Y:S04]  /*117290*/  STL.64 [R1+0x7c0], R64 ;  /* 0x0007c04001007387 */ /* 0x010fe80000100a00 */
[----:B------:R-:W-:Y:S04]  /*1172a0*/  STL.64 [R1+0x7c8], R66 ;  /* 0x0007c84201007387 */ /* 0x000fe80000100a00 */
[----:B------:R-:W-:Y:S04]  /*1172b0*/  STSM.16.M88.4 [R0], R56 ;  /* 0x0000003800007844 */ /* 0x000fe80000000200 */
[----:B------:R4:W-:Y:S01]  /*1172c0*/  STSM.16.M88.4 [R0+0x200], R52 ;  /* 0x0002003400007844 */ /* 0x0009e20000000200 */
[----:B------:R-:W-:Y:S01]  /*1172d0*/  ISETP.LT.AND P4, PT, R97, UR77, !P1 ;  /* 0x0000004d61007c0c */ /* 0x000fe2000cf81270 */
[----:B------:R-:W1:Y:S01]  /*1172e0*/  LDCU UR77, c[0x0][0x398] ;  /* 0x00007300ff4d77ac */ /* 0x000e620008000800 */
[----:B------:R-:W-:Y:S01]  /*1172f0*/  ISETP.LT.AND P3, PT, R100, UR58, !P1 ;  /* 0x0000003a64007c0c */ /* 0x000fe2000cf61270 */
[----:B------:R-:W-:Y:S01]  /*117300*/  BAR.SYNC.DEFER_BLOCKING 0x0 ;  /* 0x0000000000007b1d */ /* 0x000fe20000010000 */
[----:B------:R-:W-:-:S02]  /*117310*/  LOP3.LUT R40, R40, 0xffffffef, RZ, 0xc0, !PT ;  /* 0xffffffef28287812 */ /* 0x000fc400078ec0ff */
[----:B------:R-:W-:-:S03]  /*117320*/  ISETP.LT.AND P2, PT, R99, UR57, !P1 ;  /* 0x0000003963007c0c */ /* 0x000fc6000cf41270 */
[----:B------:R-:W1:Y:S01]  /*117330*/  LDCU UR58, c[0x0][0x398] ;  /* 0x00007300ff3a77ac */ /* 0x000e620008000800 */
[----:B----4-:R-:W4:Y:S03]  /*117340*/  LDL.LU R52, [R1+0xa90] ;  /* 0x000a900001347983 */ /* 0x010f260000300800 */
[----:B------:R-:W-:Y:S01]  /*117350*/  @P4 LOP3.LUT R40, R40, 0x10, RZ, 0xfc, !PT ;  /* 0x0000001028284812 */ /* 0x000fe200078efcff */
[----:B------:R-:W2:Y:S01]  /*117360*/  LDCU UR57, c[0x0][0x398] ;  /* 0x00007300ff3977ac */ /* 0x000ea20008000800 */
[----:B------:R-:W4:Y:S04]  /*117370*/  LDL.LU R57, [R1+0x4eb8] ;  /* 0x004eb80001397983 */ /* 0x000f280000300800 */
[----:B------:R-:W4:Y:S04]  /*117380*/  LDL.LU R53, [R1+0xa98] ;  /* 0x000a980001357983 */ /* 0x000f280000300800 */
[----:B------:R-:W4:Y:S04]  /*117390*/  LDL.LU R54, [R1+0x5a0] ;  /* 0x0005a00001367983 */ /* 0x000f280000300800 */
[----:B------:R-:W4:Y:S01]  /*1173a0*/  LDL.LU R55, [R1+0x5a8] ;  /* 0x0005a80001377983 */ /* 0x000f220000300800 */
[----:B------:R-:W-:-:S02]  /*1173b0*/  LOP3.LUT R40, R40, 0xfffffff7, RZ, 0xc0, !PT ;  /* 0xfffffff728287812 */ /* 0x000fc400078ec0ff */
[----:B-1----:R-:W-:Y:S01]  /*1173c0*/  ISETP.LT.AND P1, PT, R98, UR46, !P1 ;  /* 0x0000002e62007c0c */ /* 0x002fe2000cf21270 */
[----:B------:R-:W1:Y:S01]  /*1173d0*/  LDS.128 R64, [R80] ;  /* 0x0000000050407984 */ /* 0x000e620000000c00 */
[----:B------:R-:W-:Y:S01]  /*1173e0*/  @P3 LOP3.LUT R40, R40, 0x8, RZ, 0xfc, !PT ;  /* 0x0000000828283812 */ /* 0x000fe200078efcff */
[----:B------:R-:W1:Y:S02]  /*1173f0*/  LDCU UR46, c[0x0][0x398] ;  /* 0x00007300ff2e77ac */ /* 0x000e640008000800 */
[----:B------:R-:W4:Y:S01]  /*117400*/  LDL.LU R56, [R1+0x4ebc] ;  /* 0x004ebc0001387983 */ /* 0x000f220000300800 */
[----:B------:R-:W-:-:S04]  /*117410*/  LOP3.LUT R40, R40, 0xfffffffb, RZ, 0xc0, !PT ;  /* 0xfffffffb28287812 */ /* 0x000fc800078ec0ff */
[----:B------:R-:W-:-:S04]  /*117420*/  @P2 LOP3.LUT R40, R40, 0x4, RZ, 0xfc, !PT ;  /* 0x0000000428282812 */ /* 0x000fc800078efcff */
[----:B------:R-:W-:-:S04]  /*117430*/  LOP3.LUT R40, R40, 0xfffffffd, RZ, 0xc0, !PT ;  /* 0xfffffffd28287812 */ /* 0x000fc800078ec0ff */
[----:B------:R-:W-:Y:S02]  /*117440*/  @P1 LOP3.LUT R40, R40, 0x2, RZ, 0xfc, !PT ;  /* 0x0000000228281812 */ /* 0x000fe400078efcff */
[----:B------:R-:W-:Y:S01]  /*117450*/  ISETP.GE.AND P1, PT, R61, UR43, PT ;  /* 0x0000002b3d007c0c */ /* 0x000fe2000bf26270 */
[----:B------:R-:W1:Y:S03]  /*117460*/  LDCU.64 UR42, c[0x0][0x398] ;  /* 0x00007300ff2a77ac */ /* 0x000e660008000a00 */
[----:B------:R-:W-:Y:S01]  /*117470*/  ISETP.LT.AND P3, PT, R100, UR60, !P1 ;  /* 0x0000003c64007c0c */ /* 0x000fe2000cf61270 */
[----:B------:R-:W3:Y:S01]  /*117480*/  LDCU UR60, c[0x0][0x398] ;  /* 0x00007300ff3c77ac */ /* 0x000ee20008000800 */
[----:B------:R-:W-:Y:S02]  /*117490*/  ISETP.LT.AND P2, PT, R99, UR59, !P1 ;  /* 0x0000003b63007c0c */ /* 0x000fe4000cf41270 */
[----:B------:R-:W-:Y:S01]  /*1174a0*/  ISETP.LT.AND P4, PT, R97, UR61, !P1 ;  /* 0x0000003d61007c0c */ /* 0x000fe2000cf81270 */
[----:B------:R-:W3:Y:S01]  /*1174b0*/  LDCU UR59, c[0x0][0x398] ;  /* 0x00007300ff3b77ac */ /* 0x000ee20008000800 */
[----:B--2---:R-:W-:Y:S01]  /*1174c0*/  ISETP.LT.AND P1, PT, R98, UR44, !P1 ;  /* 0x0000002c62007c0c */ /* 0x004fe2000cf21270 */
[----:B-1----:R-:W-:Y:S06]  /*1174d0*/  STL.64 [R1+0x1970], R64 ;  /* 0x0019704001007387 */ /* 0x002fec0000100a00 */
[----:B------:R-:W-:Y:S01]  /*1174e0*/  @P3 LOP3.LUT R41, R41, 0x80000000, RZ, 0xfc, !PT ;  /* 0x8000000029293812 */ /* 0x000fe200078efcff */
[----:B------:R-:W1:Y:S03]  /*1174f0*/  LDCU UR61, c[0x0][0x398] ;  /* 0x00007300ff3d77ac */ /* 0x000e660008000800 */
[----:B------:R-:W-:Y:S01]  /*117500*/  LOP3.LUT R41, R41, 0xbfffffff, RZ, 0xc0, !PT ;  /* 0xbfffffff29297812 */ /* 0x000fe200078ec0ff */
[----:B------:R-:W2:Y:S03]  /*117510*/  LDCU UR44, c[0x0][0x398] ;  /* 0x00007300ff2c77ac */ /* 0x000ea60008000800 */
[----:B------:R-:W-:-:S04]  /*117520*/  @P2 LOP3.LUT R41, R41, 0x40000000, RZ, 0xfc, !PT ;  /* 0x4000000029292812 */ /* 0x000fc800078efcff */
[----:B------:R-:W-:-:S04]  /*117530*/  LOP3.LUT R41, R41, 0xdfffffff, RZ, 0xc0, !PT ;  /* 0xdfffffff29297812 */ /* 0x000fc800078ec0ff */
[----:B------:R-:W-:Y:S02]  /*117540*/  @P1 LOP3.LUT R41, R41, 0x20000000, RZ, 0xfc, !PT ;  /* 0x2000000029291812 */ /* 0x000fe400078efcff */
[----:B---3--:R-:W-:Y:S01]  /*117550*/  ISETP.GE.AND P1, PT, R60, UR39, PT ;  /* 0x000000273c007c0c */ /* 0x008fe2000bf26270 */
[----:B------:R-:W-:Y:S01]  /*117560*/  STL.64 [R1+0x1978], R66 ;  /* 0x0019784201007387 */ /* 0x000fe20000100a00 */
[----:B------:R-:W-:Y:S01]  /*117570*/  LOP3.LUT R40, R40, 0xfffffffe, RZ, 0xc0, !PT ;  /* 0xfffffffe28287812 */ /* 0x000fe200078ec0ff */
[----:B------:R-:W3:Y:S02]  /*117580*/  LDCU.64 UR38, c[0x0][0x398] ;  /* 0x00007300ff2677ac */ /* 0x000ee40008000a00 */
[----:B------:R-:W1:Y:S01]  /*117590*/  LDS.128 R60, [R80+0x400] ;  /* 0x00040000503c7984 */ /* 0x000e620000000c00 */
[----:B------:R-:W-:Y:S06]  /*1175a0*/  BAR.SYNC.DEFER_BLOCKING 0x0 ;  /* 0x0000000000007b1d */ /* 0x000fec0000010000 */
[----:B-1----:R-:W-:Y:S04]  /*1175b0*/  STL.64 [R1+0x19e0], R60 ;  /* 0x0019e03c01007387 */ /* 0x002fe80000100a00 */
[----:B------:R-:W-:Y:S01]  /*1175c0*/  STL.64 [R1+0x19e8], R62 ;  /* 0x0019e83e01007387 */ /* 0x000fe20000100a00 */
[----:B------:R-:W-:-:S02]  /*1175d0*/  @P4 LOP3.LUT R40, R40, 0x1, RZ, 0xfc, !PT ;  /* 0x0000000128284812 */ /* 0x000fc400078efcff */
[----:B------:R-:W-:Y:S01]  /*1175e0*/  ISETP.LT.AND P4, PT, R97, UR56, !P1 ;  /* 0x0000003861007c0c */ /* 0x000fe2000cf81270 */
[----:B------:R-:W1:Y:S01]  /*1175f0*/  LDCU UR56, c[0x0][0x398] ;  /* 0x00007300ff3877ac */ /* 0x000e620008000800 */
[----:B----4-:R4:W-:Y:S04]  /*117600*/  STSM.16.M88.4 [R0], R52 ;  /* 0x0000003400007844 */ /* 0x0109e80000000200 */
[----:B----4-:R-:W4:Y:S04]  /*117610*/  LDL.LU R52, [R1+0x1960] ;  /* 0x0019600001347983 */ /* 0x010f280000300800 */
[----:B------:R-:W2:Y:S04]  /*117620*/  LDL.LU R58, [R1+0x4ec0] ;  /* 0x004ec000013a7983 */ /* 0x000ea80000300800 */
[----:B------:R-:W4:Y:S04]  /*117630*/  LDL.LU R53, [R1+0x1968] ;  /* 0x0019680001357983 */ /* 0x000f280000300800 */
[----:B------:R-:W4:Y:S04]  /*117640*/  LDL.LU R54, [R1+0x7f0] ;  /* 0x0007f00001367983 */ /* 0x000f280000300800 */
[----:B------:R-:W4:Y:S04]  /*117650*/  LDL.LU R55, [R1+0x7f8] ;  /* 0x0007f80001377983 */ /* 0x000f280000300800 */
[----:B------:R-:W4:Y:S01]  /*117660*/  LDL.LU R61, [R1+0x4ec4] ;  /* 0x004ec400013d7983 */ /* 0x000f220000300800 */
        /* <DEDUP_REMOVED lines=36> */
[----:B-1----:R-:W-:Y:S01]  /*1178b0*/  ISETP.LT.AND P4, PT, R97, UR40, !P1 ;  /* 0x0000002861007c0c */ /* 0x002fe2000cf81270 */
[----:B------:R-:W1:Y:S01]  /*1178c0*/  LDCU UR40, c[0x0][0x398] ;  /* 0x00007300ff2877ac */ /* 0x000e620008000800 */
        /* <DEDUP_REMOVED lines=18> */
[----:B------:R-:W-:Y:S02]  /*1179f0*/  ISETP.LT.AND P4, PT, R97, UR26, !P1 ;  /* 0x0000001a61007c0c */ /* 0x000fe4000cf81270 */
[----:B------:R-:W-:Y:S01]  /*117a00*/  ISETP.LT.AND P3, PT, R100, UR27, !P1 ;  /* 0x0000001b64007c0c */ /* 0x000fe2000cf61270 */
[----:B------:R-:W2:Y:S01]  /*117a10*/  LDL.LU R59, [R1+0x1408] ;  /* 0x00140800013b7983 */ /* 0x000ea20000300800 */
[----:B------:R-:W-:Y:S01]  /*117a20*/  ISETP.LT.AND P2, PT, R99, UR37, !P1 ;  /* 0x0000002563007c0c */ /* 0x000fe2000cf41270 */
[----:B------:R-:W1:Y:S08]  /*117a30*/  LDCU.64 UR26, c[0x0][0x398] ;  /* 0x00007300ff1a77ac */ /* 0x000e700008000a00 */
[----:B------:R-:W-:Y:S01]  /*117a40*/  @P4 LOP3.LUT R41, R41, 0x10000, RZ, 0xfc, !PT ;  /* 0x0001000029294812 */ /* 0x000fe200078efcff */
[----:B----4-:R4:W-:Y:S01]  /*117a50*/  STSM.16.M88.4 [R0+0x200], R52 ;  /* 0x0002003400007844 */ /* 0x0109e20000000200 */
        /* <DEDUP_REMOVED lines=8> */
[----:B----4-:R-:W4:Y:S03]  /*117ae0*/  LDL.LU R52, [R1+0x2870] ;  /* 0x0028700001347983 */ /* 0x010f260000300800 */
[----:B------:R-:W-:Y:S01]  /*117af0*/  LOP3.LUT R41, R41, 0xffffdfff, RZ, 0xc0, !PT ;  /* 0xffffdfff29297812 */ /* 0x000fe200078ec0ff */
[----:B------:R-:W4:Y:S03]  /*117b00*/  LDL.LU R53, [R1+0x2878] ;  /* 0x0028780001357983 */ /* 0x000f260000300800 */
[----:B------:R-:W-:Y:S02]  /*117b10*/  @P1 LOP3.LUT R41, R41, 0x2000, RZ, 0xfc, !PT ;  /* 0x0000200029291812 */ /* 0x000fe400078efcff */
[----:B------:R-:W-:Y:S01]  /*117b20*/  ISETP.GE.AND P1, PT, R61, UR43, PT ;  /* 0x0000002b3d007c0c */ /* 0x000fe2000bf26270 */
[----:B------:R-:W1:Y:S01]  /*117b30*/  LDCU UR43, c[0x0][0x398] ;  /* 0x00007300ff2b77ac */ /* 0x000e620008000800 */
[----:B------:R-:W3:Y:S04]  /*117b40*/  LDL.LU R61, [R1+0x4ecc] ;  /* 0x004ecc00013d7983 */ /* 0x000ee80000300800 */
        /* <DEDUP_REMOVED lines=22> */
[----:B------:R-:W3:Y:S04]  /*117cb0*/  LDL.LU R60, [R1+0x4ed0] ;  /* 0x004ed000013c7983 */ /* 0x000ee80000300800 */
[----:B-1----:R-:W-:Y:S04]  /*117cc0*/  STL.64 [R1+0x1940], R68 ;  /* 0x0019404401007387 */ /* 0x002fe80000100a00 */
[----:B------:R-:W-:Y:S04]  /*117cd0*/  STL.64 [R1+0x1948], R70 ;  /* 0x0019484601007387 */ /* 0x000fe80000100a00 */
[----:B------:R-:W-:Y:S04]  /*117ce0*/  STL.64 [R1+0x19c0], R64 ;  /* 0x0019c04001007387 */ /* 0x000fe80000100a00 */
[----:B------:R-:W-:Y:S04]  /*117cf0*/  STL.64 [R1+0x19c8], R66 ;  /* 0x0019c84201007387 */ /* 0x000fe80000100a00 */
[----:B--2---:R-:W-:Y:S04]  /*117d00*/  STSM.16.M88.4 [R0], R56 ;  /* 0x0000003800007844 */ /* 0x004fe80000000200 */
[----:B----4-:R1:W-:Y:S01]  /*117d10*/  STSM.16.M88.4 [R0+0x200], R52 ;  /* 0x0002003400007844 */ /* 0x0103e20000000200 */
[----:B------:R-:W-:-:S02]  /*117d20*/  ISETP.LT.AND P4, PT, R97, UR29, !P1 ;  /* 0x0000001d61007c0c */ /* 0x000fc4000cf81270 */
[----:B------:R-:W-:Y:S01]  /*117d30*/  ISETP.LT.AND P3, PT, R100, UR30, !P1 ;  /* 0x0000001e64007c0c */ /* 0x000fe2000cf61270 */
[----:B------:R-:W-:Y:S06]  /*117d40*/  BAR.SYNC.DEFER_BLOCKING 0x0 ;  /* 0x0000000000007b1d */ /* 0x000fec0000010000 */
[----:B-1----:R-:W2:Y:S04]  /*117d50*/  LDL.LU R52, [R1+0x2ac0] ;  /* 0x002ac00001347983 */ /* 0x002ea80000300800 */
[----:B------:R-:W2:Y:S04]  /*117d60*/  LDL.LU R53, [R1+0x2ac8] ;  /* 0x002ac80001357983 */ /* 0x000ea80000300800 */
[----:B------:R-:W4:Y:S04]  /*117d70*/  LDL.LU R57, [R1+0x4ed4] ;  /* 0x004ed40001397983 */ /* 0x000f280000300800 */
[----:B------:R-:W2:Y:S04]  /*117d80*/  LDL.LU R54, [R1+0x2120] ;  /* 0x0021200001367983 */ /* 0x000ea80000300800 */
[----:B------:R-:W2:Y:S01]  /*117d90*/  LDL.LU R55, [R1+0x2128] ;  /* 0x0021280001377983 */ /* 0x000ea20000300800 */
[----:B------:R-:W-:-:S02]  /*117da0*/  LOP3.LUT R41, R41, 0xfffffeff, RZ, 0xc0, !PT ;  /* 0xfffffeff29297812 */ /* 0x000fc400078ec0ff */
[----:B------:R-:W-:Y:S01]  /*117db0*/  ISETP.LT.AND P2, PT, R99, UR31, !P1 ;  /* 0x0000001f63007c0c */ /* 0x000fe2000cf41270 */
[----:B------:R-:W1:Y:S01]  /*117dc0*/  LDS.128 R64, [R80] ;  /* 0x0000000050407984 */ /* 0x000e620000000c00 */
[----:B------:R-:W-:Y:S01]  /*117dd0*/  @P4 LOP3.LUT R41, R41, 0x100, RZ, 0xfc, !PT ;  /* 0x0000010029294812 */ /* 0x000fe200078efcff */
[----:B------:R-:W1:Y:S02]  /*117de0*/  LDCU.64 UR30, c[0x0][0x398] ;  /* 0x00007300ff1e77ac */ /* 0x000e640008000a00 */
[----:B------:R-:W4:Y:S01]  /*117df0*/  LDL.LU R56, [R1+0x4ed8] ;  /* 0x004ed80001387983 */ /* 0x000f220000300800 */
        /* <DEDUP_REMOVED lines=18> */
[----:B------:R-:W-:Y:S01]  /*117f20*/  ISETP.LT.AND P1, PT, R98, UR28, !P1 ;  /* 0x0000001c62007c0c */ /* 0x000fe2000cf21270 */
[----:B-1----:R-:W-:Y:S01]  /*117f30*/  STL.64 [R1+0x1250], R64 ;  /* 0x0012504001007387 */ /* 0x002fe20000100a00 */
[----:B------:R-:W-:Y:S01]  /*117f40*/  LOP3.LUT R41, R41, 0xfffffffb, RZ, 0xc0, !PT ;  /* 0xfffffffb29297812 */ /* 0x000fe200078ec0ff */
[----:B------:R-:W1:Y:S03]  /*117f50*/  LDCU.64 UR28, c[0x0][0x398] ;  /* 0x00007300ff1c77ac */ /* 0x000e660008000a00 */
[----:B------:R-:W-:-:S04]  /*117f60*/  @P2 LOP3.LUT R41, R41, 0x4, RZ, 0xfc, !PT ;  /* 0x0000000429292812 */ /* 0x000fc800078efcff */
[----:B------:R-:W-:-:S04]  /*117f70*/  LOP3.LUT R41, R41, 0xfffffffd, RZ, 0xc0, !PT ;  /* 0xfffffffd29297812 */ /* 0x000fc800078ec0ff */
[----:B------:R-:W-:Y:S02]  /*117f80*/  @P1 LOP3.LUT R41, R41, 0x2, RZ, 0xfc, !PT ;  /* 0x0000000229291812 */ /* 0x000fe400078efcff */
[----:B------:R-:W-:Y:S02]  /*117f90*/  ISETP.GE.AND P1, PT, R60, UR33, PT ;  /* 0x000000213c007c0c */ /* 0x000fe4000bf26270 */
        /* <DEDUP_REMOVED lines=10> */
[----:B------:R-:W3:Y:S01]  /*118040*/  LDL.LU R55, [R1+0x23b8] ;  /* 0x0023b80001377983 */ /* 0x000ee20000300800 */
[----:B------:R-:W-:Y:S01]  /*118050*/  ISETP.LT.AND P3, PT, R100, UR24, !P1 ;  /* 0x0000001864007c0c */ /* 0x000fe2000cf61270 */
[----:B------:R-:W1:Y:S01]  /*118060*/  LDCU.64 UR24, c[0x0][0x398] ;  /* 0x00007300ff1877ac */ /* 0x000e620008000a00 */
[----:B------:R-:W-:Y:S01]  /*118070*/  ISETP.LT.AND P2, PT, R99, UR23, !P1 ;  /* 0x0000001763007c0c */ /* 0x000fe2000cf41270 */
[----:B------:R-:W3:Y:S01]  /*118080*/  LDL.LU R61, [R1+0x4ee0] ;  /* 0x004ee000013d7983 */ /* 0x000ee20000300800 */
[----:B------:R-:W-:Y:S01]  /*118090*/  ISETP.LT.AND P4, PT, R97, UR28, !P1 ;  /* 0x0000001c61007c0c */ /* 0x000fe2000cf81270 */
[----:B------:R-:W1:Y:S01]  /*1180a0*/  LDCU UR28, c[0x0][0x398] ;  /* 0x00007300ff1c77ac */ /* 0x000e620008000800 */
[----:B------:R-:W-:-:S07]  /*1180b0*/  ISETP.LT.AND P1, PT, R98, UR10, !P1 ;  /* 0x0000000a62007c0c */ /* 0x000fce000cf21270 */
[----:B------:R-:W-:-:S04]  /*1180c0*/  @P3 LOP3.LUT R42, R42, 0x80000000, RZ, 0xfc, !PT ;  /* 0x800000002a2a3812 */ /* 0x000fc800078efcff */
[----:B------:R-:W-:-:S04]  /*1180d0*/  LOP3.LUT R42, R42, 0xbfffffff, RZ, 0xc0, !PT ;  /* 0xbfffffff2a2a7812 */ /* 0x000fc800078ec0ff */
[----:B------:R-:W-:-:S04]  /*1180e0*/  @P2 LOP3.LUT R42, R42, 0x40000000, RZ, 0xfc, !PT ;  /* 0x400000002a2a2812 */ /* 0x000fc800078efcff */
[----:B------:R-:W-:Y:S02]  /*1180f0*/  LOP3.LUT R42, R42, 0xdfffffff, RZ, 0xc0, !PT ;  /* 0xdfffffff2a2a7812 */ /* 0x000fe400078ec0ff */
[----:B------:R-:W-:Y:S02]  /*118100*/  LOP3.LUT R41, R41, 0xfffffffe, RZ, 0xc0, !PT ;  /* 0xfffffffe29297812 */ /* 0x000fe400078ec0ff */
[----:B------:R-:W-:Y:S02]  /*118110*/  @P1 LOP3.LUT R42, R42, 0x20000000, RZ, 0xfc, !PT ;  /* 0x200000002a2a1812 */ /* 0x000fe400078efcff */
[----:B----4-:R-:W-:Y:S02]  /*118120*/  ISETP.GE.AND P1, PT, R57, UR27, PT ;  /* 0x0000001b39007c0c */ /* 0x010fe4000bf26270 */
[----:B------:R-:W-:Y:S02]  /*118130*/  @P4 LOP3.LUT R41, R41, 0x1, RZ, 0xfc, !PT ;  /* 0x0000000129294812 */ /* 0x000fe400078efcff */
[----:B------:R-:W-:Y:S01]  /*118140*/  ISETP.LT.AND P4, PT, R97, UR22, !P1 ;  /* 0x0000001661007c0c */ /* 0x000fe2000cf81270 */
[----:B------:R-:W4:Y:S01]  /*118150*/  LDCU.64 UR22, c[0x0][0x398] ;  /* 0x00007300ff1677ac */ /* 0x000f220008000a00 */
[----:B------:R-:W-:-:S02]  /*118160*/  ISETP.LT.AND P3, PT, R100, UR20, !P1 ;  /* 0x0000001464007c0c */ /* 0x000fc4000cf61270 */
[----:B------:R-:W-:Y:S02]  /*118170*/  LOP3.LUT R42, R42, 0xefffffff, RZ, 0xc0, !PT ;  /* 0xefffffff2a2a7812 */ /* 0x000fe400078ec0ff */
[----:B------:R-:W-:Y:S01]  /*118180*/  ISETP.LT.AND P2, PT, R99, UR21, !P1 ;  /* 0x0000001563007c0c */ /* 0x000fe2000cf41270 */
[----:B------:R-:W4:Y:S06]  /*118190*/  LDCU.64 UR20, c[0x0][0x398] ;  /* 0x00007300ff1477ac */ /* 0x000f2c0008000a00 */
        /* <DEDUP_REMOVED lines=10> */
[----:B------:R-:W3:Y:S02]  /*118240*/  LDL.LU R56, [R1+0x1054] ;  /* 0x0010540001387983 */ /* 0x000ee40000300800 */
[----:B------:R-:W-:Y:S02]  /*118250*/  ISETP.LT.AND P4, PT, R97, UR17, !P1 ;  /* 0x0000001161007c0c */ /* 0x000fe4000cf81270 */
[----:B------:R-:W3:Y:S01]  /*118260*/  LDL.LU R57, [R1+0x105c] ;  /* 0x00105c0001397983 */ /* 0x000ee20000300800 */
[----:B------:R-:W-:Y:S01]  /*118270*/  ISETP.LT.AND P3, PT, R100, UR15, !P1 ;  /* 0x0000000f64007c0c */ /* 0x000fe2000cf61270 */
[----:B------:R-:W1:Y:S02]  /*118280*/  LDCU UR15, c[0x0][0x398] ;  /* 0x00007300ff0f77ac */ /* 0x000e640008000800 */
[----:B------:R-:W3:Y:S01]  /*118290*/  LDL.LU R60, [R1+0x4ee4] ;  /* 0x004ee400013c7983 */ /* 0x000ee20000300800 */
[----:B------:R-:W-:-:S02]  /*1182a0*/  LOP3.LUT R42, R42, 0xfeffffff, RZ, 0xc0, !PT ;  /* 0xfeffffff2a2a7812 */ /* 0x000fc400078ec0ff */
[----:B------:R-:W-:Y:S01]  /*1182b0*/  ISETP.LT.AND P2, PT, R99, UR16, !P1 ;  /* 0x0000001063007c0c */ /* 0x000fe2000cf41270 */
[----:B------:R-:W1:Y:S03]  /*1182c0*/  LDCU.64 UR16, c[0x0][0x398] ;  /* 0x00007300ff1077ac */ /* 0x000e660008000a00 */
        /* <DEDUP_REMOVED lines=9> */
[----:B------:R-:W2:Y:S01]  /*118360*/  LDCU UR29, c[0x0][0x398] ;  /* 0x00007300ff1d77ac */ /* 0x000ea20008000800 */
[----:B------:R-:W4:Y:S04]  /*118370*/  LDL.LU R58, [R1+0x1a4] ;  /* 0x0001a400013a7983 */ /* 0x000f280000300800 */
[----:B------:R-:W4:Y:S04]  /*118380*/  LDL.LU R59, [R1+0x1ac] ;  /* 0x0001ac00013b7983 */ /* 0x000f280000300800 */
[----:B---3--:R3:W-:Y:S01]  /*118390*/  STSM.16.M88.4 [R0+0x200], R52 ;  /* 0x0002003400007844 */ /* 0x0087e20000000200 */
[----:B------:R-:W-:Y:S01]  /*1183a0*/  ISETP.LT.AND P4, PT, R97, UR14, !P1 ;  /* 0x0000000e61007c0c */ /* 0x000fe2000cf81270 */
[----:B------:R-:W1:Y:S01]  /*1183b0*/  LDCU UR14, c[0x0][0x398] ;  /* 0x00007300ff0e77ac */ /* 0x000e620008000800 */
[----:B------:R-:W-:Y:S01]  /*1183c0*/  ISETP.LT.AND P3, PT, R100, UR12, !P1 ;  /* 0x0000000c64007c0c */ /* 0x000fe2000cf61270 */
[----:B------:R-:W-:Y:S06]  /*1183d0*/  BAR.SYNC.DEFER_BLOCKING 0x0 ;  /* 0x0000000000007b1d */ /* 0x000fec0000010000 */
[----:B---3--:R-:W3:Y:S04]  /*1183e0*/  LDL.LU R52, [R1+0xcb4] ;  /* 0x000cb40001347983 */ /* 0x008ee80000300800 */
[----:B------:R-:W3:Y:S04]  /*1183f0*/  LDL.LU R53, [R1+0xcbc] ;  /* 0x000cbc0001357983 */ /* 0x000ee80000300800 */
[----:B------:R-:W3:Y:S04]  /*118400*/  LDL.LU R54, [R1+0x3b4] ;  /* 0x0003b40001367983 */ /* 0x000ee80000300800 */
[----:B------:R-:W3:Y:S01]  /*118410*/  LDL.LU R55, [R1+0x3bc] ;  /* 0x0003bc0001377983 */ /* 0x000ee20000300800 */
[----:B------:R-:W-:-:S02]  /*118420*/  LOP3.LUT R42, R42, 0xffefffff, RZ, 0xc0, !PT ;  /* 0xffefffff2a2a7812 */ /* 0x000fc400078ec0ff */
[----:B------:R-:W-:Y:S01]  /*118430*/  ISETP.LT.AND P2, PT, R99, UR13, !P1 ;  /* 0x0000000d63007c0c */ /* 0x000fe2000cf41270 */
[----:B------:R-:W2:Y:S01]  /*118440*/  LDS.128 R68, [R80] ;  /* 0x0000000050447984 */ /* 0x000ea20000000c00 */
[----:B------:R-:W-:Y:S01]  /*118450*/  @P4 LOP3.LUT R42, R42, 0x100000, RZ, 0xfc, !PT ;  /* 0x001000002a2a4812 */ /* 0x000fe200078efcff */
[----:B------:R-:W2:Y:S02]  /*118460*/  LDCU.64 UR12, c[0x0][0x398] ;  /* 0x00007300ff0c77ac */ /* 0x000ea40008000a00 */
[----:B------:R-:W2:Y:S01]  /*118470*/  LDS.128 R64, [R80+0x400] ;  /* 0x0004000050407984 */ /* 0x000ea20000000c00 */
[----:B------:R-:W-:Y:S02]  /*118480*/  LOP3.LUT R42, R42, 0xfff7ffff, RZ, 0xc0, !PT ;  /* 0xfff7ffff2a2a7812 */ /* 0x000fe400078ec0ff */
[----:B-1----:R-:W-:Y:S01]  /*118490*/  ISETP.LT.AND P1, PT, R98, UR16, !P1 ;  /* 0x0000001062007c0c */ /* 0x002fe2000cf21270 */
[----:B------:R-:W-:Y:S01]  /*1184a0*/  BAR.SYNC.DEFER_BLOCKING 0x0 ;  /* 0x0000000000007b1d */ /* 0x000fe20000010000 */
[----:B------:R-:W-:-:S04]  /*1184b0*/  @P3 LOP3.LUT R42, R42, 0x80000, RZ, 0xfc, !PT ;  /* 0x000800002a2a3812 */ /* 0x000fc800078efcff */
[----:B------:R-:W-:Y:S01]  /*1184c0*/  LOP3.LUT R42, R42, 0xfffbffff, RZ, 0xc0, !PT ;  /* 0xfffbffff2a2a7812 */ /* 0x000fe200078ec0ff */
[----:B------:R-:W1:Y:S03]  /*1184d0*/  LDCU UR16, c[0x0][0x398] ;  /* 0x00007300ff1077ac */ /* 0x000e660008000800 */
[----:B------:R-:W-:-:S04]  /*1184e0*/  @P2 LOP3.LUT R42, R42, 0x40000, RZ, 0xfc, !PT ;  /* 0x000400002a2a2812 */ /* 0x000fc800078efcff */
[----:B------:R-:W-:-:S04]  /*1184f0*/  LOP3.LUT R42, R42, 0xfffdffff, RZ, 0xc0, !PT ;  /* 0xfffdffff2a2a7812 */ /* 0x000fc800078ec0ff */
[----:B------:R-:W-:Y:S02]  /*118500*/  @P1 LOP3.LUT R42, R42, 0x20000, RZ, 0xfc, !PT ;  /* 0x000200002a2a1812 */ /* 0x000fe400078efcff */
[----:B------:R-:W-:Y:S01]  /*118510*/  ISETP.GE.AND P1, PT, R61, UR11, PT ;  /* 0x0000000b3d007c0c */ /* 0x000fe2000bf26270 */
[----:B------:R-:W1:Y:S01]  /*118520*/  LDCU.64 UR10, c[0x0][0x398] ;  /* 0x00007300ff0a77ac */ /* 0x000e620008000a00 */
[----:B------:R-:W3:Y:S02]  /*118530*/  LDL.LU R61, [R1+0x4ee8] ;  /* 0x004ee800013d7983 */ /* 0x000ee40000300800 */
[----:B------:R-:W-:Y:S02]  /*118540*/  ISETP.LT.AND P4, PT, R97, UR7, !P1 ;  /* 0x0000000761007c0c */ /* 0x000fe4000cf81270 */
        /* <DEDUP_REMOVED lines=13> */
[----:B------:R-:W-:Y:S01]  /*118620*/  ISETP.GE.AND P1, PT, R60, UR25, PT ;  /* 0x000000193c007c0c */ /* 0x000fe2000bf26270 */
[----:B------:R-:W1:Y:S01]  /*118630*/  LDCU.64 UR24, c[0x0][0x398] ;  /* 0x00007300ff1877ac */ /* 0x000e620008000a00 */
[----:B------:R-:W3:Y:S04]  /*118640*/  LDL.LU R60, [R1+0x4eec] ;  /* 0x004eec00013c7983 */ /* 0x000ee80000300800 */
[----:B--2---:R-:W-:Y:S04]  /*118650*/  STL.64 [R1+0xcb0], R68 ;  /* 0x000cb04401007387 */ /* 0x004fe80000100a00 */
        /* <DEDUP_REMOVED lines=8> */
[----:B------:R-:W-:Y:S06]  /*1186e0*/  BAR.SYNC.DEFER_BLOCKING 0x0 ;  /* 0x0000000000007b1d */ /* 0x000fec0000010000 */
[----:B--2---:R-:W2:Y:S04]  /*1186f0*/  LDL.LU R52, [R1+0xa94] ;  /* 0x000a940001347983 */ /* 0x004ea80000300800 */
[----:B------:R-:W2:Y:S04]  /*118700*/  LDL.LU R53, [R1+0xa9c] ;  /* 0x000a9c0001357983 */ /* 0x000ea80000300800 */
[----:B------:R-:W2:Y:S04]  /*118710*/  LDL.LU R54, [R1+0x5a4] ;  /* 0x0005a40001367983 */ /* 0x000ea80000300800 */
[----:B------:R-:W2:Y:S01]  /*118720*/  LDL.LU R55, [R1+0x5ac] ;  /* 0x0005ac0001377983 */ /* 0x000ea20000300800 */
[----:B------:R-:W-:-:S02]  /*118730*/  LOP3.LUT R42, R42, 0xffffefff, RZ, 0xc0, !PT ;  /* 0xffffefff2a2a7812 */ /* 0x000fc400078ec0ff */
[----:B------:R-:W-:Y:S01]  /*118740*/  ISETP.LT.AND P2, PT, R99, UR5, !P1 ;  /* 0x0000000563007c0c */ /* 0x000fe2000cf41270 */
[----:B------:R-:W4:Y:S01]  /*118750*/  LDCU.64 UR4, c[0x0][0x398] ;  /* 0x00007300ff0477ac */ /* 0x000f220008000a00 */
[----:B------:R-:W-:Y:S01]  /*118760*/  @P4 LOP3.LUT R42, R42, 0x1000, RZ, 0xfc, !PT ;  /* 0x000010002a2a4812 */ /* 0x000fe200078efcff */
[----:B------:R-:W3:Y:S03]  /*118770*/  LDL.LU R57, [R1+0x4ef0] ;  /* 0x004ef00001397983 */ /* 0x000ee60000300800 */
[----:B------:R-:W-:Y:S01]  /*118780*/  LOP3.LUT R42, R42, 0xfffff7ff, RZ, 0xc0, !PT ;  /* 0xfffff7ff2a2a7812 */ /* 0x000fe200078ec0ff */
[----:B------:R-:W4:Y:S03]  /*118790*/  LDS.128 R64, [R80] ;  /* 0x0000000050407984 */ /* 0x000f260000000c00 */
[----:B------:R-:W-:Y:S01]  /*1187a0*/  @P3 LOP3.LUT R42, R42, 0x800, RZ, 0xfc, !PT ;  /* 0x000008002a2a3812 */ /* 0x000fe200078efcff */
[----:B------:R-:W3:Y:S01]  /*1187b0*/  LDL.LU R56, [R1+0x4ef4] ;  /* 0x004ef40001387983 */ /* 0x000ee20000300800 */
[----:B-1----:R-:W-:-:S02]  /*1187c0*/  ISETP.LT.AND P1, PT, R98, UR6, !P1 ;  /* 0x0000000662007c0c */ /* 0x002fc4000cf21270 */
        /* <DEDUP_REMOVED lines=22> */
[----:B------:R-:W-:Y:S01]  /*118930*/  STL.64 [R1+0xa90], R64 ;  /* 0x000a904001007387 */ /* 0x000fe20000100a00 */
[----:B------:R-:W-:Y:S01]  /*118940*/  LOP3.LUT R42, R42, 0xffffffef, RZ, 0xc0, !PT ;  /* 0xffffffef2a2a7812 */ /* 0x000fe200078ec0ff */
[----:B------:R-:W4:Y:S02]  /*118950*/  LDCU UR17, c[0x0][0x398] ;  /* 0x00007300ff1177ac */ /* 0x000f240008000800 */
        /* <DEDUP_REMOVED lines=8> */
[----:B------:R-:W4:Y:S04]  /*1189e0*/  LDL.LU R53, [R1+0x196c] ;  /* 0x00196c0001357983 */ /* 0x000f280000300800 */
[----:B------:R-:W4:Y:S04]  /*1189f0*/  LDL.LU R54, [R1+0x7f4] ;  /* 0x0007f40001367983 */ /* 0x000f280000300800 */
[----:B------:R-:W4:Y:S01]  /*118a00*/  LDL.LU R55, [R1+0x7fc] ;  /* 0x0007fc0001377983 */ /* 0x000f220000300800 */
[----:B------:R-:W-:Y:S01]  /*118a10*/  ISETP.LT.AND P4, PT, R97, UR37, !P1 ;  /* 0x0000002561007c0c */ /* 0x000fe2000cf81270 */
[----:B------:R-:W1:Y:S01]  /*118a20*/  LDCU UR37, c[0x0][0x398] ;  /* 0x00007300ff2577ac */ /* 0x000e620008000800 */
[----:B------:R-:W-:Y:S01]  /*118a30*/  ISETP.LT.AND P3, PT, R100, UR59, !P1 ;  /* 0x0000003b64007c0c */ /* 0x000fe2000cf61270 */
[----:B------:R-:W4:Y:S01]  /*118a40*/  LDL.LU R61, [R1+0x4efc] ;  /* 0x004efc00013d7983 */ /* 0x000f220000300800 */
        /* <DEDUP_REMOVED lines=22> */
[----:B------:R-:W-:Y:S01]  /*118bb0*/  @P3 LOP3.LUT R43, R43, 0x80000000, RZ, 0xfc, !PT ;  /* 0x800000002b2b3812 */ /* 0x000fe200078efcff */
[----:B------:R-:W1:Y:S03]  /*118bc0*/  LDCU UR8, c[0x0][0x398] ;  /* 0x00007300ff0877ac */ /* 0x000e660008000800 */
[----:B------:R-:W-:-:S04]  /*118bd0*/  LOP3.LUT R43, R43, 0xbfffffff, RZ, 0xc0, !PT ;  /* 0xbfffffff2b2b7812 */ /* 0x000fc800078ec0ff */
[----:B------:R-:W-:-:S04]  /*118be0*/  @P2 LOP3.LUT R43, R43, 0x40000000, RZ, 0xfc, !PT ;  /* 0x400000002b2b2812 */ /* 0x000fc800078efcff */
[----:B------:R-:W-:-:S04]  /*118bf0*/  LOP3.LUT R43, R43, 0xdfffffff, RZ, 0xc0, !PT ;  /* 0xdfffffff2b2b7812 */ /* 0x000fc800078ec0ff */
[----:B------:R-:W-:Y:S02]  /*118c00*/  @P1 LOP3.LUT R43, R43, 0x20000000, RZ, 0xfc, !PT ;  /* 0x200000002b2b1812 */ /* 0x000fe400078efcff */
[----:B------:R-:W-:Y:S01]  /*118c10*/  ISETP.GE.AND P1, PT, R56, UR7, PT ;  /* 0x0000000738007c0c */ /* 0x000fe2000bf26270 */
[----:B------:R-:W2:Y:S01]  /*118c20*/  LDCU.64 UR6, c[0x0][0x398] ;  /* 0x00007300ff0677ac */ /* 0x000ea20008000a00 */
[----:B------:R-:W-:Y:S01]  /*118c30*/  @P4 LOP3.LUT R42, R42, 0x1, RZ, 0xfc, !PT ;  /* 0x000000012a2a4812 */ /* 0x000fe200078efcff */
[----:B------:R-:W3:Y:S01]  /*118c40*/  LDL.LU R56, [R1+0x2674] ;  /* 0x0026740001387983 */ /* 0x000ee20000300800 */
        /* <DEDUP_REMOVED lines=19> */
[----:B------:R-:W3:Y:S04]  /*118d80*/  LDL.LU R58, [R1+0x1404] ;  /* 0x00140400013a7983 */ /* 0x000ee80000300800 */
[----:B------:R-:W3:Y:S04]  /*118d90*/  LDL.LU R59, [R1+0x140c] ;  /* 0x00140c00013b7983 */ /* 0x000ee80000300800 */
[----:B------:R-:W3:Y:S04]  /*118da0*/  LDL.LU R60, [R1+0x4f00] ;  /* 0x004f0000013c7983 */ /* 0x000ee80000300800 */
[----:B----4-:R4:W-:Y:S01]  /*118db0*/  STSM.16.M88.4 [R0+0x200], R52 ;  /* 0x0002003400007844 */ /* 0x0109e20000000200 */
[----:B------:R-:W-:Y:S01]  /*118dc0*/  ISETP.LT.AND P4, PT, R97, UR20, !P1 ;  /* 0x0000001461007c0c */ /* 0x000fe2000cf81270 */
[----:B------:R-:W2:Y:S01]  /*118dd0*/  LDCU UR20, c[0x0][0x398] ;  /* 0x00007300ff1477ac */ /* 0x000ea20008000800 */
[----:B------:R-:W-:Y:S01]  /*118de0*/  ISETP.LT.AND P3, PT, R100, UR43, !P1 ;  /* 0x0000002b64007c0c */ /* 0x000fe2000cf61270 */
[----:B------:R-:W-:Y:S01]  /*118df0*/  BAR.SYNC.DEFER_BLOCKING 0x0 ;  /* 0x0000000000007b1d */ /* 0x000fe20000010000 */
[----:B------:R-:W-:-:S02]  /*118e00*/  LOP3.LUT R43, R43, 0xfeffffff, RZ, 0xc0, !PT ;  /* 0xfeffffff2b2b7812 */ /* 0x000fc400078ec0ff */
[----:B-1----:R-:W-:-:S03]  /*118e10*/  ISETP.LT.AND P2, PT, R99, UR37, !P1 ;  /* 0x0000002563007c0c */ /* 0x002fc6000cf41270 */
[----:B------:R-:W1:Y:S01]  /*118e20*/  LDCU UR43, c[0x0][0x398] ;  /* 0x00007300ff2b77ac */ /* 0x000e620008000800 */
[----:B----4-:R-:W4:Y:S03]  /*118e30*/  LDL.LU R52, [R1+0x2874] ;  /* 0x0028740001347983 */ /* 0x010f260000300800 */
[----:B------:R-:W-:Y:S01]  /*118e40*/  @P4 LOP3.LUT R43, R43, 0x1000000, RZ, 0xfc, !PT ;  /* 0x010000002b2b4812 */ /* 0x000fe200078efcff */
[----:B------:R-:W1:Y:S01]  /*118e50*/  LDCU UR37, c[0x0][0x398] ;  /* 0x00007300ff2577ac */ /* 0x000e620008000800 */
[----:B------:R-:W4:Y:S04]  /*118e60*/  LDL.LU R53, [R1+0x287c] ;  /* 0x00287c0001357983 */ /* 0x000f280000300800 */
[----:B------:R-:W4:Y:S04]  /*118e70*/  LDL.LU R54, [R1+0x1ce4] ;  /* 0x001ce40001367983 */ /* 0x000f280000300800 */
[----:B------:R-:W4:Y:S01]  /*118e80*/  LDL.LU R55, [R1+0x1cec] ;  /* 0x001cec0001377983 */ /* 0x000f220000300800 */
[----:B------:R-:W-:-:S03]  /*118e90*/  LOP3.LUT R43, R43, 0xff7fffff, RZ, 0xc0, !PT ;  /* 0xff7fffff2b2b7812 */ /* 0x000fc600078ec0ff */
[----:B------:R-:W2:Y:S01]  /*118ea0*/  LDS.128 R68, [R80] ;  /* 0x0000000050447984 */ /* 0x000ea20000000c00 */
[----:B------:R-:W-:Y:S02]  /*118eb0*/  @P3 LOP3.LUT R43, R43, 0x800000, RZ, 0xfc, !PT ;  /* 0x008000002b2b3812 */ /* 0x000fe400078efcff */
[----:B------:R-:W-:Y:S01]  /*118ec0*/  ISETP.LT.AND P1, PT, R98, UR6, !P1 ;  /* 0x0000000662007c0c */ /* 0x000fe2000cf21270 */
[----:B------:R-:W2:Y:S01]  /*118ed0*/  LDS.128 R64, [R80+0x400] ;  /* 0x0004000050407984 */ /* 0x000ea20000000c00 */
[----:B------:R-:W-:Y:S01]  /*118ee0*/  LOP3.LUT R43, R43, 0xffbfffff, RZ, 0xc0, !PT ;  /* 0xffbfffff2b2b7812 */ /* 0x000fe200078ec0ff */
[----:B------:R-:W-:Y:S03]  /*118ef0*/  BAR.SYNC.DEFER_BLOCKING 0x0 ;  /* 0x0000000000007b1d */ /* 0x000fe60000010000 */
[----:B------:R-:W-:-:S04]  /*118f00*/  @P2 LOP3.LUT R43, R43, 0x400000, RZ, 0xfc, !PT ;  /* 0x004000002b2b2812 */ /* 0x000fc800078efcff */
[----:B------:R-:W-:-:S04]  /*118f10*/  LOP3.LUT R43, R43, 0xffdfffff, RZ, 0xc0, !PT ;  /* 0xffdfffff2b2b7812 */ /* 0x000fc800078ec0ff */
[----:B------:R-:W-:Y:S02]  /*118f20*/  @P1 LOP3.LUT R43, R43, 0x200000, RZ, 0xfc, !PT ;  /* 0x002000002b2b1812 */ /* 0x000fe400078efcff */
[----:B------:R-:W-:Y:S01]  /*118f30*/  ISETP.GE.AND P1, PT, R61, UR11, PT ;  /* 0x0000000b3d007c0c */ /* 0x000fe2000bf26270 */
[----:B------:R-:W2:Y:S01]  /*118f40*/  LDCU UR11, c[0x0][0x398] ;  /* 0x00007300ff0b77ac */ /* 0x000ea20008000800 */
        /* <DEDUP_REMOVED lines=17> */
[----:B------:R-:W-:Y:S01]  /*119060*/  STSM.16.M88.4 [R0], R56 ;  /* 0x0000003800007844 */ /* 0x000fe20000000200 */
[----:B------:R-:W-:Y:S01]  /*119070*/  LOP3.LUT R43, R43, 0xfffeffff, RZ, 0xc0, !PT ;  /* 0xfffeffff2b2b7812 */ /* 0x000fe200078ec0ff */
[----:B------:R-:W2:Y:S02]  /*119080*/  LDCU UR9, c[0x0][0x398] ;  /* 0x00007300ff0977ac */ /* 0x000ea40008000800 */
[----:B------:R-:W3:Y:S04]  /*119090*/  LDL.LU R60, [R1+0x4f08] ;  /* 0x004f0800013c7983 */ /* 0x000ee80000300800 */
[----:B------:R-:W-:Y:S04]  /*1190a0*/  STL.64 [R1+0x5a0], R68 ;  /* 0x0005a04401007387 */ /* 0x000fe80000100a00 */
[----:B------:R-:W-:Y:S04]  /*1190b0*/  STL.64 [R1+0x5a8], R70 ;  /* 0x0005a84601007387 */ /* 0x000fe80000100a00 */
[----:B------:R-:W-:Y:S04]  /*1190c0*/  STL.64 [R1+0x1400], R64 ;  /* 0x0014004001007387 */ /* 0x000fe80000100a00 */
[----:B------:R-:W-:Y:S04]  /*1190d0*/  STL.64 [R1+0x1408], R66 ;  /* 0x0014084201007387 */ /* 0x000fe80000100a00 */
[----:B----4-:R4:W-:Y:S01]  /*1190e0*/  STSM.16.M88.4 [R0+0x200], R52 ;  /* 0x0002003400007844 */ /* 0x0109e20000000200 */
[----:B------:R-:W-:Y:S01]  /*1190f0*/  ISETP.LT.AND P4, PT, R97, UR36, !P1 ;  /* 0x0000002461007c0c */ /* 0x000fe2000cf81270 */
[----:B------:R-:W2:Y:S01]  /*119100*/  LDCU UR36, c[0x0][0x398] ;  /* 0x00007300ff2477ac */ /* 0x000ea20008000800 */
[----:B-1----:R-:W-:Y:S01]  /*119110*/  ISETP.LT.AND P3, PT, R100, UR43, !P1 ;  /* 0x0000002b64007c0c */ /* 0x002fe2000cf61270 */
[----:B------:R-:W-:Y:S01]  /*119120*/  BAR.SYNC.DEFER_BLOCKING 0x0 ;  /* 0x0000000000007b1d */ /* 0x000fe20000010000 */
[----:B------:R-:W-:-:S05]  /*119130*/  ISETP.LT.AND P2, PT, R99, UR37, !P1 ;  /* 0x0000002563007c0c */ /* 0x000fca000cf41270 */
[----:B----4-:R-:W4:Y:S04]  /*119140*/  LDL.LU R52, [R1+0x2ac4] ;  /* 0x002ac40001347983 */ /* 0x010f280000300800 */
[----:B------:R-:W-:Y:S01]  /*119150*/  @P4 LOP3.LUT R43, R43, 0x10000, RZ, 0xfc, !PT ;  /* 0x000100002b2b4812 */ /* 0x000fe200078efcff */
[----:B------:R-:W1:Y:S01]  /*119160*/  LDCU UR43, c[0x0][0x398] ;  /* 0x00007300ff2b77ac */ /* 0x000e620008000800 */
[----:B------:R-:W4:Y:S01]  /*119170*/  LDL.LU R53, [R1+0x2acc] ;  /* 0x002acc0001357983 */ /* 0x000f220000300800 */
[----:B------:R-:W1:Y:S03]  /*119180*/  LDCU UR37, c[0x0][0x398] ;  /* 0x00007300ff2577ac */ /* 0x000e660008000800 */
        /* <DEDUP_REMOVED lines=14> */
[----:B------:R-:W1:Y:S03]  /*119270*/  LDCU UR21, c[0x0][0x398] ;  /* 0x00007300ff1577ac */ /* 0x000e660008000800 */
        /* <DEDUP_REMOVED lines=16> */
[----:B------:R-:W-:Y:S01]  /*119380*/  @P1 LOP3.LUT R43, R43, 0x200, RZ, 0xfc, !PT ;  /* 0x000002002b2b1812 */ /* 0x000fe200078efcff */
[----:B------:R-:W-:Y:S01]  /*119390*/  STL.64 [R1+0x3b8], R66 ;  /* 0x0003b84201007387 */ /* 0x000fe20000100a00 */
[----:B---3--:R-:W-:Y:S01]  /*1193a0*/  ISETP.GE.AND P1, PT, R60, UR7, PT ;  /* 0x000000073c007c0c */ /* 0x008fe2000bf26270 */
[----:B------:R-:W3:Y:S02]  /*1193b0*/  LDCU.64 UR6, c[0x0][0x398] ;  /* 0x00007300ff0677ac */ /* 0x000ee40008000a00 */
[----:B------:R-:W1:Y:S01]  /*1193c0*/  LDS.128 R60, [R80+0x400] ;  /* 0x00040000503c7984 */ /* 0x000e620000000c00 */
[----:B------:R-:W-:Y:S06]  /*1193d0*/  BAR.SYNC.DEFER_BLOCKING 0x0 ;  /* 0x0000000000007b1d */ /* 0x000fec0000010000 */
[----:B-1----:R-:W-:Y:S04]  /*1193e0*/  STL.64 [R1+0x1050], R60 ;  /* 0x0010503c01007387 */ /* 0x002fe80000100a00 */
[----:B------:R-:W-:Y:S04]  /*1193f0*/  STL.64 [R1+0x1058], R62 ;  /* 0x0010583e01007387 */ /* 0x000fe80000100a00 */
[----:B----4-:R1:W-:Y:S04]  /*119400*/  STSM.16.M88.4 [R0], R52 ;  /* 0x0000003400007844 */ /* 0x0103e80000000200 */
[----:B-1----:R-:W4:Y:S04]  /*119410*/  LDL.LU R52, [R1+0x2ec4] ;  /* 0x002ec40001347983 */ /* 0x002f280000300800 */
[----:B------:R-:W4:Y:S04]  /*119420*/  LDL.LU R53, [R1+0x2ecc] ;  /* 0x002ecc0001357983 */ /* 0x000f280000300800 */
[----:B------:R-:W4:Y:S04]  /*119430*/  LDL.LU R58, [R1+0x4f14] ;  /* 0x004f1400013a7983 */ /* 0x000f280000300800 */
[----:B------:R-:W4:Y:S04]  /*119440*/  LDL.LU R54, [R1+0x23b4] ;  /* 0x0023b40001367983 */ /* 0x000f280000300800 */
[----:B------:R-:W4:Y:S04]  /*119450*/  LDL.LU R55, [R1+0x23bc] ;  /* 0x0023bc0001377983 */ /* 0x000f280000300800 */
[----:B------:R-:W4:Y:S01]  /*119460*/  LDL.LU R61, [R1+0x4f18] ;  /* 0x004f1800013d7983 */ /* 0x000f220000300800 */
[----:B------:R-:W-:Y:S01]  /*119470*/  ISETP.LT.AND P4, PT, R97, UR26, !P1 ;  /* 0x0000001a61007c0c */ /* 0x000fe2000cf81270 */
[----:B------:R-:W1:Y:S01]  /*119480*/  LDCU.64 UR26, c[0x0][0x398] ;  /* 0x00007300ff1a77ac */ /* 0x000e620008000a00 */
[----:B--2---:R-:W-:-:S02]  /*119490*/  ISETP.LT.AND P3, PT, R100, UR36, !P1 ;  /* 0x0000002464007c0c */ /* 0x004fc4000cf61270 */
[----:B------:R-:W-:Y:S01]  /*1194a0*/  LOP3.LUT R43, R43, 0xfffffeff, RZ, 0xc0, !PT ;  /* 0xfffffeff2b2b7812 */ /* 0x000fe200078ec0ff */
[----:B------:R-:W2:Y:S01]  /*1194b0*/  LDCU UR36, c[0x0][0x398] ;  /* 0x00007300ff2477ac */ /* 0x000ea20008000800 */
        /* <DEDUP_REMOVED lines=29> */
[----:B------:R-:W3:Y:S01]  /*119690*/  LDCU UR23, c[0x0][0x398] ;  /* 0x00007300ff1777ac */ /* 0x000ee20008000800 */
[----:B------:R-:W-:Y:S01]  /*1196a0*/  LOP3.LUT R43, R43, 0xfffffffe, RZ, 0xc0, !PT ;  /* 0xfffffffe2b2b7812 */ /* 0x000fe200078ec0ff */
[----:B------:R-:W3:Y:S01]  /*1196b0*/  LDL.LU R56, [R1+0x1080] ;  /* 0x0010800001387983 */ /* 0x000ee20000300800 */
[----:B------:R-:W-:Y:S01]  /*1196c0*/  ISETP.LT.AND P3, PT, R100, UR77, !P1 ;  /* 0x0000004d64007c0c */ /* 0x000fe2000cf61270 */
[----:B------:R-:W3:Y:S01]  /*1196d0*/  LDCU UR77, c[0x0][0x398] ;  /* 0x00007300ff4d77ac */ /* 0x000ee20008000800 */
[----:B------:R-:W-:Y:S01]  /*1196e0*/  ISETP.LT.AND P2, PT, R99, UR76, !P1 ;  /* 0x0000004c63007c0c */ /* 0x000fe2000cf41270 */
[----:B------:R-:W3:Y:S01]  /*1196f0*/  LDL.LU R57, [R1+0x1088] ;  /* 0x0010880001397983 */ /* 0x000ee20000300800 */
[----:B-1----:R-:W-:Y:S01]  /*119700*/  ISETP.LT.AND P4, PT, R97, UR37, !P1 ;  /* 0x0000002561007c0c */ /* 0x002fe2000cf81270 */
[----:B------:R-:W1:Y:S01]  /*119710*/  LDCU UR37, c[0x0][0x398] ;  /* 0x00007300ff2577ac */ /* 0x000e620008000800 */
[----:B--2---:R-:W-:Y:S01]  /*119720*/  ISETP.LT.AND P1, PT, R98, UR4, !P1 ;  /* 0x0000000462007c0c */ /* 0x004fe2000cf21270 */
[----:B------:R-:W2:Y:S01]  /*119730*/  LDL.LU R60, [R1+0x4f1c] ;  /* 0x004f1c00013c7983 */ /* 0x000ea20000300800 */
        /* <DEDUP_REMOVED lines=8> */
[----:B------:R-:W-:Y:S02]  /*1197c0*/  @P4 LOP3.LUT R43, R43, 0x1, RZ, 0xfc, !PT ;  /* 0x000000012b2b4812 */ /* 0x000fe400078efcff */
[----:B------:R-:W-:Y:S02]  /*1197d0*/  LOP3.LUT R44, R44, 0xefffffff, RZ, 0xc0, !PT ;  /* 0xefffffff2c2c7812 */ /* 0x000fe400078ec0ff */
[----:B----4-:R-:W-:Y:S01]  /*1197e0*/  ISETP.GE.AND P1, PT, R58, UR25, PT ;  /* 0x000000193a007c0c */ /* 0x010fe2000bf26270 */
[----:B------:R-:W4:Y:S01]  /*1197f0*/  LDCU UR25, c[0x0][0x398] ;  /* 0x00007300ff1977ac */ /* 0x000f220008000800 */
[----:B------:R-:W3:Y:S02]  /*119800*/  LDL.LU R58, [R1+0x190] ;  /* 0x00019000013a7983 */ /* 0x000ee40000300800 */
[----:B------:R-:W-:-:S02]  /*119810*/  ISETP.LT.AND P4, PT, R97, UR36, !P1 ;  /* 0x0000002461007c0c */ /* 0x000fc4000cf81270 */
[----:B------:R-:W-:Y:S01]  /*119820*/  ISETP.LT.AND P3, PT, R100, UR43, !P1 ;  /* 0x0000002b64007c0c */ /* 0x000fe2000cf61270 */
[----:B------:R-:W3:Y:S01]  /*119830*/  LDL.LU R59, [R1+0x198] ;  /* 0x00019800013b7983 */ /* 0x000ee20000300800 */
[----:B-1----:R-:W-:Y:S01]  /*119840*/  ISETP.LT.AND P2, PT, R99, UR37, !P1 ;  /* 0x0000002563007c0c */ /* 0x002fe2000cf41270 */
[----:B------:R-:W1:Y:S08]  /*119850*/  LDCU UR43, c[0x0][0x398] ;  /* 0x00007300ff2b77ac */ /* 0x000e700008000800 */
[----:B------:R-:W-:Y:S01]  /*119860*/  @P4 LOP3.LUT R44, R44, 0x10000000, RZ, 0xfc, !PT ;  /* 0x100000002c2c4812 */ /* 0x000fe200078efcff */
[----:B------:R1:W-:Y:S01]  /*119870*/  STSM.16.M88.4 [R0+0x200], R52 ;  /* 0x0002003400007844 */ /* 0x0003e20000000200 */
[----:B------:R-:W4:Y:S02]  /*119880*/  LDCU.64 UR36, c[0x0][0x398] ;  /* 0x00007300ff2477ac */ /* 0x000f240008000a00 */
[----:B------:R-:W-:Y:S01]  /*119890*/  LOP3.LUT R44, R44, 0xf7ffffff, RZ, 0xc0, !PT ;  /* 0xf7ffffff2c2c7812 */ /* 0x000fe200078ec0ff */
[----:B------:R-:W-:Y:S03]  /*1198a0*/  BAR.SYNC.DEFER_BLOCKING 0x0 ;  /* 0x0000000000007b1d */ /* 0x000fe60000010000 */
[----:B------:R-:W-:-:S02]  /*1198b0*/  @P3 LOP3.LUT R44, R44, 0x8000000, RZ, 0xfc, !PT ;  /* 0x080000002c2c3812 */ /* 0x000fc400078efcff */
[----:B------:R-:W-:Y:S02]  /*1198c0*/  ISETP.LT.AND P1, PT, R98, UR30, !P1 ;  /* 0x0000001e62007c0c */ /* 0x000fe4000cf21270 */
[----:B------:R-:W-:-:S04]  /*1198d0*/  LOP3.LUT R44, R44, 0xfbffffff, RZ, 0xc0, !PT ;  /* 0xfbffffff2c2c7812 */ /* 0x000fc800078ec0ff */
[----:B------:R-:W-:Y:S01]  /*1198e0*/  @P2 LOP3.LUT R44, R44, 0x4000000, RZ, 0xfc, !PT ;  /* 0x040000002c2c2812 */ /* 0x000fe200078efcff */
[----:B-1----:R-:W3:Y:S03]  /*1198f0*/  LDL.LU R52, [R1+0xd60] ;  /* 0x000d600001347983 */ /* 0x002ee60000300800 */
[----:B------:R-:W-:-:S04]  /*119900*/  LOP3.LUT R44, R44, 0xfdffffff, RZ, 0xc0, !PT ;  /* 0xfdffffff2c2c7812 */ /* 0x000fc800078ec0ff */
[----:B------:R-:W-:Y:S02]  /*119910*/  @P1 LOP3.LUT R44, R44, 0x2000000, RZ, 0xfc, !PT ;  /* 0x020000002c2c1812 */ /* 0x000fe400078efcff */
[----:B------:R-:W-:Y:S01]  /*119920*/  ISETP.GE.AND P1, PT, R61, UR7, PT ;  /* 0x000000073d007c0c */ /* 0x000fe2000bf26270 */
[----:B------:R-:W1:Y:S01]  /*119930*/  LDCU UR7, c[0x0][0x398] ;  /* 0x00007300ff0777ac */ /* 0x000e620008000800 */
[----:B------:R-:W3:Y:S04]  /*119940*/  LDL.LU R61, [R1+0x4f20] ;  /* 0x004f2000013d7983 */ /* 0x000ee80000300800 */
[----:B------:R-:W3:Y:S04]  /*119950*/  LDL.LU R53, [R1+0xd68] ;  /* 0x000d680001357983 */ /* 0x000ee80000300800 */
[----:B------:R-:W3:Y:S04]  /*119960*/  LDL.LU R54, [R1+0x3a0] ;  /* 0x0003a00001367983 */ /* 0x000ee80000300800 */
[----:B------:R-:W3:Y:S01]  /*119970*/  LDL.LU R55, [R1+0x3a8] ;  /* 0x0003a80001377983 */ /* 0x000ee20000300800 */
[----:B------:R-:W-:-:S03]  /*119980*/  ISETP.LT.AND P4, PT, R97, UR43, !P1 ;  /* 0x0000002b61007c0c */ /* 0x000fc6000cf81270 */
[----:B------:R-:W1:Y:S01]  /*119990*/  LDS.128 R64, [R80] ;  /* 0x0000000050407984 */ /* 0x000e620000000c00 */
        /* <DEDUP_REMOVED lines=23> */
[----:B------:R1:W-:Y:S01]  /*119b10*/  STSM.16.M88.4 [R0+0x200], R52 ;  /* 0x0002003400007844 */ /* 0x0003e20000000200 */
[----:B------:R-:W-:Y:S01]  /*119b20*/  ISETP.LT.AND P4, PT, R97, UR75, !P1 ;  /* 0x0000004b61007c0c */ /* 0x000fe2000cf81270 */
[----:B------:R-:W3:Y:S01]  /*119b30*/  LDCU UR75, c[0x0][0x398] ;  /* 0x00007300ff4b77ac */ /* 0x000ee20008000800 */
[----:B------:R-:W-:Y:S01]  /*119b40*/  ISETP.LT.AND P3, PT, R100, UR68, !P1 ;  /* 0x0000004464007c0c */ /* 0x000fe2000cf61270 */
[----:B------:R-:W-:Y:S01]  /*119b50*/  BAR.SYNC.DEFER_BLOCKING 0x0 ;  /* 0x0000000000007b1d */ /* 0x000fe20000010000 */
[----:B------:R-:W-:-:S02]  /*119b60*/  LOP3.LUT R44, R44, 0xffefffff, RZ, 0xc0, !PT ;  /* 0xffefffff2c2c7812 */ /* 0x000fc400078ec0ff */
[----:B------:R-:W-:Y:S02]  /*119b70*/  ISETP.LT.AND P2, PT, R99, UR42, !P1 ;  /* 0x0000002a63007c0c */ /* 0x000fe4000cf41270 */
[----:B------:R-:W-:Y:S01]  /*119b80*/  LOP3.LUT R46, R46, 0x7fffffff, RZ, 0xc0, !PT ;  /* 0x7fffffff2e2e7812 */ /* 0x000fe200078ec0ff */
[----:B------:R-:W2:Y:S01]  /*119b90*/  LDCU.64 UR42, c[0x0][0x398] ;  /* 0x00007300ff2a77ac */ /* 0x000ea20008000a00 */
[----:B-1----:R-:W3:Y:S01]  /*119ba0*/  LDL.LU R52, [R1+0xb10] ;  /* 0x000b100001347983 */ /* 0x002ee20000300800 */
[----:B------:R-:W1:Y:S03]  /*119bb0*/  LDCU UR68, c[0x0][0x398] ;  /* 0x00007300ff4477ac */ /* 0x000e660008000800 */
        /* <DEDUP_REMOVED lines=8> */
[----:B------:R-:W2:Y:S03]  /*119c40*/  LDS.128 R64, [R80] ;  /* 0x0000000050407984 */ /* 0x000ea60000000c00 */
[----:B------:R-:W-:Y:S01]  /*119c50*/  @P3 LOP3.LUT R44, R44, 0x80000, RZ, 0xfc, !PT ;  /* 0x000800002c2c3812 */ /* 0x000fe200078efcff */
[----:B------:R-:W3:Y:S03]  /*119c60*/  LDL.LU R56, [R1+0x4f2c] ;  /* 0x004f2c0001387983 */ /* 0x000ee60000300800 */
[----:B------:R-:W-:-:S04]  /*119c70*/  LOP3.LUT R44, R44, 0xfffbffff, RZ, 0xc0, !PT ;  /* 0xfffbffff2c2c7812 */ /* 0x000fc800078ec0ff */
[----:B------:R-:W-:-:S04]  /*119c80*/  @P2 LOP3.LUT R44, R44, 0x40000, RZ, 0xfc, !PT ;  /* 0x000400002c2c2812 */ /* 0x000fc800078efcff */
[----:B------:R-:W-:-:S04]  /*119c90*/  LOP3.LUT R44, R44, 0xfffdffff, RZ, 0xc0, !PT ;  /* 0xfffdffff2c2c7812 */ /* 0x000fc800078ec0ff */
[----:B------:R-:W-:Y:S02]  /*119ca0*/  @P1 LOP3.LUT R44, R44, 0x20000, RZ, 0xfc, !PT ;  /* 0x000200002c2c1812 */ /* 0x000fe400078efcff */
[----:B------:R-:W-:Y:S01]  /*119cb0*/  ISETP.GE.AND P1, PT, R61, UR5, PT ;  /* 0x000000053d007c0c */ /* 0x000fe2000bf26270 */
[----:B------:R-:W2:Y:S03]  /*119cc0*/  LDCU UR5, c[0x0][0x398] ;  /* 0x00007300ff0577ac */ /* 0x000ea60008000800 */
        /* <DEDUP_REMOVED lines=10> */
[----:B------:R-:W-:Y:S01]  /*119d70*/  STL.64 [R1+0x19d0], R64 ;  /* 0x0019d04001007387 */ /* 0x000fe20000100a00 */
[----:B------:R-:W-:Y:S01]  /*119d80*/  LOP3.LUT R44, R44, 0xffffbfff, RZ, 0xc0, !PT ;  /* 0xffffbfff2c2c7812 */ /* 0x000fe200078ec0ff */
[----:B------:R-:W2:Y:S03]  /*119d90*/  LDCU UR42, c[0x0][0x398] ;  /* 0x00007300ff2a77ac */ /* 0x000ea60008000800 */
        /* <DEDUP_REMOVED lines=9> */
[----:B-1----:R-:W-:Y:S04]  /*119e30*/  STL.64 [R1+0x1a60], R60 ;  /* 0x001a603c01007387 */ /* 0x002fe80000100a00 */
[----:B------:R-:W-:Y:S01]  /*119e40*/  STL.64 [R1+0x1a68], R62 ;  /* 0x001a683e01007387 */ /* 0x000fe20000100a00 */
[----:B------:R-:W-:Y:S01]  /*119e50*/  ISETP.LT.AND P4, PT, R97, UR69, !P1 ;  /* 0x0000004561007c0c */ /* 0x000fe2000cf81270 */
[----:B------:R-:W1:Y:S02]  /*119e60*/  LDCU UR69, c[0x0][0x398] ;  /* 0x00007300ff4577ac */ /* 0x000e640008000800 */
[----:B---3--:R3:W-:Y:S04]  /*119e70*/  STSM.16.M88.4 [R0], R52 ;  /* 0x0000003400007844 */ /* 0x0087e80000000200 */
[----:B---3--:R-:W3:Y:S04]  /*119e80*/  LDL.LU R52, [R1+0x1a40] ;  /* 0x001a400001347983 */ /* 0x008ee80000300800 */
[----:B------:R-:W2:Y:S04]  /*119e90*/  LDL.LU R58, [R1+0x4f30] ;  /* 0x004f3000013a7983 */ /* 0x000ea80000300800 */
[----:B------:R-:W3:Y:S04]  /*119ea0*/  LDL.LU R53, [R1+0x1a48] ;  /* 0x001a480001357983 */ /* 0x000ee80000300800 */
[----:B------:R-:W3:Y:S04]  /*119eb0*/  LDL.LU R54, [R1+0x820] ;  /* 0x0008200001367983 */ /* 0x000ee80000300800 */
[----:B------:R-:W3:Y:S04]  /*119ec0*/  LDL.LU R55, [R1+0x828] ;  /* 0x0008280001377983 */ /* 0x000ee80000300800 */
        /* <DEDUP_REMOVED lines=34> */
[----:B------:R-:W-:Y:S02]  /*11a0f0*/  ISETP.LT.AND P4, PT, R97, UR45, !P1 ;  /* 0x0000002d61007c0c */ /* 0x000fe4000cf81270 */
[----:B------:R-:W-:Y:S01]  /*11a100*/  ISETP.LT.AND P3, PT, R100, UR44, !P1 ;  /* 0x0000002c64007c0c */ /* 0x000fe2000cf61270 */
[----:B------:R-:W4:Y:S01]  /*11a110*/  LDL.LU R57, [R1+0x2688] ;  /* 0x0026880001397983 */ /* 0x000f220000300800 */
[----:B------:R-:W-:Y:S01]  /*11a120*/  ISETP.LT.AND P2, PT, R99, UR57, !P1 ;  /* 0x0000003963007c0c */ /* 0x000fe2000cf41270 */
[----:B------:R-:W1:Y:S08]  /*11a130*/  LDCU.64 UR44, c[0x0][0x398] ;  /* 0x00007300ff2c77ac */ /* 0x000e700008000a00 */
[----:B------:R-:W-:Y:S01]  /*11a140*/  @P4 LOP3.LUT R44, R44, 0x10, RZ, 0xfc, !PT ;  /* 0x000000102c2c4812 */ /* 0x000fe200078efcff */
[----:B------:R-:W4:Y:S01]  /*11a150*/  LDL.LU R60, [R1+0x4f38] ;  /* 0x004f3800013c7983 */ /* 0x000f220000300800 */
[----:B------:R-:W-:Y:S01]  /*11a160*/  LOP3.LUT R47, R47, 0x7fffffff, RZ, 0xc0, !PT ;  /* 0x7fffffff2f2f7812 */ /* 0x000fe200078ec0ff */
[----:B------:R-:W2:Y:S01]  /*11a170*/  LDCU UR57, c[0x0][0x398] ;  /* 0x00007300ff3977ac */ /* 0x000ea20008000800 */
        /* <DEDUP_REMOVED lines=12> */
[----:B------:R-:W-:Y:S01]  /*11a240*/  ISETP.LT.AND P2, PT, R99, UR56, !P1 ;  /* 0x0000003863007c0c */ /* 0x000fe2000cf41270 */
[----:B------:R-:W2:Y:S01]  /*11a250*/  LDL.LU R59, [R1+0x1558] ;  /* 0x00155800013b7983 */ /* 0x000ea20000300800 */
[----:B------:R-:W-:Y:S01]  /*11a260*/  ISETP.LT.AND P4, PT, R97, UR54, !P1 ;  /* 0x0000003661007c0c */ /* 0x000fe2000cf81270 */
[----:B------:R-:W1:Y:S01]  /*11a270*/  LDCU UR56, c[0x0][0x398] ;  /* 0x00007300ff3877ac */ /* 0x000e620008000800 */
[----:B------:R-:W-:Y:S01]  /*11a280*/  ISETP.LT.AND P1, PT, R98, UR55, !P1 ;  /* 0x0000003762007c0c */ /* 0x000fe2000cf21270 */
[----:B---3--:R3:W-:Y:S01]  /*11a290*/  STSM.16.M88.4 [R0+0x200], R52 ;  /* 0x0002003400007844 */ /* 0x0087e20000000200 */
[----:B------:R-:W-:Y:S01]  /*11a2a0*/  LOP3.LUT R44, R44, 0xfffffffe, RZ, 0xc0, !PT ;  /* 0xfffffffe2c2c7812 */ /* 0x000fe200078ec0ff */
[----:B------:R-:W1:Y:S01]  /*11a2b0*/  LDCU UR55, c[0x0][0x398] ;  /* 0x00007300ff3777ac */ /* 0x000e620008000800 */
[----:B------:R-:W-:Y:S03]  /*11a2c0*/  BAR.SYNC.DEFER_BLOCKING 0x0 ;  /* 0x0000000000007b1d */ /* 0x000fe60000010000 */
[----:B------:R-:W-:-:S04]  /*11a2d0*/  @P3 LOP3.LUT R45, R45, 0x80000000, RZ, 0xfc, !PT ;  /* 0x800000002d2d3812 */ /* 0x000fc800078efcff */
[----:B------:R-:W-:Y:S01]  /*11a2e0*/  LOP3.LUT R45, R45, 0xbfffffff, RZ, 0xc0, !PT ;  /* 0xbfffffff2d2d7812 */ /* 0x000fe200078ec0ff */
[----:B------:R-:W1:Y:S03]  /*11a2f0*/  LDCU UR54, c[0x0][0x398] ;  /* 0x00007300ff3677ac */ /* 0x000e660008000800 */
[----:B------:R-:W-:Y:S01]  /*11a300*/  @P2 LOP3.LUT R45, R45, 0x40000000, RZ, 0xfc, !PT ;  /* 0x400000002d2d2812 */ /* 0x000fe200078efcff */
[----:B---3--:R-:W3:Y:S03]  /*11a310*/  LDL.LU R52, [R1+0x2880] ;  /* 0x0028800001347983 */ /* 0x008ee60000300800 */
[----:B------:R-:W-:Y:S01]  /*11a320*/  LOP3.LUT R45, R45, 0xdfffffff, RZ, 0xc0, !PT ;  /* 0xdfffffff2d2d7812 */ /* 0x000fe200078ec0ff */
[----:B------:R-:W3:Y:S03]  /*11a330*/  LDL.LU R53, [R1+0x2888] ;  /* 0x0028880001357983 */ /* 0x000ee60000300800 */
[----:B------:R-:W-:-:S02]  /*11a340*/  @P1 LOP3.LUT R45, R45, 0x20000000, RZ, 0xfc, !PT ;  /* 0x200000002d2d1812 */ /* 0x000fc400078efcff */
[----:B------:R-:W-:Y:S01]  /*11a350*/  ISETP.GE.AND P1, PT, R61, UR27, PT ;  /* 0x0000001b3d007c0c */ /* 0x000fe2000bf26270 */
[----:B------:R-:W1:Y:S01]  /*11a360*/  LDCU.64 UR26, c[0x0][0x398] ;  /* 0x00007300ff1a77ac */ /* 0x000e620008000a00 */
[----:B------:R-:W3:Y:S04]  /*11a370*/  LDL.LU R61, [R1+0x4f3c] ;  /* 0x004f3c00013d7983 */ /* 0x000ee80000300800 */
[----:B------:R-:W3:Y:S04]  /*11a380*/  LDL.LU R54, [R1+0x1d30] ;  /* 0x001d300001367983 */ /* 0x000ee80000300800 */
[----:B------:R-:W3:Y:S01]  /*11a390*/  LDL.LU R55, [R1+0x1d38] ;  /* 0x001d380001377983 */ /* 0x000ee20000300800 */
[----:B------:R-:W-:-:S02]  /*11a3a0*/  @P4 LOP3.LUT R44, R44, 0x1, RZ, 0xfc, !PT ;  /* 0x000000012c2c4812 */ /* 0x000fc400078efcff */
[----:B------:R-:W-:Y:S01]  /*11a3b0*/  ISETP.LT.AND P4, PT, R97, UR44, !P1 ;  /* 0x0000002c61007c0c */ /* 0x000fe2000cf81270 */
[----:B------:R-:W1:Y:S01]  /*11a3c0*/  LDS.128 R68, [R80] ;  /* 0x0000000050447984 */ /* 0x000e620000000c00 */
[----:B------:R-:W-:Y:S01]  /*11a3d0*/  ISETP.LT.AND P3, PT, R100, UR46, !P1 ;  /* 0x0000002e64007c0c */ /* 0x000fe2000cf61270 */
[----:B------:R-:W1:Y:S01]  /*11a3e0*/  LDCU UR46, c[0x0][0x398] ;  /* 0x00007300ff2e77ac */ /* 0x000e620008000800 */
[----:B------:R-:W-:Y:S01]  /*11a3f0*/  LOP3.LUT R45, R45, 0xefffffff, RZ, 0xc0, !PT ;  /* 0xefffffff2d2d7812 */ /* 0x000fe200078ec0ff */
[----:B------:R-:W1:Y:S01]  /*11a400*/  LDS.128 R64, [R80+0x400] ;  /* 0x0004000050407984 */ /* 0x000e620000000c00 */
[----:B------:R-:W-:Y:S01]  /*11a410*/  BAR.SYNC.DEFER_BLOCKING 0x0 ;  /* 0x0000000000007b1d */ /* 0x000fe20000010000 */
[----:B------:R-:W-:-:S06]  /*11a420*/  ISETP.LT.AND P2, PT, R99, UR53, !P1 ;  /* 0x0000003563007c0c */ /* 0x000fcc000cf41270 */
[----:B------:R-:W-:Y:S01]  /*11a430*/  @P4 LOP3.LUT R45, R45, 0x10000000, RZ, 0xfc, !PT ;  /* 0x100000002d2d4812 */ /* 0x000fe200078efcff */
[----:B------:R-:W1:Y:S03]  /*11a440*/  LDCU UR53, c[0x0][0x398] ;  /* 0x00007300ff3577ac */ /* 0x000e660008000800 */
[----:B------:R-:W-:Y:S02]  /*11a450*/  LOP3.LUT R45, R45, 0xf7ffffff, RZ, 0xc0, !PT ;  /* 0xf7ffffff2d2d7812 */ /* 0x000fe400078ec0ff */
[----:B------:R-:W-:Y:S01]  /*11a460*/  LOP3.LUT R48, R48, 0x7fffffff, RZ, 0xc0, !PT ;  /* 0x7fffffff30307812 */ /* 0x000fe200078ec0ff */
        /* <DEDUP_REMOVED lines=10> */
[----:B------:R-:W4:Y:S04]  /*11a510*/  LDL.LU R60, [R1+0x4f40] ;  /* 0x004f4000013c7983 */ /* 0x000f280000300800 */
[----:B-1----:R-:W-:Y:S04]  /*11a520*/  STL.64 [R1+0x19b0], R68 ;  /* 0x0019b04401007387 */ /* 0x002fe80000100a00 */
[----:B------:R-:W-:Y:S04]  /*11a530*/  STL.64 [R1+0x19b8], R70 ;  /* 0x0019b84601007387 */ /* 0x000fe80000100a00 */
[----:B------:R-:W-:Y:S04]  /*11a540*/  STL.64 [R1+0x1a50], R64 ;  /* 0x001a504001007387 */ /* 0x000fe80000100a00 */
[----:B------:R-:W-:Y:S04]  /*11a550*/  STL.64 [R1+0x1a58], R66 ;  /* 0x001a584201007387 */ /* 0x000fe80000100a00 */
[----:B--2---:R-:W-:Y:S04]  /*11a560*/  STSM.16.M88.4 [R0], R56 ;  /* 0x0000003800007844 */ /* 0x004fe80000000200 */
[----:B---3--:R1:W-:Y:S01]  /*11a570*/  STSM.16.M88.4 [R0+0x200], R52 ;  /* 0x0002003400007844 */ /* 0x0083e20000000200 */
[----:B------:R-:W-:Y:S06]  /*11a580*/  BAR.SYNC.DEFER_BLOCKING 0x0 ;  /* 0x0000000000007b1d */ /* 0x000fec0000010000 */
[----:B-1----:R-:W2:Y:S04]  /*11a590*/  LDL.LU R52, [R1+0x2ad0] ;  /* 0x002ad00001347983 */ /* 0x002ea80000300800 */
[----:B------:R-:W2:Y:S04]  /*11a5a0*/  LDL.LU R53, [R1+0x2ad8] ;  /* 0x002ad80001357983 */ /* 0x000ea80000300800 */
[----:B------:R-:W3:Y:S04]  /*11a5b0*/  LDL.LU R57, [R1+0x4f44] ;  /* 0x004f440001397983 */ /* 0x000ee80000300800 */
[----:B------:R-:W2:Y:S04]  /*11a5c0*/  LDL.LU R54, [R1+0x2160] ;  /* 0x0021600001367983 */ /* 0x000ea80000300800 */
[----:B------:R-:W2:Y:S01]  /*11a5d0*/  LDL.LU R55, [R1+0x2168] ;  /* 0x0021680001377983 */ /* 0x000ea20000300800 */
[----:B------:R-:W-:Y:S01]  /*11a5e0*/  ISETP.LT.AND P4, PT, R97, UR50, !P1 ;  /* 0x0000003261007c0c */ /* 0x000fe2000cf81270 */
[----:B------:R-:W1:Y:S01]  /*11a5f0*/  LDCU UR50, c[0x0][0x398] ;  /* 0x00007300ff3277ac */ /* 0x000e620008000800 */
[----:B------:R-:W-:Y:S01]  /*11a600*/  ISETP.LT.AND P3, PT, R100, UR52, !P1 ;  /* 0x0000003464007c0c */ /* 0x000fe2000cf61270 */
[----:B------:R-:W1:Y:S01]  /*11a610*/  LDS.128 R64, [R80] ;  /* 0x0000000050407984 */ /* 0x000e620000000c00 */
[----:B------:R-:W-:Y:S01]  /*11a620*/  LOP3.LUT R45, R45, 0xfeffffff, RZ, 0xc0, !PT ;  /* 0xfeffffff2d2d7812 */ /* 0x000fe200078ec0ff */
[----:B------:R-:W1:Y:S01]  /*11a630*/  LDCU UR52, c[0x0][0x398] ;  /* 0x00007300ff3477ac */ /* 0x000e620008000800 */
[----:B------:R-:W-:Y:S01]  /*11a640*/  ISETP.LT.AND P2, PT, R99, UR51, !P1 ;  /* 0x0000003363007c0c */ /* 0x000fe2000cf41270 */
[----:B------:R-:W3:Y:S06]  /*11a650*/  LDL.LU R56, [R1+0x4f48] ;  /* 0x004f480001387983 */ /* 0x000eec0000300800 */
        /* <DEDUP_REMOVED lines=10> */
[----:B------:R-:W2:Y:S03]  /*11a700*/  LDCU.64 UR36, c[0x0][0x398] ;  /* 0x00007300ff2477ac */ /* 0x000ea60008000a00 */
[----:B------:R-:W-:Y:S01]  /*11a710*/  ISETP.LT.AND P4, PT, R97, UR49, !P1 ;  /* 0x0000003161007c0c */ /* 0x000fe2000cf81270 */
[----:B-1----:R-:W-:Y:S01]  /*11a720*/  STL.64 [R1+0x1960], R64 ;  /* 0x0019604001007387 */ /* 0x002fe20000100a00 */
[----:B------:R-:W-:Y:S01]  /*11a730*/  ISETP.LT.AND P3, PT, R100, UR39, !P1 ;  /* 0x0000002764007c0c */ /* 0x000fe2000cf61270 */
[----:B------:R-:W1:Y:S01]  /*11a740*/  LDCU UR39, c[0x0][0x398] ;  /* 0x00007300ff2777ac */ /* 0x000e620008000800 */
[----:B------:R-:W-:-:S02]  /*11a750*/  LOP3.LUT R45, R45, 0xffefffff, RZ, 0xc0, !PT ;  /* 0xffefffff2d2d7812 */ /* 0x000fc400078ec0ff */
[----:B------:R-:W-:Y:S01]  /*11a760*/  ISETP.LT.AND P2, PT, R99, UR38, !P1 ;  /* 0x0000002663007c0c */ /* 0x000fe2000cf41270 */
[----:B------:R-:W-:Y:S01]  /*11a770*/  STL.64 [R1+0x1968], R66 ;  /* 0x0019684201007387 */ /* 0x000fe20000100a00 */
[----:B------:R-:W1:Y:S05]  /*11a780*/  LDCU UR49, c[0x0][0x398] ;  /* 0x00007300ff3177ac */ /* 0x000e6a0008000800 */
        /* <DEDUP_REMOVED lines=10> */
[----:B------:R-:W4:Y:S01]  /*11a830*/  LDCU UR45, c[0x0][0x398] ;  /* 0x00007300ff2d77ac */ /* 0x000f220008000800 */
        /* <DEDUP_REMOVED lines=8> */
[----:B------:R-:W4:Y:S04]  /*11a8c0*/  LDL.LU R54, [R1+0x2420] ;  /* 0x0024200001367983 */ /* 0x000f280000300800 */
[----:B------:R-:W4:Y:S04]  /*11a8d0*/  LDL.LU R55, [R1+0x2428] ;  /* 0x0024280001377983 */ /* 0x000f280000300800 */
[----:B------:R-:W4:Y:S01]  /*11a8e0*/  LDL.LU R61, [R1+0x4f50] ;  /* 0x004f5000013d7983 */ /* 0x000f220000300800 */
[----:B------:R-:W-:-:S02]  /*11a8f0*/  ISETP.LT.AND P4, PT, R97, UR41, !P1 ;  /* 0x0000002961007c0c */ /* 0x000fc4000cf81270 */
[----:B------:R-:W-:Y:S01]  /*11a900*/  ISETP.LT.AND P3, PT, R100, UR48, !P1 ;  /* 0x0000003064007c0c */ /* 0x000fe2000cf61270 */
[----:B------:R-:W1:Y:S01]  /*11a910*/  LDCU UR48, c[0x0][0x398] ;  /* 0x00007300ff3077ac */ /* 0x000e620008000800 */
[----:B------:R-:W-:Y:S02]  /*11a920*/  LOP3.LUT R45, R45, 0xfffeffff, RZ, 0xc0, !PT ;  /* 0xfffeffff2d2d7812 */ /* 0x000fe400078ec0ff */
        /* <DEDUP_REMOVED lines=50> */
[----:B-1----:R-:W-:Y:S01]  /*11ac50*/  ISETP.LT.AND P4, PT, R97, UR77, !P1 ;  /* 0x0000004d61007c0c */ /* 0x002fe2000cf81270 */
[----:B------:R-:W1:Y:S01]  /*11ac60*/  LDCU UR77, c[0x0][0x398] ;  /* 0x00007300ff4d77ac */ /* 0x000e620008000800 */
[----:B------:R-:W-:Y:S01]  /*11ac70*/  ISETP.LT.AND P3, PT, R100, UR18, !P1 ;  /* 0x0000001264007c0c */ /* 0x000fe2000cf61270 */
[----:B------:R-:W3:Y:S01]  /*11ac80*/  LDL.LU R59, [R1+0x19c] ;  /* 0x00019c00013b7983 */ /* 0x000ee20000300800 */
[----:B------:R-:W-:-:S09]  /*11ac90*/  ISETP.LT.AND P2, PT, R99, UR12, !P1 ;  /* 0x0000000c63007c0c */ /* 0x000fd2000cf41270 */
        /* <DEDUP_REMOVED lines=13> */
[----:B------:R-:W2:Y:S01]  /*11ad70*/  LDS.128 R64, [R80] ;  /* 0x0000000050407984 */ /* 0x000ea20000000c00 */
[----:B------:R-:W-:Y:S01]  /*11ad80*/  LOP3.LUT R45, R45, 0xfffffffe, RZ, 0xc0, !PT ;  /* 0xfffffffe2d2d7812 */ /* 0x000fe200078ec0ff */
[----:B------:R-:W2:Y:S02]  /*11ad90*/  LDCU.64 UR36, c[0x0][0x398] ;  /* 0x00007300ff2477ac */ /* 0x000ea40008000a00 */
[----:B------:R-:W4:Y:S04]  /*11ada0*/  LDL.LU R53, [R1+0xd6c] ;  /* 0x000d6c0001357983 */ /* 0x000f280000300800 */
[----:B------:R-:W4:Y:S04]  /*11adb0*/  LDL.LU R61, [R1+0x4f58] ;  /* 0x004f5800013d7983 */ /* 0x000f280000300800 */
[----:B------:R-:W4:Y:S04]  /*11adc0*/  LDL.LU R54, [R1+0x3a4] ;  /* 0x0003a40001367983 */ /* 0x000f280000300800 */
[----:B------:R-:W4:Y:S01]  /*11add0*/  LDL.LU R55, [R1+0x3ac] ;  /* 0x0003ac0001377983 */ /* 0x000f220000300800 */
[----:B------:R-:W-:Y:S01]  /*11ade0*/  ISETP.LT.AND P3, PT, R100, UR76, !P1 ;  /* 0x0000004c64007c0c */ /* 0x000fe2000cf61270 */
[----:B------:R-:W2:Y:S01]  /*11adf0*/  LDCU UR76, c[0x0][0x398] ;  /* 0x00007300ff4c77ac */ /* 0x000ea20008000800 */
[----:B-1----:R-:W-:-:S02]  /*11ae00*/  ISETP.LT.AND P2, PT, R99, UR77, !P1 ;  /* 0x0000004d63007c0c */ /* 0x002fc4000cf41270 */
[----:B------:R-:W-:Y:S01]  /*11ae10*/  ISETP.LT.AND P4, PT, R97, UR71, !P1 ;  /* 0x0000004761007c0c */ /* 0x000fe2000cf81270 */
[----:B------:R-:W1:Y:S01]  /*11ae20*/  LDCU UR77, c[0x0][0x398] ;  /* 0x00007300ff4d77ac */ /* 0x000e620008000800 */
[----:B--2---:R-:W-:Y:S01]  /*11ae30*/  ISETP.LT.AND P1, PT, R98, UR30, !P1 ;  /* 0x0000001e62007c0c */ /* 0x004fe2000cf21270 */
[----:B------:R-:W2:Y:S06]  /*11ae40*/  LDCU UR71, c[0x0][0x398] ;  /* 0x00007300ff4777ac */ /* 0x000eac0008000800 */
[----:B------:R-:W-:-:S04]  /*11ae50*/  @P3 LOP3.LUT R46, R46, 0x80000000, RZ, 0xfc, !PT ;  /* 0x800000002e2e3812 */ /* 0x000fc800078efcff */
[----:B------:R-:W-:-:S04]  /*11ae60*/  LOP3.LUT R46, R46, 0xbfffffff, RZ, 0xc0, !PT ;  /* 0xbfffffff2e2e7812 */ /* 0x000fc800078ec0ff */
[----:B------:R-:W-:-:S04]  /*11ae70*/  @P2 LOP3.LUT R46, R46, 0x40000000, RZ, 0xfc, !PT ;  /* 0x400000002e2e2812 */ /* 0x000fc800078efcff */
[----:B------:R-:W-:-:S04]  /*11ae80*/  LOP3.LUT R46, R46, 0xdfffffff, RZ, 0xc0, !PT ;  /* 0xdfffffff2e2e7812 */ /* 0x000fc800078ec0ff */
[----:B------:R-:W-:Y:S02]  /*11ae90*/  @P1 LOP3.LUT R46, R46, 0x20000000, RZ, 0xfc, !PT ;  /* 0x200000002e2e1812 */ /* 0x000fe400078efcff */
[----:B------:R-:W-:Y:S01]  /*11aea0*/  ISETP.GE.AND P1, PT, R60, UR41, PT ;  /* 0x000000293c007c0c */ /* 0x000fe2000bf26270 */
[----:B------:R-:W1:Y:S01]  /*11aeb0*/  LDCU.64 UR40, c[0x0][0x398] ;  /* 0x00007300ff2877ac */ /* 0x000e620008000a00 */
[----:B------:R-:W2:Y:S04]  /*11aec0*/  LDL.LU R60, [R1+0x4f5c] ;  /* 0x004f5c00013c7983 */ /* 0x000ea80000300800 */
[----:B------:R-:W-:Y:S04]  /*11aed0*/  STL.64 [R1+0xd60], R64 ;  /* 0x000d604001007387 */ /* 0x000fe80000100a00 */
[----:B------:R-:W-:Y:S04]  /*11aee0*/  STL.64 [R1+0xd68], R66 ;  /* 0x000d684201007387 */ /* 0x000fe80000100a00 */
[----:B------:R-:W1:Y:S01]  /*11aef0*/  LDS.128 R64, [R80+0x400] ;  /* 0x0004000050407984 */ /* 0x000e620000000c00 */
[----:B------:R-:W-:Y:S06]  /*11af00*/  BAR.SYNC.DEFER_BLOCKING 0x0 ;  /* 0x0000000000007b1d */ /* 0x000fec0000010000 */
[----:B-1----:R-:W-:Y:S04]  /*11af10*/  STL.64 [R1+0x1a00], R64 ;  /* 0x001a004001007387 */ /* 0x002fe80000100a00 */
[----:B------:R-:W-:Y:S01]  /*11af20*/  STL.64 [R1+0x1a08], R66 ;  /* 0x001a084201007387 */ /* 0x000fe20000100a00 */
[----:B------:R-:W-:-:S03]  /*11af30*/  @P4 LOP3.LUT R45, R45, 0x1, RZ, 0xfc, !PT ;  /* 0x000000012d2d4812 */ /* 0x000fc600078efcff */
[----:B---3--:R-:W-:Y:S04]  /*11af40*/  STSM.16.M88.4 [R0], R56 ;  /* 0x0000003800007844 */ /* 0x008fe80000000200 */
[----:B----4-:R1:W-:Y:S04]  /*11af50*/  STSM.16.M88.4 [R0+0x200], R52 ;  /* 0x0002003400007844 */ /* 0x0103e80000000200 */
[----:B-1----:R-:W3:Y:S04]  /*11af60*/  LDL.LU R52, [R1+0xb14] ;  /* 0x000b140001347983 */ /* 0x002ee80000300800 */
[----:B------:R-:W4:Y:S04]  /*11af70*/  LDL.LU R57, [R1+0x4f60] ;  /* 0x004f600001397983 */ /* 0x000f280000300800 */
[----:B------:R-:W3:Y:S04]  /*11af80*/  LDL.LU R53, [R1+0xb1c] ;  /* 0x000b1c0001357983 */ /* 0x000ee80000300800 */
[----:B------:R-:W3:Y:S04]  /*11af90*/  LDL.LU R54, [R1+0x594] ;  /* 0x0005940001367983 */ /* 0x000ee80000300800 */
[----:B------:R-:W3:Y:S01]  /*11afa0*/  LDL.LU R55, [R1+0x59c] ;  /* 0x00059c0001377983 */ /* 0x000ee20000300800 */
[----:B------:R-:W-:Y:S01]  /*11afb0*/  BAR.SYNC.DEFER_BLOCKING 0x0 ;  /* 0x0000000000007b1d */ /* 0x000fe20000010000 */
[----:B------:R-:W-:-:S02]  /*11afc0*/  ISETP.LT.AND P4, PT, R97, UR77, !P1 ;  /* 0x0000004d61007c0c */ /* 0x000fc4000cf81270 */
[----:B------:R-:W-:Y:S02]  /*11afd0*/  ISETP.LT.AND P3, PT, R100, UR14, !P1 ;  /* 0x0000000e64007c0c */ /* 0x000fe4000cf61270 */
[----:B------:R-:W-:Y:S01]  /*11afe0*/  LOP3.LUT R46, R46, 0xefffffff, RZ, 0xc0, !PT ;  /* 0xefffffff2e2e7812 */ /* 0x000fe200078ec0ff */
[----:B------:R-:W1:Y:S01]  /*11aff0*/  LDCU UR77, c[0x0][0x398] ;  /* 0x00007300ff4d77ac */ /* 0x000e620008000800 */
[----:B------:R-:W-:Y:S01]  /*11b000*/  ISETP.LT.AND P2, PT, R99, UR16, !P1 ;  /* 0x0000001063007c0c */ /* 0x000fe2000cf41270 */
[----:B------:R-:W4:Y:S06]  /*11b010*/  LDL.LU R56, [R1+0x4f64] ;  /* 0x004f640001387983 */ /* 0x000f2c0000300800 */
        /* <DEDUP_REMOVED lines=24> */
[----:B--2---:R-:W-:Y:S02]  /*11b1a0*/  ISETP.GE.AND P1, PT, R60, UR27, PT ;  /* 0x0000001b3c007c0c */ /* 0x004fe4000bf26270 */
[----:B------:R-:W2:Y:S04]  /*11b1b0*/  LDS.128 R60, [R80] ;  /* 0x00000000503c7984 */ /* 0x000ea80000000c00 */
[----:B--2---:R-:W-:Y:S04]  /*11b1c0*/  STL.64 [R1+0xb10], R60 ;  /* 0x000b103c01007387 */ /* 0x004fe80000100a00 */
[----:B------:R-:W-:Y:S04]  /*11b1d0*/  STL.64 [R1+0xb18], R62 ;  /* 0x000b183e01007387 */ /* 0x000fe80000100a00 */
[----:B------:R-:W2:Y:S01]  /*11b1e0*/  LDS.128 R60, [R80+0x400] ;  /* 0x00040000503c7984 */ /* 0x000ea20000000c00 */
[----:B------:R-:W-:Y:S06]  /*11b1f0*/  BAR.SYNC.DEFER_BLOCKING 0x0 ;  /* 0x0000000000007b1d */ /* 0x000fec0000010000 */
[----:B--2---:R-:W-:Y:S04]  /*11b200*/  STL.64 [R1+0x19f0], R60 ;  /* 0x0019f03c01007387 */ /* 0x004fe80000100a00 */
[----:B------:R-:W-:Y:S04]  /*11b210*/  STL.64 [R1+0x19f8], R62 ;  /* 0x0019f83e01007387 */ /* 0x000fe80000100a00 */
[----:B---3--:R2:W-:Y:S04]  /*11b220*/  STSM.16.M88.4 [R0], R52 ;  /* 0x0000003400007844 */ /* 0x0085e80000000200 */
[----:B--2---:R-:W2:Y:S04]  /*11b230*/  LDL.LU R52, [R1+0x1a44] ;  /* 0x001a440001347983 */ /* 0x004ea80000300800 */
[----:B------:R-:W3:Y:S04]  /*11b240*/  LDL.LU R58, [R1+0x4f68] ;  /* 0x004f6800013a7983 */ /* 0x000ee80000300800 */
[----:B------:R-:W2:Y:S04]  /*11b250*/  LDL.LU R53, [R1+0x1a4c] ;  /* 0x001a4c0001357983 */ /* 0x000ea80000300800 */
[----:B------:R-:W2:Y:S04]  /*11b260*/  LDL.LU R54, [R1+0x824] ;  /* 0x0008240001367983 */ /* 0x000ea80000300800 */
[----:B------:R-:W2:Y:S01]  /*11b270*/  LDL.LU R55, [R1+0x82c] ;  /* 0x00082c0001377983 */ /* 0x000ea20000300800 */
[----:B------:R-:W-:Y:S01]  /*11b280*/  ISETP.LT.AND P4, PT, R97, UR19, !P1 ;  /* 0x0000001361007c0c */ /* 0x000fe2000cf81270 */
[----:B------:R-:W1:Y:S01]  /*11b290*/  LDCU.64 UR18, c[0x0][0x398] ;  /* 0x00007300ff1277ac */ /* 0x000e620008000a00 */
[----:B------:R-:W-:Y:S01]  /*11b2a0*/  ISETP.LT.AND P3, PT, R100, UR9, !P1 ;  /* 0x0000000964007c0c */ /* 0x000fe2000cf61270 */
[----:B------:R-:W2:Y:S01]  /*11b2b0*/  LDL.LU R61, [R1+0x4f6c] ;  /* 0x004f6c00013d7983 */ /* 0x000ea20000300800 */
        /* <DEDUP_REMOVED lines=14> */
[----:B------:R-:W1:Y:S01]  /*11b3a0*/  LDCU.64 UR16, c[0x0][0x398] ;  /* 0x00007300ff1077ac */ /* 0x000e620008000a00 */
[----:B------:R-:W-:Y:S02]  /*11b3b0*/  ISETP.LT.AND P3, PT, R100, UR8, !P1 ;  /* 0x0000000864007c0c */ /* 0x000fe4000cf61270 */
[----:B------:R-:W-:Y:S01]  /*11b3c0*/  LOP3.LUT R46, R46, 0xfffeffff, RZ, 0xc0, !PT ;  /* 0xfffeffff2e2e7812 */ /* 0x000fe200078ec0ff */
[----:B------:R-:W1:Y:S01]  /*11b3d0*/  LDCU.64 UR8, c[0x0][0x398] ;  /* 0x00007300ff0877ac */ /* 0x000e620008000a00 */
        /* <DEDUP_REMOVED lines=16> */
[----:B------:R-:W4:Y:S01]  /*11b4e0*/  LDL.LU R57, [R1+0x268c] ;  /* 0x00268c0001397983 */ /* 0x000f220000300800 */
[----:B------:R-:W-:Y:S02]  /*11b4f0*/  ISETP.LT.AND P3, PT, R100, UR74, !P1 ;  /* 0x0000004a64007c0c */ /* 0x000fe4000cf61270 */
[----:B------:R-:W-:Y:S01]  /*11b500*/  LOP3.LUT R46, R46, 0xffffefff, RZ, 0xc0, !PT ;  /* 0xffffefff2e2e7812 */ /* 0x000fe200078ec0ff */
[----:B------:R-:W4:Y:S01]  /*11b510*/  LDL.LU R60, [R1+0x4f70] ;  /* 0x004f7000013c7983 */ /* 0x000f220000300800 */
[----:B------:R-:W-:Y:S01]  /*11b520*/  ISETP.LT.AND P2, PT, R99, UR73, !P1 ;  /* 0x0000004963007c0c */ /* 0x000fe2000cf41270 */
[----:B------:R-:W1:Y:S05]  /*11b530*/  LDCU UR74, c[0x0][0x398] ;  /* 0x00007300ff4a77ac */ /* 0x000e6a0008000800 */
        /* <DEDUP_REMOVED lines=11> */
[----:B------:R-:W3:Y:S01]  /*11b5f0*/  LDCU.64 UR40, c[0x0][0x398] ;  /* 0x00007300ff2877ac */ /* 0x000ee20008000a00 */
[----:B------:R-:W3:Y:S04]  /*11b600*/  LDL.LU R58, [R1+0x1554] ;  /* 0x00155400013a7983 */ /* 0x000ee80000300800 */
[----:B------:R-:W3:Y:S04]  /*11b610*/  LDL.LU R59, [R1+0x155c] ;  /* 0x00155c00013b7983 */ /* 0x000ee80000300800 */
[----:B--2---:R2:W-:Y:S01]  /*11b620*/  STSM.16.M88.4 [R0+0x200], R52 ;  /* 0x0002003400007844 */ /* 0x0045e20000000200 */
[----:B------:R-:W-:Y:S06]  /*11b630*/  BAR.SYNC.DEFER_BLOCKING 0x0 ;  /* 0x0000000000007b1d */ /* 0x000fec0000010000 */
[----:B--2---:R-:W2:Y:S04]  /*11b640*/  LDL.LU R52, [R1+0x2884] ;  /* 0x0028840001347983 */ /* 0x004ea80000300800 */
[----:B------:R-:W2:Y:S04]  /*11b650*/  LDL.LU R53, [R1+0x288c] ;  /* 0x00288c0001357983 */ /* 0x000ea80000300800 */
        /* <DEDUP_REMOVED lines=12> */
[----:B------:R-:W-:-:S02]  /*11b720*/  LOP3.LUT R46, R46, 0xffffff7f, RZ, 0xc0, !PT ;  /* 0xffffff7f2e2e7812 */ /* 0x000fc400078ec0ff */
[----:B------:R-:W-:Y:S01]  /*11b730*/  LOP3.LUT R50, R50, 0x7fffffff, RZ, 0xc0, !PT ;  /* 0x7fffffff32327812 */ /* 0x000fe200078ec0ff */
        /* <DEDUP_REMOVED lines=28> */
[----:B------:R-:W4:Y:S01]  /*11b900*/  LDCU UR19, c[0x0][0x398] ;  /* 0x00007300ff1377ac */ /* 0x000f220008000800 */
[----:B------:R-:W4:Y:S04]  /*11b910*/  LDL.LU R60, [R1+0x4f78] ;  /* 0x004f7800013c7983 */ /* 0x000f280000300800 */
[----:B-1----:R-:W-:Y:S04]  /*11b920*/  STL.64 [R1+0x590], R68 ;  /* 0x0005904401007387 */ /* 0x002fe80000100a00 */
[----:B------:R-:W-:Y:S04]  /*11b930*/  STL.64 [R1+0x598], R70 ;  /* 0x0005984601007387 */ /* 0x000fe80000100a00 */
[----:B------:R-:W-:Y:S04]  /*11b940*/  STL.64 [R1+0x1550], R64 ;  /* 0x0015504001007387 */ /* 0x000fe80000100a00 */
[----:B------:R-:W-:Y:S04]  /*11b950*/  STL.64 [R1+0x1558], R66 ;  /* 0x0015584201007387 */ /* 0x000fe80000100a00 */
[----:B---3--:R-:W-:Y:S04]  /*11b960*/  STSM.16.M88.4 [R0], R56 ;  /* 0x0000003800007844 */ /* 0x008fe80000000200 */
[----:B--2---:R1:W-:Y:S01]  /*11b970*/  STSM.16.M88.4 [R0+0x200], R52 ;  /* 0x0002003400007844 */ /* 0x0043e20000000200 */
[----:B------:R-:W-:Y:S06]  /*11b980*/  BAR.SYNC.DEFER_BLOCKING 0x0 ;  /* 0x0000000000007b1d */ /* 0x000fec0000010000 */
[----:B-1----:R-:W2:Y:S04]  /*11b990*/  LDL.LU R52, [R1+0x2ad4] ;  /* 0x002ad40001347983 */ /* 0x002ea80000300800 */
[----:B------:R-:W2:Y:S04]  /*11b9a0*/  LDL.LU R53, [R1+0x2adc] ;  /* 0x002adc0001357983 */ /* 0x000ea80000300800 */
[----:B------:R-:W2:Y:S04]  /*11b9b0*/  LDL.LU R54, [R1+0x2164] ;  /* 0x0021640001367983 */ /* 0x000ea80000300800 */
[----:B------:R-:W2:Y:S01]  /*11b9c0*/  LDL.LU R55, [R1+0x216c] ;  /* 0x00216c0001377983 */ /* 0x000ea20000300800 */
[----:B------:R-:W-:Y:S01]  /*11b9d0*/  ISETP.LT.AND P3, PT, R100, UR24, !P1 ;  /* 0x0000001864007c0c */ /* 0x000fe2000cf61270 */
[----:B------:R-:W1:Y:S01]  /*11b9e0*/  LDCU UR24, c[0x0][0x398] ;  /* 0x00007300ff1877ac */ /* 0x000e620008000800 */
[----:B------:R-:W-:Y:S01]  /*11b9f0*/  ISETP.LT.AND P2, PT, R99, UR25, !P1 ;  /* 0x0000001963007c0c */ /* 0x000fe2000cf41270 */
[----:B------:R-:W3:Y:S01]  /*11ba00*/  LDL.LU R57, [R1+0x4f7c] ;  /* 0x004f7c0001397983 */ /* 0x000ee20000300800 */
[----:B------:R-:W-:Y:S01]  /*11ba10*/  ISETP.LT.AND P4, PT, R97, UR68, !P1 ;  /* 0x0000004461007c0c */ /* 0x000fe2000cf81270 */
[----:B------:R-:W1:Y:S01]  /*11ba20*/  LDCU UR68, c[0x0][0x398] ;  /* 0x00007300ff4477ac */ /* 0x000e620008000800 */
[----:B------:R-:W-:Y:S01]  /*11ba30*/  ISETP.LT.AND P1, PT, R98, UR10, !P1 ;  /* 0x0000000a62007c0c */ /* 0x000fe2000cf21270 */
[----:B------:R-:W1:Y:S01]  /*11ba40*/  LDS.128 R64, [R80] ;  /* 0x0000000050407984 */ /* 0x000e620000000c00 */
[----:B------:R-:W-:Y:S01]  /*11ba50*/  LOP3.LUT R46, R46, 0xfffffffe, RZ, 0xc0, !PT ;  /* 0xfffffffe2e2e7812 */ /* 0x000fe200078ec0ff */
[----:B------:R-:W1:Y:S02]  /*11ba60*/  LDCU UR25, c[0x0][0x398] ;  /* 0x00007300ff1977ac */ /* 0x000e640008000800 */
[----:B------:R-:W3:Y:S02]  /*11ba70*/  LDL.LU R56, [R1+0x4f80] ;  /* 0x004f800001387983 */ /* 0x000ee40000300800 */
[----:B------:R-:W-:Y:S01]  /*11ba80*/  @P3 LOP3.LUT R47, R47, 0x80000000, RZ, 0xfc, !PT ;  /* 0x800000002f2f3812 */ /* 0x000fe200078efcff */
[----:B------:R-:W1:Y:S03]  /*11ba90*/  LDCU UR10, c[0x0][0x398] ;  /* 0x00007300ff0a77ac */ /* 0x000e660008000800 */
[----:B------:R-:W-:-:S04]  /*11baa0*/  LOP3.LUT R47, R47, 0xbfffffff, RZ, 0xc0, !PT ;  /* 0xbfffffff2f2f7812 */ /* 0x000fc800078ec0ff */
[----:B------:R-:W-:-:S04]  /*11bab0*/  @P2 LOP3.LUT R47, R47, 0x40000000, RZ, 0xfc, !PT ;  /* 0x400000002f2f2812 */ /* 0x000fc800078efcff */
[----:B------:R-:W-:-:S04]  /*11bac0*/  LOP3.LUT R47, R47, 0xdfffffff, RZ, 0xc0, !PT ;  /* 0xdfffffff2f2f7812 */ /* 0x000fc800078ec0ff */
[----:B------:R-:W-:Y:S02]  /*11bad0*/  @P1 LOP3.LUT R47, R47, 0x20000000, RZ, 0xfc, !PT ;  /* 0x200000002f2f1812 */ /* 0x000fe400078efcff */
[----:B------:R-:W-:Y:S01]  /*11bae0*/  ISETP.GE.AND P1, PT, R61, UR17, PT ;  /* 0x000000113d007c0c */ /* 0x000fe2000bf26270 */
[----:B------:R-:W1:Y:S01]  /*11baf0*/  LDCU UR17, c[0x0][0x398] ;  /* 0x00007300ff1177ac */ /* 0x000e620008000800 */
[----:B------:R-:W-:Y:S02]  /*11bb00*/  @P4 LOP3.LUT R46, R46, 0x1, RZ, 0xfc, !PT ;  /* 0x000000012e2e4812 */ /* 0x000fe400078efcff */
        /* <DEDUP_REMOVED lines=16> */
[----:B----4-:R-:W-:Y:S01]  /*11bc10*/  ISETP.GE.AND P1, PT, R60, UR15, PT ;  /* 0x0000000f3c007c0c */ /* 0x010fe2000bf26270 */
[----:B------:R-:W-:Y:S01]  /*11bc20*/  STL.64 [R1+0x3a8], R66 ;  /* 0x0003a84201007387 */ /* 0x000fe20000100a00 */
[----:B------:R-:W-:Y:S01]  /*11bc30*/  LOP3.LUT R47, R47, 0xfeffffff, RZ, 0xc0, !PT ;  /* 0xfeffffff2f2f7812 */ /* 0x000fe200078ec0ff */
[----:B------:R-:W4:Y:S02]  /*11bc40*/  LDCU UR15, c[0x0][0x398] ;  /* 0x00007300ff0f77ac */ /* 0x000f240008000800 */
        /* <DEDUP_REMOVED lines=9> */
[----:B------:R-:W4:Y:S01]  /*11bce0*/  LDL.LU R55, [R1+0x242c] ;  /* 0x00242c0001377983 */ /* 0x000f220000300800 */
[----:B------:R-:W-:Y:S01]  /*11bcf0*/  ISETP.LT.AND P4, PT, R97, UR26, !P1 ;  /* 0x0000001a61007c0c */ /* 0x000fe2000cf81270 */
[----:B------:R-:W1:Y:S01]  /*11bd00*/  LDCU.64 UR26, c[0x0][0x398] ;  /* 0x00007300ff1a77ac */ /* 0x000e620008000a00 */
        /* <DEDUP_REMOVED lines=33> */
[----:B------:R-:W3:Y:S02]  /*11bf20*/  LDL.LU R56, [R1+0x10c0] ;  /* 0x0010c00001387983 */ /* 0x000ee40000300800 */
[----:B-1----:R-:W-:Y:S01]  /*11bf30*/  ISETP.LT.AND P4, PT, R97, UR60, !P1 ;  /* 0x0000003c61007c0c */ /* 0x002fe2000cf81270 */
[----:B------:R-:W1:Y:S01]  /*11bf40*/  LDCU UR60, c[0x0][0x398] ;  /* 0x00007300ff3c77ac */ /* 0x000e620008000800 */
[----:B------:R-:W3:Y:S01]  /*11bf50*/  LDL.LU R57, [R1+0x10c8] ;  /* 0x0010c80001397983 */ /* 0x000ee20000300800 */
[----:B------:R-:W-:Y:S02]  /*11bf60*/  ISETP.LT.AND P3, PT, R100, UR75, !P1 ;  /* 0x0000004b64007c0c */ /* 0x000fe4000cf61270 */
[----:B------:R-:W-:Y:S01]  /*11bf70*/  LOP3.LUT R47, R47, 0xfffeffff, RZ, 0xc0, !PT ;  /* 0xfffeffff2f2f7812 */ /* 0x000fe200078ec0ff */
[----:B------:R-:W3:Y:S01]  /*11bf80*/  LDL.LU R60, [R1+0x4f8c] ;  /* 0x004f8c00013c7983 */ /* 0x000ee20000300800 */
[----:B------:R-:W-:Y:S01]  /*11bf90*/  ISETP.LT.AND P2, PT, R99, UR64, !P1 ;  /* 0x0000004063007c0c */ /* 0x000fe2000cf41270 */
        /* <DEDUP_REMOVED lines=12> */
[----:B------:R-:W2:Y:S04]  /*11c060*/  LDL.LU R58, [R1+0x180] ;  /* 0x00018000013a7983 */ /* 0x000ea80000300800 */
[----:B------:R-:W2:Y:S04]  /*11c070*/  LDL.LU R59, [R1+0x188] ;  /* 0x00018800013b7983 */ /* 0x000ea80000300800 */
[----:B----4-:R4:W-:Y:S01]  /*11c080*/  STSM.16.M88.4 [R0+0x200], R52 ;  /* 0x0002003400007844 */ /* 0x0109e20000000200 */
[----:B------:R-:W-:Y:S06]  /*11c090*/  BAR.SYNC.DEFER_BLOCKING 0x0 ;  /* 0x0000000000007b1d */ /* 0x000fec0000010000 */
[----:B----4-:R-:W4:Y:S04]  /*11c0a0*/  LDL.LU R52, [R1+0xdd0] ;  /* 0x000dd00001347983 */ /* 0x010f280000300800 */
[----:B------:R-:W4:Y:S04]  /*11c0b0*/  LDL.LU R53, [R1+0xdd8] ;  /* 0x000dd80001357983 */ /* 0x000f280000300800 */
[----:B------:R-:W4:Y:S04]  /*11c0c0*/  LDL.LU R54, [R1+0x390] ;  /* 0x0003900001367983 */ /* 0x000f280000300800 */
[----:B------:R-:W4:Y:S01]  /*11c0d0*/  LDL.LU R55, [R1+0x398] ;  /* 0x0003980001377983 */ /* 0x000f220000300800 */
[----:B-1----:R-:W-:Y:S01]  /*11c0e0*/  ISETP.LT.AND P4, PT, R97, UR60, !P1 ;  /* 0x0000003c61007c0c */ /* 0x002fe2000cf81270 */
[----:B------:R-:W1:Y:S01]  /*11c0f0*/  LDCU UR60, c[0x0][0x398] ;  /* 0x00007300ff3c77ac */ /* 0x000e620008000800 */
[----:B------:R-:W-:Y:S01]  /*11c100*/  ISETP.LT.AND P3, PT, R100, UR63, !P1 ;  /* 0x0000003f64007c0c */ /* 0x000fe2000cf61270 */
[----:B------:R-:W1:Y:S01]  /*11c110*/  LDS.128 R68, [R80] ;  /* 0x0000000050447984 */ /* 0x000e620000000c00 */
[----:B------:R-:W-:Y:S01]  /*11c120*/  LOP3.LUT R47, R47, 0xffffefff, RZ, 0xc0, !PT ;  /* 0xffffefff2f2f7812 */ /* 0x000fe200078ec0ff */
[----:B------:R-:W1:Y:S01]  /*11c130*/  LDCU UR63, c[0x0][0x398] ;  /* 0x00007300ff3f77ac */ /* 0x000e620008000800 */
[----:B------:R-:W-:Y:S01]  /*11c140*/  ISETP.LT.AND P2, PT, R99, UR62, !P1 ;  /* 0x0000003e63007c0c */ /* 0x000fe2000cf41270 */
[----:B------:R-:W3:Y:S06]  /*11c150*/  LDS.128 R64, [R80+0x400] ;  /* 0x0004000050407984 */ /* 0x000eec0000000c00 */
[----:B------:R-:W-:Y:S01]  /*11c160*/  @P4 LOP3.LUT R47, R47, 0x1000, RZ, 0xfc, !PT ;  /* 0x000010002f2f4812 */ /* 0x000fe200078efcff */
[----:B------:R-:W-:Y:S03]  /*11c170*/  BAR.SYNC.DEFER_BLOCKING 0x0 ;  /* 0x0000000000007b1d */ /* 0x000fe60000010000 */
[----:B------:R-:W-:-:S02]  /*11c180*/  LOP3.LUT R47, R47, 0xfffff7ff, RZ, 0xc0, !PT ;  /* 0xfffff7ff2f2f7812 */ /* 0x000fc400078ec0ff */
[----:B------:R-:W-:Y:S01]  /*11c190*/  LOP3.LUT R49, R49, 0x7fffffff, RZ, 0xc0, !PT ;  /* 0x7fffffff31317812 */ /* 0x000fe200078ec0ff */
[----:B------:R-:W1:Y:S01]  /*11c1a0*/  LDCU UR62, c[0x0][0x398] ;  /* 0x00007300ff3e77ac */ /* 0x000e620008000800 */
        /* <DEDUP_REMOVED lines=8> */
[----:B------:R-:W4:Y:S02]  /*11c230*/  LDL.LU R61, [R1+0x4f90] ;  /* 0x004f9000013d7983 */ /* 0x000f240000300800 */
[----:B-1----:R-:W-:Y:S01]  /*11c240*/  ISETP.LT.AND P4, PT, R97, UR60, !P1 ;  /* 0x0000003c61007c0c */ /* 0x002fe2000cf81270 */
        /* <DEDUP_REMOVED lines=22> */
[----:B------:R-:W-:Y:S06]  /*11c3b0*/  BAR.SYNC.DEFER_BLOCKING 0x0 ;  /* 0x0000000000007b1d */ /* 0x000fec0000010000 */
[----:B--2---:R-:W2:Y:S04]  /*11c3c0*/  LDL.LU R52, [R1+0xb40] ;  /* 0x000b400001347983 */ /* 0x004ea80000300800 */
[----:B------:R-:W2:Y:S04]  /*11c3d0*/  LDL.LU R53, [R1+0xb48] ;  /* 0x000b480001357983 */ /* 0x000ea80000300800 */
[----:B------:R-:W4:Y:S04]  /*11c3e0*/  LDL.LU R57, [R1+0x4f98] ;  /* 0x004f980001397983 */ /* 0x000f280000300800 */
[----:B------:R-:W2:Y:S04]  /*11c3f0*/  LDL.LU R54, [R1+0x580] ;  /* 0x0005800001367983 */ /* 0x000ea80000300800 */
[----:B------:R-:W2:Y:S01]  /*11c400*/  LDL.LU R55, [R1+0x588] ;  /* 0x0005880001377983 */ /* 0x000ea20000300800 */
[----:B------:R-:W-:Y:S01]  /*11c410*/  ISETP.LT.AND P4, PT, R97, UR59, !P1 ;  /* 0x0000003b61007c0c */ /* 0x000fe2000cf81270 */
[----:B------:R-:W2:Y:S01]  /*11c420*/  LDCU UR59, c[0x0][0x398] ;  /* 0x00007300ff3b77ac */ /* 0x000ea20008000800 */
[----:B-1----:R-:W-:Y:S01]  /*11c430*/  ISETP.LT.AND P3, PT, R100, UR60, !P1 ;  /* 0x0000003c64007c0c */ /* 0x002fe2000cf61270 */
[----:B------:R-:W1:Y:S01]  /*11c440*/  LDS.128 R64, [R80] ;  /* 0x0000000050407984 */ /* 0x000e620000000c00 */
        /* <DEDUP_REMOVED lines=15> */
[----:B------:R-:W-:Y:S02]  /*11c540*/  ISETP.LT.AND P3, PT, R100, UR53, !P1 ;  /* 0x0000003564007c0c */ /* 0x000fe4000cf61270 */
[----:B------:R-:W-:Y:S01]  /*11c550*/  ISETP.LT.AND P2, PT, R99, UR46, !P1 ;  /* 0x0000002e63007c0c */ /* 0x000fe2000cf41270 */
[----:B-1----:R-:W-:Y:S01]  /*11c560*/  STL.64 [R1+0x1a40], R64 ;  /* 0x001a404001007387 */ /* 0x002fe20000100a00 */
[----:B------:R-:W-:Y:S01]  /*11c570*/  ISETP.LT.AND P4, PT, R97, UR66, !P1 ;  /* 0x0000004261007c0c */ /* 0x000fe2000cf81270 */
[----:B------:R-:W1:Y:S01]  /*11c580*/  LDCU UR46, c[0x0][0x398] ;  /* 0x00007300ff2e77ac */ /* 0x000e620008000800 */
[----:B---3--:R-:W-:-:S07]  /*11c590*/  ISETP.LT.AND P1, PT, R98, UR26, !P1 ;  /* 0x0000001a62007c0c */ /* 0x008fce000cf21270 */
[----:B------:R-:W-:Y:S01]  /*11c5a0*/  @P3 LOP3.LUT R48, R48, 0x80000000, RZ, 0xfc, !PT ;  /* 0x8000000030303812 */ /* 0x000fe200078efcff */
[----:B------:R-:W-:Y:S01]  /*11c5b0*/  STL.64 [R1+0x1a48], R66 ;  /* 0x001a484201007387 */ /* 0x000fe20000100a00 */
[----:B------:R-:W-:Y:S01]  /*11c5c0*/  LOP3.LUT R47, R47, 0xfffffffe, RZ, 0xc0, !PT ;  /* 0xfffffffe2f2f7812 */ /* 0x000fe200078ec0ff */
[----:B------:R-:W3:Y:S01]  /*11c5d0*/  LDCU UR66, c[0x0][0x398] ;  /* 0x00007300ff4277ac */ /* 0x000ee20008000800 */
[----:B------:R-:W-:-:S04]  /*11c5e0*/  LOP3.LUT R48, R48, 0xbfffffff, RZ, 0xc0, !PT ;  /* 0xbfffffff30307812 */ /* 0x000fc800078ec0ff */
        /* <DEDUP_REMOVED lines=14> */
[----:B------:R-:W2:Y:S01]  /*11c6d0*/  LDL.LU R55, [R1+0x818] ;  /* 0x0008180001377983 */ /* 0x000ea20000300800 */
[----:B------:R-:W-:-:S02]  /*11c6e0*/  @P4 LOP3.LUT R47, R47, 0x1, RZ, 0xfc, !PT ;  /* 0x000000012f2f4812 */ /* 0x000fc400078efcff */
[----:B------:R-:W-:Y:S01]  /*11c6f0*/  ISETP.LT.AND P4, PT, R97, UR65, !P1 ;  /* 0x0000004161007c0c */ /* 0x000fe2000cf81270 */
[----:B------:R-:W3:Y:S01]  /*11c700*/  LDL.LU R60, [R1+0x4fa4] ;  /* 0x004fa400013c7983 */ /* 0x000ee20000300800 */
        /* <DEDUP_REMOVED lines=32> */
[----:B------:R-:W4:Y:S04]  /*11c910*/  LDL.LU R56, [R1+0x2740] ;  /* 0x0027400001387983 */ /* 0x000f280000300800 */
[----:B------:R-:W4:Y:S01]  /*11c920*/  LDL.LU R57, [R1+0x2748] ;  /* 0x0027480001397983 */ /* 0x000f220000300800 */
[----:B------:R-:W-:Y:S02]  /*11c930*/  ISETP.LT.AND P4, PT, R97, UR55, !P1 ;  /* 0x0000003761007c0c */ /* 0x000fe4000cf81270 */
[----:B------:R-:W-:Y:S01]  /*11c940*/  ISETP.LT.AND P3, PT, R100, UR44, !P1 ;  /* 0x0000002c64007c0c */ /* 0x000fe2000cf61270 */
[----:B------:R-:W1:Y:S01]  /*11c950*/  LDCU UR44, c[0x0][0x398] ;  /* 0x00007300ff2c77ac */ /* 0x000e620008000800 */
[----:B------:R-:W-:-:S02]  /*11c960*/  LOP3.LUT R48, R48, 0xffefffff, RZ, 0xc0, !PT ;  /* 0xffefffff30307812 */ /* 0x000fc400078ec0ff */
[----:B------:R-:W-:-:S07]  /*11c970*/  ISETP.LT.AND P2, PT, R99, UR45, !P1 ;  /* 0x0000002d63007c0c */ /* 0x000fce000cf41270 */
[----:B------:R-:W-:Y:S01]  /*11c980*/  @P4 LOP3.LUT R48, R48, 0x100000, RZ, 0xfc, !PT ;  /* 0x0010000030304812 */ /* 0x000fe200078efcff */
[----:B--2---:R2:W-:Y:S03]  /*11c990*/  STSM.16.M88.4 [R0+0x200], R52 ;  /* 0x0002003400007844 */ /* 0x0045e60000000200 */
[----:B------:R-:W-:Y:S01]  /*11c9a0*/  LOP3.LUT R48, R48, 0xfff7ffff, RZ, 0xc0, !PT ;  /* 0xfff7ffff30307812 */ /* 0x000fe200078ec0ff */
[----:B------:R-:W-:Y:S06]  /*11c9b0*/  BAR.SYNC.DEFER_BLOCKING 0x0 ;  /* 0x0000000000007b1d */ /* 0x000fec0000010000 */
[----:B--2---:R-:W2:Y:S01]  /*11c9c0*/  LDL.LU R53, [R1+0x4fa8] ;  /* 0x004fa80001357983 */ /* 0x004ea20000300800 */
[----:B------:R-:W-:-:S02]  /*11c9d0*/  @P3 LOP3.LUT R48, R48, 0x80000, RZ, 0xfc, !PT ;  /* 0x0008000030303812 */ /* 0x000fc400078efcff */
[----:B------:R-:W-:Y:S02]  /*11c9e0*/  ISETP.LT.AND P1, PT, R98, UR40, !P1 ;  /* 0x0000002862007c0c */ /* 0x000fe4000cf21270 */
[----:B------:R-:W-:-:S04]  /*11c9f0*/  LOP3.LUT R48, R48, 0xfffbffff, RZ, 0xc0, !PT ;  /* 0xfffbffff30307812 */ /* 0x000fc800078ec0ff */
[----:B------:R-:W-:Y:S01]  /*11ca00*/  @P2 LOP3.LUT R48, R48, 0x40000, RZ, 0xfc, !PT ;  /* 0x0004000030302812 */ /* 0x000fe200078efcff */
[----:B------:R-:W1:Y:S03]  /*11ca10*/  LDS.128 R68, [R80] ;  /* 0x0000000050447984 */ /* 0x000e660000000c00 */
[----:B------:R-:W-:Y:S01]  /*11ca20*/  LOP3.LUT R48, R48, 0xfffdffff, RZ, 0xc0, !PT ;  /* 0xfffdffff30307812 */ /* 0x000fe200078ec0ff */
[----:B------:R-:W1:Y:S03]  /*11ca30*/  LDS.128 R64, [R80+0x400] ;  /* 0x0004000050407984 */ /* 0x000e660000000c00 */
[----:B------:R-:W-:Y:S01]  /*11ca40*/  @P1 LOP3.LUT R48, R48, 0x20000, RZ, 0xfc, !PT ;  /* 0x0002000030301812 */ /* 0x000fe200078efcff */
[----:B------:R-:W-:Y:S01]  /*11ca50*/  BAR.SYNC.DEFER_BLOCKING 0x0 ;  /* 0x0000000000007b1d */ /* 0x000fe20000010000 */
[----:B------:R-:W-:-:S05]  /*11ca60*/  ISETP.GE.AND P1, PT, R58, UR27, PT ;  /* 0x0000001b3a007c0c */ /* 0x000fca000bf26270 */
[----:B------:R-:W2:Y:S01]  /*11ca70*/  LDL.LU R58, [R1+0x15d0] ;  /* 0x0015d000013a7983 */ /* 0x000ea20000300800 */
[----:B------:R-:W-:Y:S01]  /*11ca80*/  ISETP.LT.AND P4, PT, R97, UR51, !P1 ;  /* 0x0000003361007c0c */ /* 0x000fe2000cf81270 */
[----:B------:R-:W1:Y:S02]  /*11ca90*/  LDCU.64 UR26, c[0x0][0x398] ;  /* 0x00007300ff1a77ac */ /* 0x000e640008000a00 */
[----:B------:R-:W2:Y:S04]  /*11caa0*/  LDL.LU R59, [R1+0x15d8] ;  /* 0x0015d800013b7983 */ /* 0x000ea80000300800 */
[----:B------:R-:W2:Y:S04]  /*11cab0*/  LDL.LU R52, [R1+0x2930] ;  /* 0x0029300001347983 */ /* 0x000ea80000300800 */
[----:B------:R-:W2:Y:S01]  /*11cac0*/  LDL.LU R61, [R1+0x4fac] ;  /* 0x004fac00013d7983 */ /* 0x000ea20000300800 */
[----:B------:R-:W-:-:S02]  /*11cad0*/  ISETP.LT.AND P3, PT, R100, UR32, !P1 ;  /* 0x0000002064007c0c */ /* 0x000fc4000cf61270 */
[----:B------:R-:W-:-:S04]  /*11cae0*/  LOP3.LUT R48, R48, 0xfffeffff, RZ, 0xc0, !PT ;  /* 0xfffeffff30307812 */ /* 0x000fc800078ec0ff */
[----:B------:R-:W-:Y:S02]  /*11caf0*/  @P4 LOP3.LUT R48, R48, 0x10000, RZ, 0xfc, !PT ;  /* 0x0001000030304812 */ /* 0x000fe400078efcff */
[----:B------:R-:W-:Y:S01]  /*11cb00*/  ISETP.LT.AND P2, PT, R99, UR33, !P1 ;  /* 0x0000002163007c0c */ /* 0x000fe2000cf41270 */
[----:B------:R-:W1:Y:S01]  /*11cb10*/  LDCU.64 UR32, c[0x0][0x398] ;  /* 0x00007300ff2077ac */ /* 0x000e620008000a00 */
        /* <DEDUP_REMOVED lines=12> */
[----:B------:R-:W1:Y:S01]  /*11cbe0*/  LDCU.64 UR54, c[0x0][0x398] ;  /* 0x00007300ff3677ac */ /* 0x000e620008000a00 */
[----:B------:R-:W-:Y:S02]  /*11cbf0*/  ISETP.LT.AND P3, PT, R100, UR50, !P1 ;  /* 0x0000003264007c0c */ /* 0x000fe4000cf61270 */
[----:B------:R-:W-:Y:S01]  /*11cc00*/  LOP3.LUT R48, R48, 0xffffefff, RZ, 0xc0, !PT ;  /* 0xffffefff30307812 */ /* 0x000fe200078ec0ff */
[----:B------:R-:W1:Y:S01]  /*11cc10*/  LDCU.64 UR50, c[0x0][0x398] ;  /* 0x00007300ff3277ac */ /* 0x000e620008000a00 */
[----:B------:R-:W-:-:S07]  /*11cc20*/  ISETP.LT.AND P2, PT, R99, UR49, !P1 ;  /* 0x0000003163007c0c */ /* 0x000fce000cf41270 */
[----:B------:R-:W-:-:S04]  /*11cc30*/  @P4 LOP3.LUT R48, R48, 0x1000, RZ, 0xfc, !PT ;  /* 0x0000100030304812 */ /* 0x000fc800078efcff */
        /* <DEDUP_REMOVED lines=8> */
[----:B--2---:R-:W-:Y:S02]  /*11ccc0*/  ISETP.GE.AND P1, PT, R53, UR43, PT ;  /* 0x0000002b35007c0c */ /* 0x004fe4000bf26270 */
[----:B------:R-:W2:Y:S04]  /*11ccd0*/  LDL.LU R53, [R1+0x2938] ;  /* 0x0029380001357983 */ /* 0x000ea80000300800 */
[----:B------:R-:W2:Y:S04]  /*11cce0*/  LDL.LU R54, [R1+0x1d70] ;  /* 0x001d700001367983 */ /* 0x000ea80000300800 */
[----:B------:R-:W2:Y:S01]  /*11ccf0*/  LDL.LU R55, [R1+0x1d78] ;  /* 0x001d780001377983 */ /* 0x000ea20000300800 */
[----:B------:R-:W-:Y:S01]  /*11cd00*/  ISETP.LT.AND P4, PT, R97, UR52, !P1 ;  /* 0x0000003461007c0c */ /* 0x000fe2000cf81270 */
[----:B------:R-:W1:Y:S01]  /*11cd10*/  LDCU.64 UR52, c[0x0][0x398] ;  /* 0x00007300ff3477ac */ /* 0x000e620008000a00 */
[----:B------:R-:W-:-:S02]  /*11cd20*/  ISETP.LT.AND P3, PT, R100, UR48, !P1 ;  /* 0x0000003064007c0c */ /* 0x000fc4000cf61270 */
[----:B------:R-:W-:Y:S01]  /*11cd30*/  LOP3.LUT R48, R48, 0xfffffeff, RZ, 0xc0, !PT ;  /* 0xfffffeff30307812 */ /* 0x000fe200078ec0ff */
[----:B------:R-:W1:Y:S01]  /*11cd40*/  LDCU.64 UR48, c[0x0][0x398] ;  /* 0x00007300ff3077ac */ /* 0x000e620008000a00 */
[----:B------:R-:W-:-:S07]  /*11cd50*/  ISETP.LT.AND P2, PT, R99, UR47, !P1 ;  /* 0x0000002f63007c0c */ /* 0x000fce000cf41270 */
[----:B------:R-:W-:-:S04]  /*11cd60*/  @P4 LOP3.LUT R48, R48, 0x100, RZ, 0xfc, !PT ;  /* 0x0000010030304812 */ /* 0x000fc800078efcff */
[----:B------:R-:W-:-:S04]  /*11cd70*/  LOP3.LUT R48, R48, 0xffffff7f, RZ, 0xc0, !PT ;  /* 0xffffff7f30307812 */ /* 0x000fc800078ec0ff */
[----:B------:R-:W-:Y:S02]  /*11cd80*/  @P3 LOP3.LUT R48, R48, 0x80, RZ, 0xfc, !PT ;  /* 0x0000008030303812 */ /* 0x000fe400078efcff */
[----:B------:R-:W-:Y:S01]  /*11cd90*/  ISETP.LT.AND P1, PT, R98, UR56, !P1 ;  /* 0x0000003862007c0c */ /* 0x000fe2000cf21270 */
[----:B------:R-:W-:Y:S01]  /*11cda0*/  STSM.16.M88.4 [R0], R56 ;  /* 0x0000003800007844 */ /* 0x000fe20000000200 */
[----:B------:R-:W-:Y:S01]  /*11cdb0*/  LOP3.LUT R48, R48, 0xffffffbf, RZ, 0xc0, !PT ;  /* 0xffffffbf30307812 */ /* 0x000fe200078ec0ff */
[----:B------:R-:W2:Y:S03]  /*11cdc0*/  LDCU UR56, c[0x0][0x398] ;  /* 0x00007300ff3877ac */ /* 0x000ea60008000800 */
[----:B------:R-:W-:-:S04]  /*11cdd0*/  @P2 LOP3.LUT R48, R48, 0x40, RZ, 0xfc, !PT ;  /* 0x0000004030302812 */ /* 0x000fc800078efcff */
[----:B------:R-:W-:-:S04]  /*11cde0*/  LOP3.LUT R48, R48, 0xffffffdf, RZ, 0xc0, !PT ;  /* 0xffffffdf30307812 */ /* 0x000fc800078ec0ff */
[----:B------:R-:W-:Y:S02]  /*11cdf0*/  @P1 LOP3.LUT R48, R48, 0x20, RZ, 0xfc, !PT ;  /* 0x0000002030301812 */ /* 0x000fe400078efcff */
[----:B------:R-:W-:Y:S01]  /*11ce00*/  ISETP.GE.AND P1, PT, R61, UR41, PT ;  /* 0x000000293d007c0c */ /* 0x000fe2000bf26270 */
[----:B------:R-:W2:Y:S01]  /*11ce10*/  LDCU.64 UR40, c[0x0][0x398] ;  /* 0x00007300ff2877ac */ /* 0x000ea20008000a00 */
[----:B------:R-:W4:Y:S02]  /*11ce20*/  LDL.LU R61, [R1+0x4fb4] ;  /* 0x004fb400013d7983 */ /* 0x000f240000300800 */
        /* <DEDUP_REMOVED lines=17> */
[----:B------:R-:W3:Y:S04]  /*11cf40*/  LDL.LU R60, [R1+0x4fb8] ;  /* 0x004fb800013c7983 */ /* 0x000ee80000300800 */
[----:B------:R-:W-:Y:S04]  /*11cf50*/  STL.64 [R1+0x1a30], R68 ;  /* 0x001a304401007387 */ /* 0x000fe80000100a00 */
[----:B------:R-:W-:Y:S04]  /*11cf60*/  STL.64 [R1+0x1a38], R70 ;  /* 0x001a384601007387 */ /* 0x000fe80000100a00 */
[----:B------:R-:W-:Y:S04]  /*11cf70*/  STL.64 [R1+0x1ac0], R64 ;  /* 0x001ac04001007387 */ /* 0x000fe80000100a00 */
[----:B------:R-:W-:Y:S01]  /*11cf80*/  STL.64 [R1+0x1ac8], R66 ;  /* 0x001ac84201007387 */ /* 0x000fe20000100a00 */
[----:B-1----:R-:W-:Y:S01]  /*11cf90*/  ISETP.LT.AND P3, PT, R100, UR42, !P1 ;  /* 0x0000002a64007c0c */ /* 0x002fe2000cf61270 */
[----:B------:R-:W1:Y:S01]  /*11cfa0*/  LDCU.64 UR42, c[0x0][0x398] ;  /* 0x00007300ff2a77ac */ /* 0x000e620008000a00 */
[----:B------:R-:W-:Y:S01]  /*11cfb0*/  ISETP.LT.AND P2, PT, R99, UR75, !P1 ;  /* 0x0000004b63007c0c */ /* 0x000fe2000cf41270 */
[----:B--2---:R2:W-:Y:S10]  /*11cfc0*/  STSM.16.M88.4 [R0+0x200], R52 ;  /* 0x0002003400007844 */ /* 0x0045f40000000200 */
[----:B------:R-:W-:Y:S01]  /*11cfd0*/  @P3 LOP3.LUT R50, R50, 0x80000000, RZ, 0xfc, !PT ;  /* 0x8000000032323812 */ /* 0x000fe200078efcff */
[----:B------:R-:W1:Y:S01]  /*11cfe0*/  LDCU UR75, c[0x0][0x398] ;  /* 0x00007300ff4b77ac */ /* 0x000e620008000800 */
[----:B------:R-:W-:Y:S06]  /*11cff0*/  BAR.SYNC.DEFER_BLOCKING 0x0 ;  /* 0x0000000000007b1d */ /* 0x000fec0000010000 */
[----:B--2---:R-:W2:Y:S04]  /*11d000*/  LDL.LU R53, [R1+0x4fbc] ;  /* 0x004fbc0001357983 */ /* 0x004ea80000300800 */
[----:B------:R-:W2:Y:S01]  /*11d010*/  LDL.LU R52, [R1+0x4fc0] ;  /* 0x004fc00001347983 */ /* 0x000ea20000300800 */
[----:B------:R-:W-:Y:S01]  /*11d020*/  ISETP.LT.AND P4, PT, R97, UR44, !P1 ;  /* 0x0000002c61007c0c */ /* 0x000fe2000cf81270 */
[----:B------:R-:W1:Y:S01]  /*11d030*/  LDCU.64 UR44, c[0x0][0x398] ;  /* 0x00007300ff2c77ac */ /* 0x000e620008000a00 */
[----:B------:R-:W-:Y:S01]  /*11d040*/  ISETP.LT.AND P1, PT, R98, UR32, !P1 ;  /* 0x0000002062007c0c */ /* 0x000fe2000cf21270 */
[----:B------:R-:W2:Y:S01]  /*11d050*/  LDL.LU R54, [R1+0x4fc4] ;  /* 0x004fc40001367983 */ /* 0x000ea20000300800 */
[----:B------:R-:W-:Y:S01]  /*11d060*/  LOP3.LUT R50, R50, 0xbfffffff, RZ, 0xc0, !PT ;  /* 0xbfffffff32327812 */ /* 0x000fe200078ec0ff */
[----:B------:R-:W1:Y:S01]  /*11d070*/  LDCU UR32, c[0x0][0x398] ;  /* 0x00007300ff2077ac */ /* 0x000e620008000800 */
[----:B------:R-:W-:Y:S01]  /*11d080*/  LOP3.LUT R48, R48, 0xfffffffe, RZ, 0xc0, !PT ;  /* 0xfffffffe30307812 */ /* 0x000fe200078ec0ff */
[----:B------:R-:W2:Y:S01]  /*11d090*/  LDS.128 R56, [R80] ;  /* 0x0000000050387984 */ /* 0x000ea20000000c00 */
[----:B------:R-:W-:-:S04]  /*11d0a0*/  @P2 LOP3.LUT R50, R50, 0x40000000, RZ, 0xfc, !PT ;  /* 0x4000000032322812 */ /* 0x000fc800078efcff */
[----:B------:R-:W-:-:S04]  /*11d0b0*/  LOP3.LUT R50, R50, 0xdfffffff, RZ, 0xc0, !PT ;  /* 0xdfffffff32327812 */ /* 0x000fc800078ec0ff */
[----:B------:R-:W-:Y:S02]  /*11d0c0*/  @P1 LOP3.LUT R50, R50, 0x20000000, RZ, 0xfc, !PT ;  /* 0x2000000032321812 */ /* 0x000fe400078efcff */
[----:B------:R-:W-:Y:S02]  /*11d0d0*/  @P4 LOP3.LUT R48, R48, 0x1, RZ, 0xfc, !PT ;  /* 0x0000000130304812 */ /* 0x000fe400078efcff */
[----:B----4-:R-:W-:-:S04]  /*11d0e0*/  ISETP.GE.AND P1, PT, R61, UR37, PT ;  /* 0x000000253d007c0c */ /* 0x010fc8000bf26270 */
[----:B------:R-:W-:Y:S01]  /*11d0f0*/  ISETP.LT.AND P4, PT, R97, UR36, !P1 ;  /* 0x0000002461007c0c */ /* 0x000fe2000cf81270 */
[----:B------:R-:W4:Y:S01]  /*11d100*/  LDCU.64 UR36, c[0x0][0x398] ;  /* 0x00007300ff2477ac */ /* 0x000f220008000a00 */
[----:B------:R-:W-:Y:S02]  /*11d110*/  ISETP.LT.AND P3, PT, R100, UR38, !P1 ;  /* 0x0000002664007c0c */ /* 0x000fe4000cf61270 */
[----:B------:R-:W-:Y:S01]  /*11d120*/  LOP3.LUT R50, R50, 0xefffffff, RZ, 0xc0, !PT ;  /* 0xefffffff32327812 */ /* 0x000fe200078ec0ff */
[----:B------:R-:W2:Y:S01]  /*11d130*/  LDCU.64 UR38, c[0x0][0x398] ;  /* 0x00007300ff2677ac */ /* 0x000ea20008000a00 */
[----:B-1----:R-:W-:-:S07]  /*11d140*/  ISETP.LT.AND P2, PT, R99, UR75, !P1 ;  /* 0x0000004b63007c0c */ /* 0x002fce000cf41270 */
        /* <DEDUP_REMOVED lines=9> */
[----:B---3--:R-:W-:-:S04]  /*11d1e0*/  ISETP.GE.AND P1, PT, R60, UR57, PT ;  /* 0x000000393c007c0c */ /* 0x008fc8000bf26270 */
[----:B------:R-:W-:Y:S01]  /*11d1f0*/  ISETP.LT.AND P4, PT, R97, UR26, !P1 ;  /* 0x0000001a61007c0c */ /* 0x000fe2000cf81270 */
[----:B------:R-:W3:Y:S01]  /*11d200*/  LDCU UR26, c[0x0][0x398] ;  /* 0x00007300ff1a77ac */ /* 0x000ee20008000800 */
        /* <DEDUP_REMOVED lines=16> */
[----:B------:R-:W-:Y:S02]  /*11d310*/  ISETP.LT.AND P4, PT, R97, UR32, !P1 ;  /* 0x0000002061007c0c */ /* 0x000fe4000cf81270 */
[----:B---3--:R-:W-:Y:S01]  /*11d320*/  ISETP.LT.AND P3, PT, R100, UR26, !P1 ;  /* 0x0000001a64007c0c */ /* 0x008fe2000cf61270 */
[----:B------:R-:W3:Y:S01]  /*11d330*/  LDCU UR26, c[0x0][0x398] ;  /* 0x00007300ff1a77ac */ /* 0x000ee20008000800 */
[----:B-1----:R-:W-:Y:S01]  /*11d340*/  ISETP.LT.AND P2, PT, R99, UR75, !P1 ;  /* 0x0000004b63007c0c */ /* 0x002fe2000cf41270 */
[----:B------:R-:W1:Y:S08]  /*11d350*/  LDCU UR75, c[0x0][0x398] ;  /* 0x00007300ff4b77ac */ /* 0x000e700008000800 */
[----:B------:R-:W-:-:S04]  /*11d360*/  @P4 LOP3.LUT R50, R50, 0x100000, RZ, 0xfc, !PT ;  /* 0x0010000032324812 */ /* 0x000fc800078efcff */
[----:B------:R-:W-:-:S04]  /*11d370*/  LOP3.LUT R50, R50, 0xfff7ffff, RZ, 0xc0, !PT ;  /* 0xfff7ffff32327812 */ /* 0x000fc800078ec0ff */
[----:B------:R-:W-:Y:S02]  /*11d380*/  @P3 LOP3.LUT R50, R50, 0x80000, RZ, 0xfc, !PT ;  /* 0x0008000032323812 */ /* 0x000fe400078efcff */
[----:B------:R-:W-:Y:S02]  /*11d390*/  ISETP.LT.AND P3, PT, R98, UR54, !P1 ;  /* 0x0000003662007c0c */ /* 0x000fe4000cf61270 */
[----:B------:R-:W-:Y:S02]  /*11d3a0*/  ISETP.GE.AND P1, PT, R52, UR33, PT ;  /* 0x0000002134007c0c */ /* 0x000fe4000bf26270 */
[----:B------:R-:W4:Y:S01]  /*11d3b0*/  LDL.LU R52, [R1+0x4fcc] ;  /* 0x004fcc0001347983 */ /* 0x000f220000300800 */
[----:B------:R-:W-:-:S04]  /*11d3c0*/  LOP3.LUT R50, R50, 0xfffbffff, RZ, 0xc0, !PT ;  /* 0xfffbffff32327812 */ /* 0x000fc800078ec0ff */
[----:B------:R-:W-:Y:S02]  /*11d3d0*/  @P2 LOP3.LUT R50, R50, 0x40000, RZ, 0xfc, !PT ;  /* 0x0004000032322812 */ /* 0x000fe400078efcff */
[----:B---3--:R-:W-:Y:S02]  /*11d3e0*/  ISETP.LT.AND P2, PT, R97, UR26, !P1 ;  /* 0x0000001a61007c0c */ /* 0x008fe4000cf41270 */
[----:B------:R-:W-:-:S04]  /*11d3f0*/  LOP3.LUT R50, R50, 0xfffdffff, RZ, 0xc0, !PT ;  /* 0xfffdffff32327812 */ /* 0x000fc800078ec0ff */
[----:B------:R-:W-:Y:S02]  /*11d400*/  @P3 LOP3.LUT R50, R50, 0x20000, RZ, 0xfc, !PT ;  /* 0x0002000032323812 */ /* 0x000fe400078efcff */
[----:B-1----:R-:W-:Y:S02]  /*11d410*/  ISETP.LT.AND P4, PT, R100, UR75, !P1 ;  /* 0x0000004b64007c0c */ /* 0x002fe4000cf81270 */
[----:B------:R-:W-:-:S04]  /*11d420*/  LOP3.LUT R50, R50, 0xfffeffff, RZ, 0xc0, !PT ;  /* 0xfffeffff32327812 */ /* 0x000fc800078ec0ff */
[----:B------:R-:W-:Y:S02]  /*11d430*/  @P2 LOP3.LUT R50, R50, 0x10000, RZ, 0xfc, !PT ;  /* 0x0001000032322812 */ /* 0x000fe400078efcff */
[----:B------:R-:W-:Y:S02]  /*11d440*/  ISETP.LT.AND P3, PT, R99, UR77, !P1 ;  /* 0x0000004d63007c0c */ /* 0x000fe4000cf61270 */
[----:B------:R-:W-:Y:S02]  /*11d450*/  LOP3.LUT R50, R50, 0xffff7fff, RZ, 0xc0, !PT ;  /* 0xffff7fff32327812 */ /* 0x000fe400078ec0ff */
[----:B------:R-:W-:Y:S02]  /*11d460*/  ISETP.LT.AND P2, PT, R98, UR52, !P1 ;  /* 0x0000003462007c0c */ /* 0x000fe4000cf41270 */
[----:B------:R-:W-:Y:S02]  /*11d470*/  @P4 LOP3.LUT R50, R50, 0x8000, RZ, 0xfc, !PT ;  /* 0x0000800032324812 */ /* 0x000fe400078efcff */
[----:B------:R-:W-:-:S02]  /*11d480*/  ISETP.GE.AND P1, PT, R54, UR31, PT ;  /* 0x0000001f36007c0c */ /* 0x000fc4000bf26270 */
[----:B------:R-:W3:Y:S01]  /*11d490*/  LDL.LU R54, [R1+0x4fd0] ;  /* 0x004fd00001367983 */ /* 0x000ee20000300800 */
        /* <DEDUP_REMOVED lines=9> */
[----:B------:R-:W-:Y:S02]  /*11d530*/  LOP3.LUT R50, R50, 0xfffff7ff, RZ, 0xc0, !PT ;  /* 0xfffff7ff32327812 */ /* 0x000fe400078ec0ff */
[----:B------:R-:W-:Y:S02]  /*11d540*/  ISETP.LT.AND P3, PT, R98, UR50, !P1 ;  /* 0x0000003262007c0c */ /* 0x000fe4000cf61270 */
[----:B------:R-:W-:-:S04]  /*11d550*/  @P4 LOP3.LUT R50, R50, 0x800, RZ, 0xfc, !PT ;  /* 0x0000080032324812 */ /* 0x000fc800078efcff */
        /* <DEDUP_REMOVED lines=8> */
[----:B------:R-:W-:Y:S02]  /*11d5e0*/  ISETP.LT.AND P4, PT, R100, UR71, !P1 ;  /* 0x0000004764007c0c */ /* 0x000fe4000cf81270 */
[----:B------:R-:W-:-:S09]  /*11d5f0*/  ISETP.LT.AND P3, PT, R99, UR70, !P1 ;  /* 0x0000004663007c0c */ /* 0x000fd2000cf61270 */
[----:B------:R-:W-:Y:S02]  /*11d600*/  @P2 LOP3.LUT R50, R50, 0x100, RZ, 0xfc, !PT ;  /* 0x0000010032322812 */ /* 0x000fe400078efcff */
[----:B------:R-:W-:Y:S02]  /*11d610*/  ISETP.LT.AND P2, PT, R98, UR48, !P1 ;  /* 0x0000003062007c0c */ /* 0x000fe4000cf41270 */
[----:B----4-:R-:W-:Y:S02]  /*11d620*/  ISETP.GE.AND P1, PT, R52, UR55, PT ;  /* 0x0000003734007c0c */ /* 0x010fe4000bf26270 */
[----:B------:R-:W4:Y:S01]  /*11d630*/  LDL.LU R52, [R1+0x4fd8] ;  /* 0x004fd80001347983 */ /* 0x000f220000300800 */
[----:B------:R-:W-:-:S04]  /*11d640*/  LOP3.LUT R50, R50, 0xffffff7f, RZ, 0xc0, !PT ;  /* 0xffffff7f32327812 */ /* 0x000fc800078ec0ff */
[----:B------:R-:W-:-:S04]  /*11d650*/  @P4 LOP3.LUT R50, R50, 0x80, RZ, 0xfc, !PT ;  /* 0x0000008032324812 */ /* 0x000fc800078efcff */
        /* <DEDUP_REMOVED lines=8> */
[----:B------:R-:W-:Y:S02]  /*11d6e0*/  @P3 LOP3.LUT R50, R50, 0x10, RZ, 0xfc, !PT ;  /* 0x0000001032323812 */ /* 0x000fe400078efcff */
[----:B------:R-:W-:-:S02]  /*11d6f0*/  ISETP.LT.AND P3, PT, R98, UR46, !P1 ;  /* 0x0000002e62007c0c */ /* 0x000fc4000cf61270 */
[----:B---3--:R-:W-:Y:S02]  /*11d700*/  ISETP.GE.AND P1, PT, R54, UR53, PT ;  /* 0x0000003536007c0c */ /* 0x008fe4000bf26270 */
[----:B------:R-:W3:Y:S01]  /*11d710*/  LDL.LU R54, [R1+0x4fdc] ;  /* 0x004fdc0001367983 */ /* 0x000ee20000300800 */
[----:B------:R-:W-:-:S04]  /*11d720*/  LOP3.LUT R50, R50, 0xfffffff7, RZ, 0xc0, !PT ;  /* 0xfffffff732327812 */ /* 0x000fc800078ec0ff */
[----:B------:R-:W-:-:S04]  /*11d730*/  @P4 LOP3.LUT R50, R50, 0x8, RZ, 0xfc, !PT ;  /* 0x0000000832324812 */ /* 0x000fc800078efcff */
[----:B------:R-:W-:-:S04]  /*11d740*/  LOP3.LUT R50, R50, 0xfffffffb, RZ, 0xc0, !PT ;  /* 0xfffffffb32327812 */ /* 0x000fc800078ec0ff */
[----:B------:R-:W-:Y:S02]  /*11d750*/  @P2 LOP3.LUT R50, R50, 0x4, RZ, 0xfc, !PT ;  /* 0x0000000432322812 */ /* 0x000fe400078efcff */
[----:B------:R-:W-:Y:S02]  /*11d760*/  ISETP.LT.AND P2, PT, R97, UR25, !P1 ;  /* 0x0000001961007c0c */ /* 0x000fe4000cf41270 */
[----:B------:R-:W-:Y:S02]  /*11d770*/  LOP3.LUT R50, R50, 0xfffffffd, RZ, 0xc0, !PT ;  /* 0xfffffffd32327812 */ /* 0x000fe400078ec0ff */
[----:B------:R-:W-:Y:S02]  /*11d780*/  ISETP.LT.AND P4, PT, R100, UR24, !P1 ;  /* 0x0000001864007c0c */ /* 0x000fe4000cf81270 */
[----:B------:R-:W-:Y:S02]  /*11d790*/  @P3 LOP3.LUT R50, R50, 0x2, RZ, 0xfc, !PT ;  /* 0x0000000232323812 */ /* 0x000fe400078efcff */
[----:B------:R-:W-:-:S02]  /*11d7a0*/  ISETP.LT.AND P3, PT, R99, UR23, !P1 ;  /* 0x0000001763007c0c */ /* 0x000fc4000cf61270 */
[----:B------:R-:W-:-:S04]  /*11d7b0*/  LOP3.LUT R50, R50, 0xfffffffe, RZ, 0xc0, !PT ;  /* 0xfffffffe32327812 */ /* 0x000fc800078ec0ff */
[----:B------:R-:W-:Y:S02]  /*11d7c0*/  @P2 LOP3.LUT R50, R50, 0x1, RZ, 0xfc, !PT ;  /* 0x0000000132322812 */ /* 0x000fe400078efcff */
        /* <DEDUP_REMOVED lines=30> */
[----:B---3--:R-:W-:-:S02]  /*11d9b0*/  ISETP.GE.AND P1, PT, R54, UR47, PT ;  /* 0x0000002f36007c0c */ /* 0x008fc4000bf26270 */
        /* <DEDUP_REMOVED lines=42> */
[----:B---3--:R-:W-:Y:S02]  /*11dc60*/  ISETP.GE.AND P1, PT, R54, UR41, PT ;  /* 0x0000002936007c0c */ /* 0x008fe4000bf26270 */
        /* <DEDUP_REMOVED lines=12> */
[----:B------:R-:W-:-:S04]  /*11dd30*/  @P3 LOP3.LUT R49, R49, 0x40, RZ, 0xfc, !PT ;  /* 0x0000004031313812 */ /* 0x000fc800078efcff */
[----:B------:R-:W-:-:S04]  /*11dd40*/  LOP3.LUT R49, R49, 0xffffffdf, RZ, 0xc0, !PT ;  /* 0xffffffdf31317812 */ /* 0x000fc800078ec0ff */
[----:B------:R-:W-:-:S04]  /*11dd50*/  @P2 LOP3.LUT R49, R49, 0x20, RZ, 0xfc, !PT ;  /* 0x0000002031312812 */ /* 0x000fc800078efcff */
[----:B------:R-:W-:Y:S01]  /*11dd60*/  LOP3.LUT R49, R49, 0xffffffef, RZ, 0xc0, !PT ;  /* 0xffffffef31317812 */ /* 0x000fe200078ec0ff */
[----:B------:R-:W-:Y:S04]  /*11dd70*/  STL.64 [R1+0x1a10], R56 ;  /* 0x001a103801007387 */ /* 0x000fe80000100a00 */
[----:B------:R-:W-:Y:S01]  /*11dd80*/  STL.64 [R1+0x1a18], R58 ;  /* 0x001a183a01007387 */ /* 0x000fe20000100a00 */
[----:B------:R-:W-:Y:S02]  /*11dd90*/  ISETP.GE.AND P5, PT, R96, UR57, PT ;  /* 0x0000003960007c0c */ /* 0x000fe4000bfa6270 */
[----:B--2---:R-:W-:-:S04]  /*11dda0*/  ISETP.GE.AND P1, PT, R53, UR39, PT ;  /* 0x0000002735007c0c */ /* 0x004fc8000bf26270 */
[----:B------:R-:W-:Y:S02]  /*11ddb0*/  ISETP.LT.AND P4, PT, R97, UR59, !P1 ;  /* 0x0000003b61007c0c */ /* 0x000fe4000cf81270 */
[----:B------:R-:W-:-:S11]  /*11ddc0*/  ISETP.LT.AND P3, PT, R100, UR60, !P1 ;  /* 0x0000003c64007c0c */ /* 0x000fd6000cf61270 */
[----:B------:R-:W-:-:S04]  /*11ddd0*/  @P4 LOP3.LUT R49, R49, 0x10, RZ, 0xfc, !PT ;  /* 0x0000001031314812 */ /* 0x000fc800078efcff */
[----:B------:R-:W-:-:S04]  /*11dde0*/  LOP3.LUT R49, R49, 0xfffffff7, RZ, 0xc0, !PT ;  /* 0xfffffff731317812 */ /* 0x000fc800078ec0ff */
[----:B------:R-:W-:Y:S02]  /*11ddf0*/  @P3 LOP3.LUT R49, R49, 0x8, RZ, 0xfc, !PT ;  /* 0x0000000831313812 */ /* 0x000fe400078efcff */
[----:B----4-:R-:W-:Y:S02]  /*11de00*/  ISETP.GE.AND P3, PT, R52, UR37, PT ;  /* 0x0000002534007c0c */ /* 0x010fe4000bf66270 */
[----:B------:R-:W1:Y:S01]  /*11de10*/  LDS.128 R52, [R80+0x400] ;  /* 0x0004000050347984 */ /* 0x000e620000000c00 */
[----:B------:R-:W-:Y:S01]  /*11de20*/  BAR.SYNC.DEFER_BLOCKING 0x0 ;  /* 0x0000000000007b1d */ /* 0x000fe20000010000 */
[----:B------:R-:W-:Y:S02]  /*11de30*/  ISETP.LT.AND P2, PT, R99, UR61, !P1 ;  /* 0x0000003d63007c0c */ /* 0x000fe4000cf41270 */
[----:B------:R-:W-:Y:S02]  /*11de40*/  ISETP.LT.AND P1, PT, R98, UR64, !P1 ;  /* 0x0000004062007c0c */ /* 0x000fe4000cf21270 */
[----:B------:R-:W-:-:S02]  /*11de50*/  LOP3.LUT R49, R49, 0xfffffffb, RZ, 0xc0, !PT ;  /* 0xfffffffb31317812 */ /* 0x000fc400078ec0ff */
[----:B------:R-:W-:-:S07]  /*11de60*/  ISETP.LT.AND P4, PT, R97, UR63, !P3 ;  /* 0x0000003f61007c0c */ /* 0x000fce000df81270 */
[----:B------:R-:W-:-:S04]  /*11de70*/  @P2 LOP3.LUT R49, R49, 0x4, RZ, 0xfc, !PT ;  /* 0x0000000431312812 */ /* 0x000fc800078efcff */
[----:B------:R-:W-:-:S04]  /*11de80*/  LOP3.LUT R49, R49, 0xfffffffd, RZ, 0xc0, !PT ;  /* 0xfffffffd31317812 */ /* 0x000fc800078ec0ff */
[----:B------:R-:W-:Y:S01]  /*11de90*/  @P1 LOP3.LUT R49, R49, 0x2, RZ, 0xfc, !PT ;  /* 0x0000000231311812 */ /* 0x000fe200078efcff */
[----:B-1----:R1:W-:Y:S04]  /*11dea0*/  STL.64 [R1+0x1aa0], R52 ;  /* 0x001aa03401007387 */ /* 0x0023e80000100a00 */
[----:B------:R2:W-:Y:S01]  /*11deb0*/  STL.64 [R1+0x1aa8], R54 ;  /* 0x001aa83601007387 */ /* 0x0005e20000100a00 */
[----:B------:R-:W-:Y:S02]  /*11dec0*/  LOP3.LUT R49, R49, 0xfffffffe, RZ, 0xc0, !PT ;  /* 0xfffffffe31317812 */ /* 0x000fe400078ec0ff */
[----:B------:R-:W-:Y:S02]  /*11ded0*/  ISETP.LT.AND P1, PT, R100, UR62, !P3 ;  /* 0x0000003e64007c0c */ /* 0x000fe4000df21270 */
[----:B------:R-:W-:-:S02]  /*11dee0*/  ISETP.LT.AND P2, PT, R99, UR65, !P3 ;  /* 0x0000004163007c0c */ /* 0x000fc4000df41270 */
[----:B------:R-:W-:Y:S02]  /*11def0*/  @P4 LOP3.LUT R49, R49, 0x1, RZ, 0xfc, !PT ;  /* 0x0000000131314812 */ /* 0x000fe400078efcff */
[----:B------:R-:W-:Y:S02]  /*11df00*/  ISETP.LT.AND P3, PT, R98, UR66, !P3 ;  /* 0x0000004262007c0c */ /* 0x000fe4000df61270 */
[----:B------:R-:W-:Y:S01]  /*11df10*/  ISETP.LT.AND P4, PT, R97, UR67, !P5 ;  /* 0x0000004361007c0c */ /* 0x000fe2000ef81270 */
[----:B------:R-:W-:Y:S01]  /*11df20*/  STL [R1+0x524c], R13 ;  /* 0x00524c0d01007387 */ /* 0x000fe20000100800 */
[----:B------:R-:W-:Y:S01]  /*11df30*/  LOP3.LUT R3, R3, 0xfffffff7, RZ, 0xc0, !PT ;  /* 0xfffffff703037812 */ /* 0x000fe200078ec0ff */
[----:B------:R-:W3:Y:S02]  /*11df40*/  LDCU UR6, c[0x0][0x39c] ;  /* 0x00007380ff0677ac */ /* 0x000ee40008000800 */
[----:B------:R-:W-:Y:S01]  /*11df50*/  STL [R1+0x5248], R22 ;  /* 0x0052481601007387 */ /* 0x000fe20000100800 */
[----:B------:R-:W-:Y:S01]  /*11df60*/  @P0 LOP3.LUT R3, R3, 0x8, RZ, 0xfc, !PT ;  /* 0x0000000803030812 */ /* 0x000fe200078efcff */
[----:B------:R-:W4:Y:S01]  /*11df70*/  LDCU UR5, c[0x0][0x398] ;  /* 0x00007300ff0577ac */ /* 0x000f220008000800 */
[----:B------:R-:W-:Y:S01]  /*11df80*/  LOP3.LUT P0, RZ, R49, 0x8, RZ, 0xc0, !PT ;  /* 0x0000000831ff7812 */ /* 0x000fe2000780c0ff */
[----:B------:R-:W-:Y:S01]  /*11df90*/  STL [R1+0x5244], R23 ;  /* 0x0052441701007387 */ /* 0x000fe20000100800 */
[----:B------:R-:W1:Y:S03]  /*11dfa0*/  LDCU UR4, c[0x0][0x398] ;  /* 0x00007300ff0477ac */ /* 0x000e660008000800 */
[----:B------:R-:W-:Y:S01]  /*11dfb0*/  STL [R1+0x5240], R24 ;  /* 0x0052401801007387 */ /* 0x000fe20000100800 */
[----:B------:R-:W-:Y:S01]  /*11dfc0*/  LOP3.LUT R51, R51, 0xfffffff7, RZ, 0xc0, !PT ;  /* 0xfffffff733337812 */ /* 0x000fe200078ec0ff */
[----:B------:R-:W1:Y:S02]  /*11dfd0*/  LDCU UR7, c[0x0][0x3b8] ;  /* 0x00007700ff0777ac */ /* 0x000e640008000800 */
        /* <DEDUP_REMOVED lines=12> */
[----:B-1----:R-:W3:Y:S04]  /*11e0a0*/  LDL.LU R52, [R1+0x2b80] ;  /* 0x002b800001347983 */ /* 0x002ee80000300800 */
[----:B------:R-:W3:Y:S04]  /*11e0b0*/  LDL.LU R53, [R1+0x2b88] ;  /* 0x002b880001357983 */ /* 0x000ee80000300800 */
[----:B--2---:R-:W3:Y:S04]  /*11e0c0*/  LDL.LU R55, [R1+0x2288] ;  /* 0x0022880001377983 */ /* 0x004ee80000300800 */
[----:B------:R-:W2:Y:S04]  /*11e0d0*/  LDL.LU R56, [R1+0x2f70] ;  /* 0x002f700001387983 */ /* 0x000ea80000300800 */
[----:B------:R-:W2:Y:S04]  /*11e0e0*/  LDL.LU R57, [R1+0x2f78] ;  /* 0x002f780001397983 */ /* 0x000ea80000300800 */
[----:B------:R-:W3:Y:S04]  /*11e0f0*/  LDL.LU R54, [R1+0x2280] ;  /* 0x0022800001367983 */ /* 0x000ee80000300800 */
[----:B------:R-:W2:Y:S04]  /*11e100*/  LDL.LU R58, [R1+0x2460] ;  /* 0x00246000013a7983 */ /* 0x000ea80000300800 */
[----:B------:R-:W2:Y:S04]  /*11e110*/  LDL.LU R59, [R1+0x2468] ;  /* 0x00246800013b7983 */ /* 0x000ea80000300800 */
[----:B---3--:R1:W-:Y:S04]  /*11e120*/  STSM.16.M88.4 [R0], R52 ;  /* 0x0000003400007844 */ /* 0x0083e80000000200 */
[----:B-1----:R-:W3:Y:S01]  /*11e130*/  LDL.LU R52, [R1+0x10c4] ;  /* 0x0010c40001347983 */ /* 0x002ee20000300800 */
[----:B------:R-:W-:-:S03]  /*11e140*/  ISETP.LT.AND P6, PT, R96, UR6, !P6 ;  /* 0x0000000660007c0c */ /* 0x000fc6000f7c1270 */
        /* <DEDUP_REMOVED lines=28> */
[----:B-1----:R-:W-:Y:S01]  /*11e310*/  STL.64 [R1+0x810], R24 ;  /* 0x0008101801007387 */ /* 0x002fe20000100a00 */
[----:B------:R-:W-:-:S03]  /*11e320*/  IMAD.MOV.U32 R73, RZ, RZ, R26 ;  /* 0x000000ffff497224 */ /* 0x000fc600078e001a */
[----:B------:R-:W-:Y:S04]  /*11e330*/  STL [R1+0x81c], R27 ;  /* 0x00081c1b01007387 */ /* 0x000fe80000100800 */
[----:B------:R-:W1:Y:S01]  /*11e340*/  LDS.128 R24, [R80+0x400] ;  /* 0x0004000050187984 */ /* 0x000e620000000c00 */
[----:B------:R-:W-:Y:S06]  /*11e350*/  BAR.SYNC.DEFER_BLOCKING 0x0 ;  /* 0x0000000000007b1d */ /* 0x000fec0000010000 */
[----:B------:R-:W-:Y:S04]  /*11e360*/  STL [R1+0x522c], R73 ;  /* 0x00522c4901007387 */ /* 0x000fe80000100800 */
[----:B-1----:R-:W-:Y:S04]  /*11e370*/  STL.64 [R1+0x1a70], R24 ;  /* 0x001a701801007387 */ /* 0x002fe80000100a00 */
        /* <DEDUP_REMOVED lines=49> */
[----:B-1----:R-:W-:Y:S01]  /*11e690*/  STL [R1+0x180], R24 ;  /* 0x0001801801007387 */ /* 0x002fe20000100800 */
[----:B------:R-:W-:-:S03]  /*11e6a0*/  IMAD.MOV.U32 R73, RZ, RZ, R25 ;  /* 0x000000ffff497224 */ /* 0x000fc600078e0019 */
[----:B------:R-:W-:Y:S04]  /*11e6b0*/  STL.64 [R1+0x188], R26 ;  /* 0x0001881a01007387 */ /* 0x000fe80000100a00 */
[----:B------:R-:W1:Y:S01]  /*11e6c0*/  LDS.128 R24, [R80+0x400] ;  /* 0x0004000050187984 */ /* 0x000e620000000c00 */
[----:B------:R-:W-:Y:S06]  /*11e6d0*/  BAR.SYNC.DEFER_BLOCKING 0x0 ;  /* 0x0000000000007b1d */ /* 0x000fec0000010000 */
[----:B-1----:R-:W-:Y:S04]  /*11e6e0*/  STL.64 [R1+0xb40], R24 ;  /* 0x000b401801007387 */ /* 0x002fe80000100a00 */
[----:B------:R-:W-:Y:S04]  /*11e6f0*/  STL [R1+0xb4c], R27 ;  /* 0x000b4c1b01007387 */ /* 0x000fe80000100800 */
        /* <DEDUP_REMOVED lines=10> */
[----:B------:R-:W2:Y:S01]  /*11e7a0*/  LDL.LU R59, [R1+0x808] ;  /* 0x00080800013b7983 */ /* 0x000ea20000300800 */
[----:B------:R-:W-:-:S03]  /*11e7b0*/  IMAD.MOV.U32 R74, RZ, RZ, R26 ;  /* 0x000000ffff4a7224 */ /* 0x000fc600078e001a */
        /* <DEDUP_REMOVED lines=110> */
[----:B------:R-:W1:Y:S04]  /*11eea0*/  LDS.128 R24, [R80+0x400] ;  /* 0x0004000050187984 */ /* 0x000e680000000c00 */
[----:B------:R-:W4:Y:S01]  /*11eeb0*/  LDS.128 R60, [R80] ;  /* 0x00000000503c7984 */ /* 0x000f220000000c00 */
[----:B------:R-:W-:Y:S01]  /*11eec0*/  BAR.SYNC.DEFER_BLOCKING 0x0 ;  /* 0x0000000000007b1d */ /* 0x000fe20000010000 */
[----:B-1----:R-:W-:-:S05]  /*11eed0*/  IMAD.MOV.U32 R76, RZ, RZ, R27 ;  /* 0x000000ffff4c7224 */ /* 0x002fca00078e001b */
[----:B------:R-:W-:Y:S04]  /*11eee0*/  STL.64 [R1+0x15e0], R24 ;  /* 0x0015e01801007387 */ /* 0x000fe80000100a00 */
[----:B----4-:R-:W-:Y:S04]  /*11eef0*/  STL.64 [R1+0x570], R60 ;  /* 0x0005703c01007387 */ /* 0x010fe80000100a00 */
[----:B------:R-:W-:Y:S04]  /*11ef00*/  STL.64 [R1+0x578], R62 ;  /* 0x0005783e01007387 */ /* 0x000fe80000100a00 */
[----:B------:R-:W-:Y:S04]  /*11ef10*/  STL [R1+0x15e8], R26 ;  /* 0x0015e81a01007387 */ /* 0x000fe80000100800 */
        /* <DEDUP_REMOVED lines=170> */
[----:B-1----:R-:W-:Y:S04]  /*11f9c0*/  STL [R1+0xe50], R24 ;  /* 0x000e501801007387 */ /* 0x002fe80000100800 */
        /* <DEDUP_REMOVED lines=54> */
[----:B------:R-:W-:Y:S04]  /*11fd30*/  STL [R1+0x1cc4], R25 ;  /* 0x001cc41901007387 */ /* 0x000fe80000100800 */
[----:B----4-:R-:W-:Y:S04]  /*11fd40*/  STL.64 [R1+0x1c30], R60 ;  /* 0x001c303c01007387 */ /* 0x010fe80000100a00 */
[----:B------:R-:W-:Y:S04]  /*11fd50*/  STL.64 [R1+0x1c38], R62 ;  /* 0x001c383e01007387 */ /* 0x000fe80000100a00 */
[----:B------:R-:W-:Y:S04]  /*11fd60*/  STL.64 [R1+0x1cc8], R26 ;  /* 0x001cc81a01007387 */ /* 0x000fe80000100a00 */
        /* <DEDUP_REMOVED lines=85> */
[----:B------:R-:W1:Y:S04]  /*1202c0*/  LDS.128 R24, [R80] ;  /* 0x0000000050187984 */ /* 0x000e680000000c00 */
[----:B------:R-:W2:Y:S04]  /*1202d0*/  LDL.LU R59, [R1+0x358] ;  /* 0x00035800013b7983 */ /* 0x000ea80000300800 */
[----:B-1----:R-:W-:Y:S01]  /*1202e0*/  STL.64 [R1+0x360], R24 ;  /* 0x0003601801007387 */ /* 0x002fe20000100a00 */
[----:B------:R-:W-:-:S03]  /*1202f0*/  IMAD.MOV.U32 R79, RZ, RZ, R26 ;  /* 0x000000ffff4f7224 */ /* 0x000fc600078e001a */
[----:B------:R-:W-:Y:S04]  /*120300*/  STL [R1+0x36c], R27 ;  /* 0x00036c1b01007387 */ /* 0x000fe80000100800 */
        /* <DEDUP_REMOVED lines=721> */
[----:B------:R-:W-:Y:S06]  /*123020*/  BAR.SYNC.DEFER_BLOCKING 0x0 ;  /* 0x0000000000007b1d */ /* 0x000fec0000010000 */
[----:B-1----:R-:W-:Y:S04]  /*123030*/  STL [R1+0x54], R25 ;  /* 0x0000541901007387 */ /* 0x002fe80000100800 */
[----:B----4-:R-:W-:Y:S04]  /*123040*/  STL.64 [R1+0x60], R60 ;  /* 0x0000603c01007387 */ /* 0x010fe80000100a00 */
[----:B------:R-:W-:Y:S04]  /*123050*/  STL.64 [R1+0x68], R62 ;  /* 0x0000683e01007387 */ /* 0x000fe80000100a00 */
        /* <DEDUP_REMOVED lines=32> */
[----:B------:R-:W-:Y:S01]  /*123260*/  LDS.128 R240, [R80+0x400] ;  /* 0x0004000050f07984 */ /* 0x000fe20000000c00 */
        /* <DEDUP_REMOVED lines=17> */
[----:B---3--:R3:W-:Y:S04]  /*123380*/  STSM.16.M88.4 [R0], R52 ;  /* 0x0000003400007844 */ /* 0x0087e80000000200 */
[----:B---3--:R-:W3:Y:S04]  /*123390*/  LDL.LU R52, [R1+0xfe4] ;  /* 0x000fe40001347983 */ /* 0x008ee80000300800 */
[----:B------:R-:W3:Y:S04]  /*1233a0*/  LDL.LU R53, [R1+0xfec] ;  /* 0x000fec0001357983 */ /* 0x000ee80000300800 */
[----:B------:R-:W3:Y:S04]  /*1233b0*/  LDL.LU R54, [R1+0xe4] ;  /* 0x0000e40001367983 */ /* 0x000ee80000300800 */
[----:B------:R-:W3:Y:S04]  /*1233c0*/  LDL.LU R55, [R1+0xec] ;  /* 0x0000ec0001377983 */ /* 0x000ee80000300800 */
[----:B--2---:R2:W-:Y:S01]  /*1233d0*/  STSM.16.M88.4 [R0+0x200], R56 ;  /* 0x0002003800007844 */ /* 0x0045e20000000200 */
[----:B------:R-:W-:Y:S06]  /*1233e0*/  BAR.SYNC.DEFER_BLOCKING 0x0 ;  /* 0x0000000000007b1d */ /* 0x000fec0000010000 */
[----:B--2---:R-:W2:Y:S04]  /*1233f0*/  LDL.LU R56, [R1+0xc14] ;  /* 0x000c140001387983 */ /* 0x004ea80000300800 */
[----:B------:R-:W2:Y:S04]  /*123400*/  LDL.LU R57, [R1+0xc1c] ;  /* 0x000c1c0001397983 */ /* 0x000ea80000300800 */
[----:B------:R-:W2:Y:S04]  /*123410*/  LDL.LU R58, [R1+0x304] ;  /* 0x00030400013a7983 */ /* 0x000ea80000300800 */
[----:B------:R-:W2:Y:S04]  /*123420*/  LDL.LU R59, [R1+0x30c] ;  /* 0x00030c00013b7983 */ /* 0x000ea80000300800 */
[----:B------:R-:W4:Y:S04]  /*123430*/  LDS.128 R228, [R80] ;  /* 0x0000000050e47984 */ /* 0x000f280000000c00 */
        /* <DEDUP_REMOVED lines=56> */
[----:B------:R-:W1:Y:S01]  /*1237c0*/  LDS.128 R192, [R80+0x400] ;  /* 0x0004000050c07984 */ /* 0x000e620000000c00 */
        /* <DEDUP_REMOVED lines=146> */
[----:B------:R-:W4:Y:S04]  /*1240f0*/  LDL.LU R60, [R1+0x3190] ;  /* 0x00319000013c7983 */ /* 0x000f280000300800 */
[----:B--2---:R2:W-:Y:S04]  /*124100*/  STSM.16.M88.4 [R0+0x200], R56 ;  /* 0x0002003800007844 */ /* 0x0045e80000000200 */
[----:B------:R-:W4:Y:S01]  /*124110*/  LDL.LU R61, [R1+0x3198] ;  /* 0x00319800013d7983 */ /* 0x000f220000300800 */
[----:B------:R-:W-:Y:S06]  /*124120*/  BAR.SYNC.DEFER_BLOCKING 0x0 ;  /* 0x0000000000007b1d */ /* 0x000fec0000010000 */
[----:B------:R-:W4:Y:S04]  /*124130*/  LDL.LU R62, [R1+0x21b0] ;  /* 0x0021b000013e7983 */ /* 0x000f280000300800 */
[----:B------:R-:W4:Y:S04]  /*124140*/  LDL.LU R63, [R1+0x21b8] ;  /* 0x0021b800013f7983 */ /* 0x000f280000300800 */
[----:B--2---:R-:W2:Y:S04]  /*124150*/  LDL.LU R56, [R1+0xf74] ;  /* 0x000f740001387983 */ /* 0x004ea80000300800 */
[----:B------:R-:W2:Y:S04]  /*124160*/  LDL.LU R57, [R1+0xf7c] ;  /* 0x000f7c0001397983 */ /* 0x000ea80000300800 */
[----:B------:R-:W1:Y:S04]  /*124170*/  LDS.128 R108, [R80] ;  /* 0x00000000506c7984 */ /* 0x000e680000000c00 */
[----:B------:R-:W-:Y:S01]  /*124180*/  LDS.128 R104, [R80+0x400] ;  /* 0x0004000050687984 */ /* 0x000fe20000000c00 */
[----:B------:R-:W-:Y:S06]  /*124190*/  BAR.SYNC.DEFER_BLOCKING 0x0 ;  /* 0x0000000000007b1d */ /* 0x000fec0000010000 */
[----:B------:R-:W2:Y:S04]  /*1241a0*/  LDL.LU R58, [R1+0xc4] ;  /* 0x0000c400013a7983 */ /* 0x000ea80000300800 */
[----:B------:R-:W2:Y:S04]  /*1241b0*/  LDL.LU R59, [R1+0xcc] ;  /* 0x0000cc00013b7983 */ /* 0x000ea80000300800 */
[----:B---3--:R3:W-:Y:S04]  /*1241c0*/  STSM.16.M88.4 [R0], R52 ;  /* 0x0000003400007844 */ /* 0x0087e80000000200 */
[----:B---3--:R-:W3:Y:S04]  /*1241d0*/  LDL.LU R52, [R1+0xbb4] ;  /* 0x000bb40001347983 */ /* 0x008ee80000300800 */
[----:B------:R-:W3:Y:S04]  /*1241e0*/  LDL.LU R53, [R1+0xbbc] ;  /* 0x000bbc0001357983 */ /* 0x000ee80000300800 */
[----:B------:R-:W3:Y:S04]  /*1241f0*/  LDL.LU R54, [R1+0x224] ;  /* 0x0002240001367983 */ /* 0x000ee80000300800 */
[----:B------:R-:W3:Y:S04]  /*124200*/  LDL.LU R55, [R1+0x22c] ;  /* 0x00022c0001377983 */ /* 0x000ee80000300800 */
[----:B----4-:R4:W-:Y:S01]  /*124210*/  STSM.16.M88.4 [R0+0x200], R60 ;  /* 0x0002003c00007844 */ /* 0x0109e20000000200 */
[----:B------:R-:W-:Y:S06]  /*124220*/  BAR.SYNC.DEFER_BLOCKING 0x0 ;  /* 0x0000000000007b1d */ /* 0x000fec0000010000 */
[----:B----4-:R-:W4:Y:S04]  /*124230*/  LDL.LU R60, [R1+0x9c4] ;  /* 0x0009c400013c7983 */ /* 0x010f280000300800 */
[----:B------:R-:W4:Y:S04]  /*124240*/  LDL.LU R61, [R1+0x9cc] ;  /* 0x0009cc00013d7983 */ /* 0x000f280000300800 */
[----:B------:R-:W4:Y:S04]  /*124250*/  LDL.LU R62, [R1+0x2d4] ;  /* 0x0002d400013e7983 */ /* 0x000f280000300800 */
[----:B------:R-:W1:Y:S04]  /*124260*/  LDS.128 R100, [R80] ;  /* 0x0000000050647984 */ /* 0x000e680000000c00 */
[----:B------:R-:W-:Y:S01]  /*124270*/  LDS.128 R96, [R80+0x400] ;  /* 0x0004000050607984 */ /* 0x000fe20000000c00 */
[----:B------:R-:W-:Y:S06]  /*124280*/  BAR.SYNC.DEFER_BLOCKING 0x0 ;  /* 0x0000000000007b1d */ /* 0x000fec0000010000 */
[----:B------:R-:W4:Y:S04]  /*124290*/  LDL.LU R63, [R1+0x2dc] ;  /* 0x0002dc00013f7983 */ /* 0x000f280000300800 */
[----:B--2---:R-:W-:Y:S04]  /*1242a0*/  STSM.16.M88.4 [R0], R56 ;  /* 0x0000003800007844 */ /* 0x004fe80000000200 */
[----:B---3--:R2:W-:Y:S01]  /*1242b0*/  STSM.16.M88.4 [R0+0x200], R52 ;  /* 0x0002003400007844 */ /* 0x0085e20000000200 */
[----:B------:R-:W-:Y:S06]  /*1242c0*/  BAR.SYNC.DEFER_BLOCKING 0x0 ;  /* 0x0000000000007b1d */ /* 0x000fec0000010000 */
[----:B--2---:R-:W2:Y:S04]  /*1242d0*/  LDL.LU R52, [R1+0x1b44] ;  /* 0x001b440001347983 */ /* 0x004ea80000300800 */
[----:B------:R-:W2:Y:S04]  /*1242e0*/  LDL.LU R53, [R1+0x1b4c] ;  /* 0x001b4c0001357983 */ /* 0x000ea80000300800 */
[----:B------:R-:W2:Y:S04]  /*1242f0*/  LDL.LU R54, [R1+0x14] ;  /* 0x0000140001367983 */ /* 0x000ea80000300800 */
[----:B------:R-:W2:Y:S04]  /*124300*/  LDL.LU R55, [R1+0x1c] ;  /* 0x00001c0001377983 */ /* 0x000ea80000300800 */
[----:B------:R-:W3:Y:S04]  /*124310*/  LDS.128 R92, [R80] ;  /* 0x00000000505c7984 */ /* 0x000ee80000000c00 */
[----:B------:R-:W-:Y:S01]  /*124320*/  LDS.128 R56, [R80+0x400] ;  /* 0x0004000050387984 */ /* 0x000fe20000000c00 */
[----:B------:R-:W-:Y:S06]  /*124330*/  BAR.SYNC.DEFER_BLOCKING 0x0 ;  /* 0x0000000000007b1d */ /* 0x000fec0000010000 */
[----:B------:R-:W3:Y:S04]  /*124340*/  LDL.LU R25, [R1+0x32dc] ;  /* 0x0032dc0001197983 */ /* 0x000ee80000300800 */
[----:B----4-:R4:W-:Y:S04]  /*124350*/  STSM.16.M88.4 [R0], R60 ;  /* 0x0000003c00007844 */ /* 0x0109e80000000200 */
[----:B----4-:R-:W4:Y:S04]  /*124360*/  LDL.LU R60, [R1+0x2694] ;  /* 0x00269400013c7983 */ /* 0x010f280000300800 */
[----:B------:R-:W4:Y:S04]  /*124370*/  LDL.LU R61, [R1+0x269c] ;  /* 0x00269c00013d7983 */ /* 0x000f280000300800 */
[----:B------:R-:W4:Y:S04]  /*124380*/  LDL.LU R62, [R1+0x1684] ;  /* 0x00168400013e7983 */ /* 0x000f280000300800 */
[----:B------:R-:W4:Y:S04]  /*124390*/  LDL.LU R63, [R1+0x168c] ;  /* 0x00168c00013f7983 */ /* 0x000f280000300800 */
        /* <DEDUP_REMOVED lines=9> */
[----:B------:R-:W3:Y:S04]  /*124430*/  LDL.LU R72, [R1+0xce0] ;  /* 0x000ce00001487983 */ /* 0x000ee80000300800 */
[----:B----4-:R4:W-:Y:S04]  /*124440*/  STSM.16.M88.4 [R0], R60 ;  /* 0x0000003c00007844 */ /* 0x0109e80000000200 */
[----:B----4-:R-:W4:Y:S04]  /*124450*/  LDL.LU R60, [R1+0x2ea4] ;  /* 0x002ea400013c7983 */ /* 0x010f280000300800 */
[----:B------:R-:W4:Y:S04]  /*124460*/  LDL.LU R61, [R1+0x2eac] ;  /* 0x002eac00013d7983 */ /* 0x000f280000300800 */
[----:B------:R-:W3:Y:S04]  /*124470*/  LDL.LU R27, [R1+0xc70] ;  /* 0x000c7000011b7983 */ /* 0x000ee80000300800 */
[----:B------:R-:W3:Y:S04]  /*124480*/  LDL.LU R26, [R1+0x32d4] ;  /* 0x0032d400011a7983 */ /* 0x000ee80000300800 */
[----:B------:R-:W4:Y:S04]  /*124490*/  LDL.LU R62, [R1+0x21a4] ;  /* 0x0021a400013e7983 */ /* 0x000f280000300800 */
[----:B------:R-:W4:Y:S04]  /*1244a0*/  LDL.LU R63, [R1+0x21ac] ;  /* 0x0021ac00013f7983 */ /* 0x000f280000300800 */
[----:B------:R-:W3:Y:S04]  /*1244b0*/  LDL.LU R24, [R1+0xc20] ;  /* 0x000c200001187983 */ /* 0x000ee80000300800 */
[----:B--2---:R2:W-:Y:S01]  /*1244c0*/  STSM.16.M88.4 [R0+0x200], R52 ;  /* 0x0002003400007844 */ /* 0x0045e20000000200 */
[----:B------:R-:W-:Y:S06]  /*1244d0*/  BAR.SYNC.DEFER_BLOCKING 0x0 ;  /* 0x0000000000007b1d */ /* 0x000fec0000010000 */
[----:B--2---:R-:W2:Y:S04]  /*1244e0*/  LDL.LU R52, [R1+0x3194] ;  /* 0x0031940001347983 */ /* 0x004ea80000300800 */
[----:B------:R-:W2:Y:S04]  /*1244f0*/  LDL.LU R53, [R1+0x319c] ;  /* 0x00319c0001357983 */ /* 0x000ea80000300800 */
[----:B------:R-:W2:Y:S04]  /*124500*/  LDL.LU R23, [R1+0xf0] ;  /* 0x0000f00001177983 */ /* 0x000ea80000300800 */
[----:B------:R-:W2:Y:S04]  /*124510*/  LDL.LU R22, [R1+0xb0] ;  /* 0x0000b00001167983 */ /* 0x000ea80000300800 */
[----:B------:R-:W2:Y:S04]  /*124520*/  LDL.LU R54, [R1+0x21b4] ;  /* 0x0021b40001367983 */ /* 0x000ea80000300800 */
[----:B------:R-:W2:Y:S04]  /*124530*/  LDL.LU R55, [R1+0x21bc] ;  /* 0x0021bc0001377983 */ /* 0x000ea80000300800 */
[----:B------:R-:W1:Y:S04]  /*124540*/  LDS.128 R88, [R80] ;  /* 0x0000000050587984 */ /* 0x000e680000000c00 */
[----:B------:R-:W-:Y:S01]  /*124550*/  LDS.128 R84, [R80+0x400] ;  /* 0x0004000050547984 */ /* 0x000fe20000000c00 */
[----:B------:R-:W-:Y:S06]  /*124560*/  BAR.SYNC.DEFER_BLOCKING 0x0 ;  /* 0x0000000000007b1d */ /* 0x000fec0000010000 */
[----:B------:R-:W3:Y:S04]  /*124570*/  LDL.LU R13, [R1] ;  /* 0x00000000010d7983 */ /* 0x000ee80000300800 */
[----:B----4-:R4:W-:Y:S04]  /*124580*/  STSM.16.M88.4 [R0], R60 ;  /* 0x0000003c00007844 */ /* 0x0109e80000000200 */
[----:B----4-:R-:W4:Y:S04]  /*124590*/  LDL.LU R63, [R1+0xd30] ;  /* 0x000d3000013f7983 */ /* 0x010f280000300800 */
[----:B------:R-:W4:Y:S04]  /*1245a0*/  LDL R60, [R1+0x31ac] ;  /* 0x0031ac00013c7983 */ /* 0x000f280000100800 */
[----:B--2---:R2:W-:Y:S04]  /*1245b0*/  STSM.16.M88.4 [R0+0x200], R52 ;  /* 0x0002003400007844 */ /* 0x0045e80000000200 */
[----:B--2---:R-:W2:Y:S01]  /*1245c0*/  LDL R55, [R1+0x31a8] ;  /* 0x0031a80001377983 */ /* 0x004ea20000100800 */
[C---:B---3--:R-:W-:Y:S01]  /*1245d0*/  IMAD.WIDE R82, R25.reuse, 0x4, R20 ;  /* 0x0000000419527825 */ /* 0x048fe200078e0214 */
[----:B------:R-:W-:Y:S03]  /*1245e0*/  BAR.SYNC.DEFER_BLOCKING 0x0 ;  /* 0x0000000000007b1d */ /* 0x000fe60000010000 */
[----:B------:R-:W-:-:S03]  /*1245f0*/  IMAD.WIDE R52, R25, 0x4, R18 ;  /* 0x0000000419347825 */ /* 0x000fc600078e0212 */
[----:B------:R-:W3:Y:S04]  /*124600*/  LDL.LU R54, [R1+0x2d30] ;  /* 0x002d300001367983 */ /* 0x000ee80000300800 */
[----:B----4-:R-:W-:Y:S01]  /*124610*/  @P6 STG.E desc[UR34][R82.64], R63 ;  /* 0x0000003f52006986 */ /* 0x010fe2000c101922 */
[----:B--2---:R-:W-:Y:S02]  /*124620*/  ISETP.LT.AND P6, PT, R55, UR5, !P5 ;  /* 0x0000000537007c0c */ /* 0x004fe4000efc1270 */
[----:B------:R-:W-:-:S11]  /*124630*/  ISETP.LT.AND P5, PT, R60, UR4, !P5 ;  /* 0x000000043c007c0c */ /* 0x000fd6000efa1270 */
[----:B------:R2:W-:Y:S02]  /*124640*/  @P6 STG.E desc[UR34][R52.64], R72 ;  /* 0x0000004834006986 */ /* 0x0005e4000c101922 */
[----:B--2---:R-:W-:-:S05]  /*124650*/  IMAD.WIDE R52, R25, 0x4, R16 ;  /* 0x0000000419347825 */ /* 0x004fca00078e0210 */
[----:B------:R2:W-:Y:S02]  /*124660*/  @P5 STG.E desc[UR34][R52.64], R27 ;  /* 0x0000001b34005986 */ /* 0x0005e4000c101922 */
[----:B--2---:R-:W-:Y:S02]  /*124670*/  IMAD.WIDE R52, R25, 0x4, R14 ;  /* 0x0000000419347825 */ /* 0x004fe400078e020e */
[----:B------:R-:W2:Y:S04]  /*124680*/  LDL.LU R25, [R1+0xd34] ;  /* 0x000d340001197983 */ /* 0x000ea80000300800 */
[----:B------:R4:W-:Y:S02]  /*124690*/  @P4 STG.E desc[UR34][R52.64], R24 ;  /* 0x0000001834004986 */ /* 0x0009e4000c101922 */
[----:B----4-:R-:W-:-:S02]  /*1246a0*/  IMAD.WIDE R52, R26, 0x4, R20 ;  /* 0x000000041a347825 */ /* 0x010fc400078e0214 */
[----:B------:R-:W4:Y:S04]  /*1246b0*/  LDL.LU R24, [R1+0xce4] ;  /* 0x000ce40001187983 */ /* 0x000f280000300800 */
[----:B------:R1:W-:Y:S02]  /*1246c0*/  @P3 STG.E desc[UR34][R52.64], R23 ;  /* 0x0000001734003986 */ /* 0x0003e4000c101922 */
[C---:B-1----:R-:W-:Y:S02]  /*1246d0*/  IMAD.WIDE R52, R26.reuse, 0x4, R18 ;  /* 0x000000041a347825 */ /* 0x042fe400078e0212 */
[----:B------:R-:W2:Y:S04]  /*1246e0*/  LDL.LU R23, [R1+0xc74] ;  /* 0x000c740001177983 */ /* 0x000ea80000300800 */
[----:B------:R1:W-:Y:S04]  /*1246f0*/  @P2 STG.E desc[UR34][R52.64], R22 ;  /* 0x0000001634002986 */ /* 0x0003e8000c101922 */
[----:B-1----:R-:W2:Y:S01]  /*124700*/  LDL.LU R22, [R1+0x312c] ;  /* 0x00312c0001167983 */ /* 0x002ea20000300800 */
[----:B------:R-:W-:Y:S01]  /*124710*/  IMAD.WIDE R52, R26, 0x4, R16 ;  /* 0x000000041a347825 */ /* 0x000fe200078e0210 */
[----:B------:R-:W-:-:S04]  /*124720*/  LOP3.LUT P4, RZ, R49, 0x1, RZ, 0xc0, !PT ;  /* 0x0000000131ff7812 */ /* 0x000fc8000788c0ff */
[----:B------:R1:W-:Y:S04]  /*124730*/  @P1 STG.E desc[UR34][R52.64], R13 ;  /* 0x0000000d34001986 */ /* 0x0003e8000c101922 */
[----:B-1----:R-:W3:Y:S01]  /*124740*/  LDL.LU R13, [R1+0xc24] ;  /* 0x000c2400010d7983 */ /* 0x002ee20000300800 */
[----:B------:R-:W-:-:S03]  /*124750*/  IMAD.WIDE R52, R26, 0x4, R14 ;  /* 0x000000041a347825 */ /* 0x000fc600078e020e */
[----:B------:R-:W3:Y:S04]  /*124760*/  LDL.LU R82, [R1+0xb4] ;  /* 0x0000b40001527983 */ /* 0x000ee80000300800 */
[----:B------:R-:W3:Y:S04]  /*124770*/  LDL.LU R83, [R1+0x4] ;  /* 0x0000040001537983 */ /* 0x000ee80000300800 */
[----:B------:R-:W3:Y:S04]  /*124780*/  LDL.LU R61, [R1+0xd38] ;  /* 0x000d3800013d7983 */ /* 0x000ee80000300800 */
[----:B------:R-:W3:Y:S04]  /*124790*/  LDL.LU R62, [R1+0xce8] ;  /* 0x000ce800013e7983 */ /* 0x000ee80000300800 */
[----:B------:R-:W3:Y:S04]  /*1247a0*/  LDL.LU R63, [R1+0xc78] ;  /* 0x000c7800013f7983 */ /* 0x000ee80000300800 */
[----:B------:R-:W3:Y:S04]  /*1247b0*/  LDL.LU R72, [R1+0x2444] ;  /* 0x0024440001487983 */ /* 0x000ee80000300800 */
[----:B------:R-:W3:Y:S04]  /*1247c0*/  LDL.LU R27, [R1+0xc28] ;  /* 0x000c2800011b7983 */ /* 0x000ee80000300800 */
[----:B------:R1:W-:Y:S04]  /*1247d0*/  @P4 STG.E desc[UR34][R52.64], R244 ;  /* 0x000000f434004986 */ /* 0x0003e8000c101922 */
[----:B-1----:R-:W3:Y:S01]  /*1247e0*/  LDL.LU R244, [R1+0xf4] ;  /* 0x0000f40001f47983 */ /* 0x002ee20000300800 */
[----:B------:R-:W-:-:S02]  /*1247f0*/  LOP3.LUT P5, RZ, R49, 0x2, RZ, 0xc0, !PT ;  /* 0x0000000231ff7812 */ /* 0x000fc400078ac0ff */
[C---:B------:R-:W-:Y:S01]  /*124800*/  LOP3.LUT P6, RZ, R49.reuse, 0x4, RZ, 0xc0, !PT ;  /* 0x0000000431ff7812 */ /* 0x040fe200078cc0ff */
[----:B------:R-:W3:Y:S01]  /*124810*/  LDL.LU R26, [R1+0xf8] ;  /* 0x0000f800011a7983 */ /* 0x000ee20000300800 */
[----:B------:R-:W-:-:S13]  /*124820*/  LOP3.LUT P1, RZ, R49, 0x1000, RZ, 0xc0, !PT ;  /* 0x0000100031ff7812 */ /* 0x000fda000782c0ff */
[----:B------:R-:W-:Y:S02]  /*124830*/  @P1 LOP3.LUT R51, R51, 0x8, RZ, 0xfc, !PT ;  /* 0x0000000833331812 */ /* 0x000fe400078efcff */
[----:B------:R-:W-:Y:S02]  /*124840*/  LOP3.LUT P1, RZ, R49, 0x800, RZ, 0xc0, !PT ;  /* 0x0000080031ff7812 */ /* 0x000fe4000782c0ff */
[----:B------:R-:W-:-:S11]  /*124850*/  LOP3.LUT R51, R51, 0xffffffef, RZ, 0xc0, !PT ;  /* 0xffffffef33337812 */ /* 0x000fd600078ec0ff */
        /* <DEDUP_REMOVED lines=13> */
[----:B------:R-:W-:Y:S01]  /*124930*/  LOP3.LUT P1, RZ, R49, 0x40, RZ, 0xc0, !PT ;  /* 0x0000004031ff7812 */ /* 0x000fe2000782c0ff */
[----:B--2---:R-:W-:-:S05]  /*124940*/  IMAD.WIDE R52, R22, 0x4, R20 ;  /* 0x0000000416347825 */ /* 0x004fca00078e0214 */
[----:B------:R1:W-:Y:S02]  /*124950*/  @P5 STG.E desc[UR34][R52.64], R25 ;  /* 0x0000001934005986 */ /* 0x0003e4000c101922 */
[C---:B-1----:R-:W-:Y:S02]  /*124960*/  IMAD.WIDE R52, R22.reuse, 0x4, R18 ;  /* 0x0000000416347825 */ /* 0x042fe400078e0212 */
[----:B------:R-:W2:Y:S04]  /*124970*/  LDL.LU R25, [R1+0xb8] ;  /* 0x0000b80001197983 */ /* 0x000ea80000300800 */
[----:B----4-:R1:W-:Y:S04]  /*124980*/  @P6 STG.E desc[UR34][R52.64], R24 ;  /* 0x0000001834006986 */ /* 0x0103e8000c101922 */
[----:B-1----:R-:W4:Y:S01]  /*124990*/  LDL.LU R24, [R1+0x8] ;  /* 0x0000080001187983 */ /* 0x002f220000300800 */
[----:B------:R-:W-:-:S05]  /*1249a0*/  IMAD.WIDE R52, R22, 0x4, R16 ;  /* 0x0000000416347825 */ /* 0x000fca00078e0210 */
[----:B------:R1:W-:Y:S04]  /*1249b0*/  @P0 STG.E desc[UR34][R52.64], R23 ;  /* 0x0000001734000986 */ /* 0x0003e8000c101922 */
[----:B-1----:R-:W4:Y:S01]  /*1249c0*/  LDL.LU R23, [R1+0xd3c] ;  /* 0x000d3c0001177983 */ /* 0x002f220000300800 */
[----:B------:R-:W-:-:S03]  /*1249d0*/  IMAD.WIDE R52, R22, 0x4, R14 ;  /* 0x0000000416347825 */ /* 0x000fc600078e020e */
[----:B------:R-:W4:Y:S01]  /*1249e0*/  LDL.LU R22, [R1+0xcec] ;  /* 0x000cec0001167983 */ /* 0x000f220000300800 */
[----:B------:R-:W-:-:S04]  /*1249f0*/  LOP3.LUT R51, R51, 0xfffffdff, RZ, 0xc0, !PT ;  /* 0xfffffdff33337812 */ /* 0x000fc800078ec0ff */
[----:B------:R-:W-:Y:S02]  /*124a00*/  @P1 LOP3.LUT R51, R51, 0x200, RZ, 0xfc, !PT ;  /* 0x0000020033331812 */ /* 0x000fe400078efcff */
[----:B------:R-:W-:Y:S02]  /*124a10*/  LOP3.LUT P1, RZ, R49, 0x20, RZ, 0xc0, !PT ;  /* 0x0000002031ff7812 */ /* 0x000fe4000782c0ff */
[----:B------:R-:W-:-:S11]  /*124a20*/  LOP3.LUT R51, R51, 0xfffffbff, RZ, 0xc0, !PT ;  /* 0xfffffbff33337812 */ /* 0x000fd600078ec0ff */
[----:B------:R-:W-:Y:S02]  /*124a30*/  @P1 LOP3.LUT R51, R51, 0x400, RZ, 0xfc, !PT ;  /* 0x0000040033331812 */ /* 0x000fe400078efcff */
[----:B------:R-:W-:-:S13]  /*124a40*/  LOP3.LUT P1, RZ, R49, 0x10, RZ, 0xc0, !PT ;  /* 0x0000001031ff7812 */ /* 0x000fda000782c0ff */
[----:B---3--:R1:W-:Y:S01]  /*124a50*/  @P1 STG.E desc[UR34][R52.64], R13 ;  /* 0x0000000d34001986 */ /* 0x0083e2000c101922 */
[----:B------:R-:W-:Y:S01]  /*124a60*/  LOP3.LUT P1, RZ, R51, 0x400, RZ, 0xc0, !PT ;  /* 0x0000040033ff7812 */ /* 0x000fe2000782c0ff */
[C---:B-1----:R-:W-:Y:S01]  /*124a70*/  IMAD.WIDE R52, R54.reuse, 0x4, R20 ;  /* 0x0000000436347825 */ /* 0x042fe200078e0214 */
[----:B------:R-:W-:Y:S01]  /*124a80*/  LOP3.LUT P2, RZ, R49, 0x2000, RZ, 0xc0, !PT ;  /* 0x0000200031ff7812 */ /* 0x000fe2000784c0ff */
[----:B------:R-:W3:Y:S10]  /*124a90*/  LDL.LU R13, [R1+0x524c] ;  /* 0x00524c00010d7983 */ /* 0x000ef40000300800 */
[----:B------:R1:W-:Y:S01]  /*124aa0*/  @P1 STG.E desc[UR34][R52.64], R244 ;  /* 0x000000f434001986 */ /* 0x0003e2000c101922 */
[----:B------:R-:W-:Y:S01]  /*124ab0*/  LOP3.LUT P1, RZ, R51, 0x200, RZ, 0xc0, !PT ;  /* 0x0000020033ff7812 */ /* 0x000fe2000782c0ff */
[----:B-1----:R-:W-:-:S12]  /*124ac0*/  IMAD.WIDE R52, R54, 0x4, R18 ;  /* 0x0000000436347825 */ /* 0x002fd800078e0212 */
        /* <DEDUP_REMOVED lines=16> */
[----:B------:R-:W-:Y:S02]  /*124bd0*/  LOP3.LUT P1, RZ, R51, 0x8, RZ, 0xc0, !PT ;  /* 0x0000000833ff7812 */ /* 0x000fe4000782c0ff */
[C---:B------:R-:W-:Y:S01]  /*124be0*/  LOP3.LUT P3, RZ, R49.reuse, 0x4000, RZ, 0xc0, !PT ;  /* 0x0000400031ff7812 */ /* 0x040fe2000786c0ff */
[----:B-1----:R-:W-:Y:S01]  /*124bf0*/  IMAD.WIDE R52, R72, 0x4, R14 ;  /* 0x0000000448347825 */ /* 0x002fe200078e020e */
[C---:B------:R-:W-:Y:S01]  /*124c00*/  LOP3.LUT P4, RZ, R49.reuse, 0x8000, RZ, 0xc0, !PT ;  /* 0x0000800031ff7812 */ /* 0x040fe2000788c0ff */
[----:B------:R-:W3:Y:S08]  /*124c10*/  LDL.LU R72, [R1+0xc7c] ;  /* 0x000c7c0001487983 */ /* 0x000ef00000300800 */
[----:B------:R1:W-:Y:S01]  /*124c20*/  @P1 STG.E desc[UR34][R52.64], R27 ;  /* 0x0000001b34001986 */ /* 0x0003e2000c101922 */
[----:B------:R-:W-:Y:S01]  /*124c30*/  LOP3.LUT P5, RZ, R49, 0x10000, RZ, 0xc0, !PT ;  /* 0x0001000031ff7812 */ /* 0x000fe200078ac0ff */
[----:B-1----:R-:W-:-:S05]  /*124c40*/  IMAD.WIDE R52, R252, 0x4, R20 ;  /* 0x00000004fc347825 */ /* 0x002fca00078e0214 */
[----:B------:R1:W-:Y:S01]  /*124c50*/  @P2 STG.E desc[UR34][R52.64], R26 ;  /* 0x0000001a34002986 */ /* 0x0003e2000c101922 */
[C---:B------:R-:W-:Y:S01]  /*124c60*/  LOP3.LUT P6, RZ, R49.reuse, 0x20000, RZ, 0xc0, !PT ;  /* 0x0002000031ff7812 */ /* 0x040fe200078cc0ff */
[C---:B-1----:R-:W-:Y:S01]  /*124c70*/  IMAD.WIDE R52, R252.reuse, 0x4, R18 ;  /* 0x00000004fc347825 */ /* 0x042fe200078e0212 */
[----:B------:R-:W-:Y:S01]  /*124c80*/  LOP3.LUT P0, RZ, R49, 0x40000, RZ, 0xc0, !PT ;  /* 0x0004000031ff7812 */ /* 0x000fe2000780c0ff */
[----:B------:R-:W3:Y:S02]  /*124c90*/  LDL.LU R26, [R1+0xc2c] ;  /* 0x000c2c00011a7983 */ /* 0x000ee40000300800 */
[C---:B------:R-:W-:Y:S02]  /*124ca0*/  VIADD R27, R252.reuse, UR7 ;  /* 0x00000007fc1b7c36 */ /* 0x040fe40008000000 */
[----:B--2---:R1:W-:Y:S02]  /*124cb0*/  @P3 STG.E desc[UR34][R52.64], R25 ;  /* 0x0000001934003986 */ /* 0x0043e4000c101922 */
[----:B-1----:R-:W-:-:S02]  /*124cc0*/  IMAD.WIDE R52, R252, 0x4, R16 ;  /* 0x00000004fc347825 */ /* 0x002fc400078e0210 */
[----:B------:R-:W2:Y:S04]  /*124cd0*/  LDL.LU R25, [R1+0xfc] ;  /* 0x0000fc0001197983 */ /* 0x000ea80000300800 */
[----:B----4-:R1:W-:Y:S02]  /*124ce0*/  @P4 STG.E desc[UR34][R52.64], R24 ;  /* 0x0000001834004986 */ /* 0x0103e4000c101922 */
[----:B-1----:R-:W-:Y:S02]  /*124cf0*/  IMAD.WIDE R52, R252, 0x4, R14 ;  /* 0x00000004fc347825 */ /* 0x002fe400078e020e */
[----:B------:R-:W4:Y:S04]  /*124d00*/  LDL.LU R24, [R1+0xbc] ;  /* 0x0000bc0001187983 */ /* 0x000f280000300800 */
[----:B------:R1:W-:Y:S02]  /*124d10*/  @P5 STG.E desc[UR34][R52.64], R246 ;  /* 0x000000f634005986 */ /* 0x0003e4000c101922 */
[----:B-1----:R-:W-:-:S05]  /*124d20*/  IMAD.WIDE R52, R27, 0x4, R20 ;  /* 0x000000041b347825 */ /* 0x002fca00078e0214 */
[----:B------:R1:W-:Y:S02]  /*124d30*/  @P6 STG.E desc[UR34][R52.64], R23 ;  /* 0x0000001734006986 */ /* 0x0003e4000c101922 */
[----:B-1----:R-:W-:Y:S02]  /*124d40*/  IMAD.WIDE R52, R27, 0x4, R18 ;  /* 0x000000041b347825 */ /* 0x002fe400078e0212 */
[----:B------:R-:W2:Y:S04]  /*124d50*/  LDL.LU R23, [R1+0xc] ;  /* 0x00000c0001177983 */ /* 0x000ea80000300800 */
[----:B------:R1:W-:Y:S04]  /*124d60*/  @P0 STG.E desc[UR34][R52.64], R22 ;  /* 0x0000001634000986 */ /* 0x0003e8000c101922 */
[----:B-1----:R-:W2:Y:S04]  /*124d70*/  LDL.LU R22, [R1+0x2004] ;  /* 0x0020040001167983 */ /* 0x002ea80000300800 */
[----:B------:R-:W4:Y:S04]  /*124d80*/  LDL.LU R244, [R1+0x2008] ;  /* 0x0020080001f47983 */ /* 0x000f280000300800 */
[----:B------:R-:W4:Y:S04]  /*124d90*/  LDL.LU R246, [R1+0xe30] ;  /* 0x000e300001f67983 */ /* 0x000f280000300800 */
[----:B------:R-:W4:Y:S04]  /*124da0*/  LDL.LU R252, [R1+0xe20] ;  /* 0x000e200001fc7983 */ /* 0x000f280000300800 */
[----:B------:R-:W4:Y:S04]  /*124db0*/  LDL.LU R245, [R1+0xdf0] ;  /* 0x000df00001f57983 */ /* 0x000f280000300800 */
[----:B------:R-:W4:Y:S01]  /*124dc0*/  LDL.LU R82, [R1+0xd20] ;  /* 0x000d200001527983 */ /* 0x000f220000300800 */
[----:B------:R-:W-:-:S03]  /*124dd0*/  LOP3.LUT P4, RZ, R49, 0x80000, RZ, 0xc0, !PT ;  /* 0x0008000031ff7812 */ /* 0x000fc6000788c0ff */
[----:B------:R-:W4:Y:S01]  /*124de0*/  LDL.LU R62, [R1+0x200c] ;  /* 0x00200c00013e7983 */ /* 0x000f220000300800 */
[----:B------:R-:W-:-:S03]  /*124df0*/  LOP3.LUT P5, RZ, R49, 0x100000, RZ, 0xc0, !PT ;  /* 0x0010000031ff7812 */ /* 0x000fc600078ac0ff */
[----:B------:R-:W4:Y:S01]  /*124e00*/  LDL.LU R83, [R1+0xaf0] ;  /* 0x000af00001537983 */ /* 0x000f220000300800 */
[----:B------:R-:W-:Y:S01]  /*124e10*/  IMAD.WIDE R52, R27, 0x4, R16 ;  /* 0x000000041b347825 */ /* 0x000fe200078e0210 */
[C---:B------:R-:W-:Y:S02]  /*124e20*/  LOP3.LUT P6, RZ, R49.reuse, 0x200000, RZ, 0xc0, !PT ;  /* 0x0020000031ff7812 */ /* 0x040fe400078cc0ff */
[C---:B------:R-:W-:Y:S01]  /*124e30*/  LOP3.LUT P0, RZ, R49.reuse, 0x400000, RZ, 0xc0, !PT ;  /* 0x0040000031ff7812 */ /* 0x040fe2000780c0ff */
[----:B------:R-:W4:Y:S01]  /*124e40*/  LDL.LU R54, [R1+0x830] ;  /* 0x0008300001367983 */ /* 0x000f220000300800 */
[----:B------:R-:W-:Y:S02]  /*124e50*/  LOP3.LUT P1, RZ, R49, 0x80000000, RZ, 0xc0, !PT ;  /* 0x8000000031ff7812 */ /* 0x000fe4000782c0ff */
[----:B------:R-:W-:Y:S01]  /*124e60*/  LOP3.LUT R0, R0, 0xf7ffffff, RZ, 0xc0, !PT ;  /* 0xf7ffffff00007812 */ /* 0x000fe200078ec0ff */
[----:B---3--:R1:W-:Y:S02]  /*124e70*/  @P4 STG.E desc[UR34][R52.64], R72 ;  /* 0x0000004834004986 */ /* 0x0083e4000c101922 */
[----:B-1----:R-:W-:-:S05]  /*124e80*/  IMAD.WIDE R52, R27, 0x4, R14 ;  /* 0x000000041b347825 */ /* 0x002fca00078e020e */
[----:B------:R2:W-:Y:S03]  /*124e90*/  @P5 STG.E desc[UR34][R52.64], R26 ;  /* 0x0000001a34005986 */ /* 0x0005e6000c101922 */
        /* <DEDUP_REMOVED lines=10> */
[----:B-1----:R-:W-:-:S05]  /*124f40*/  IMAD.WIDE R52, R22, 0x4, R18 ;  /* 0x0000000416347825 */ /* 0x002fca00078e0212 */
[----:B----4-:R1:W-:Y:S04]  /*124f50*/  @P0 STG.E desc[UR34][R52.64], R24 ;  /* 0x0000001834000986 */ /* 0x0103e8000c101922 */
[----:B-1----:R-:W2:Y:S04]  /*124f60*/  LDL.LU R24, [R1+0x2020] ;  /* 0x0020200001187983 */ /* 0x002ea80000300800 */
[----:B------:R-:W3:Y:S04]  /*124f70*/  LDL.LU R61, [R1+0x4d0] ;  /* 0x0004d000013d7983 */ /* 0x000ee80000300800 */
[----:B------:R-:W4:Y:S04]  /*124f80*/  LDL.LU R63, [R1+0x2e0] ;  /* 0x0002e000013f7983 */ /* 0x000f280000300800 */
[----:B------:R-:W2:Y:S04]  /*124f90*/  LDL.LU R72, [R1+0xe34] ;  /* 0x000e340001487983 */ /* 0x000ea80000300800 */
[----:B------:R-:W2:Y:S01]  /*124fa0*/  LDL.LU R27, [R1+0xe24] ;  /* 0x000e2400011b7983 */ /* 0x000ea20000300800 */
[----:B------:R-:W-:-:S02]  /*124fb0*/  LOP3.LUT R0, R0, 0xbfffffff, RZ, 0xc0, !PT ;  /* 0xbfffffff00007812 */ /* 0x000fc400078ec0ff */
[----:B------:R-:W-:Y:S01]  /*124fc0*/  LOP3.LUT R51, R51, 0xfffffffe, RZ, 0xc0, !PT ;  /* 0xfffffffe33337812 */ /* 0x000fe200078ec0ff */
[----:B------:R-:W-:Y:S01]  /*124fd0*/  IMAD.WIDE R52, R22, 0x4, R16 ;  /* 0x0000000416347825 */ /* 0x000fe200078e0210 */
[----:B------:R-:W-:Y:S01]  /*124fe0*/  @P1 LOP3.LUT R0, R0, 0x40000000, RZ, 0xfc, !PT ;  /* 0x4000000000001812 */ /* 0x000fe200078efcff */
[----:B------:R-:W2:Y:S01]  /*124ff0*/  LDL.LU R25, [R1+0xdf4] ;  /* 0x000df40001197983 */ /* 0x000ea20000300800 */
[----:B------:R-:W-:Y:S02]  /*125000*/  LOP3.LUT P1, RZ, R49, 0x8000000, RZ, 0xc0, !PT ;  /* 0x0800000031ff7812 */ /* 0x000fe4000782c0ff */
[----:B------:R-:W-:-:S11]  /*125010*/  LOP3.LUT R0, R0, 0x7fffffff, RZ, 0xc0, !PT ;  /* 0x7fffffff00007812 */ /* 0x000fd600078ec0ff */
[----:B------:R-:W-:Y:S02]  /*125020*/  @P1 LOP3.LUT R0, R0, 0x80000000, RZ, 0xfc, !PT ;  /* 0x8000000000001812 */ /* 0x000fe400078efcff */
        /* <DEDUP_REMOVED lines=8> */
[----:B------:R-:W-:-:S13]  /*1250b0*/  LOP3.LUT P1, RZ, R49, 0x800000, RZ, 0xc0, !PT ;  /* 0x0080000031ff7812 */ /* 0x000fda000782c0ff */
[----:B------:R1:W-:Y:S02]  /*1250c0*/  @P1 STG.E desc[UR34][R52.64], R23 ;  /* 0x0000001734001986 */ /* 0x0003e4000c101922 */
[----:B-1----:R-:W-:Y:S02]  /*1250d0*/  IMAD.WIDE R52, R22, 0x4, R14 ;  /* 0x0000000416347825 */ /* 0x002fe400078e020e */
[----:B------:R-:W2:Y:S04]  /*1250e0*/  LDL.LU R23, [R1+0xd24] ;  /* 0x000d240001177983 */ /* 0x000ea80000300800 */
[----:B------:R-:W2:Y:S04]  /*1250f0*/  LDL.LU R22, [R1+0xaf4] ;  /* 0x000af40001167983 */ /* 0x000ea80000300800 */
[----:B------:R-:W2:Y:S01]  /*125100*/  LDL.LU R26, [R1+0x2024] ;  /* 0x00202400011a7983 */ /* 0x000ea20000300800 */
[----:B------:R-:W-:-:S13]  /*125110*/  LOP3.LUT P1, RZ, R51, 0x4, RZ, 0xc0, !PT ;  /* 0x0000000433ff7812 */ /* 0x000fda000782c0ff */
        /* <DEDUP_REMOVED lines=11> */
[----:B-1----:R-:W-:Y:S01]  /*1251d0*/  IMAD.WIDE R52, R244, 0x4, R14 ;  /* 0x00000004f4347825 */ /* 0x002fe200078e020e */
[----:B------:R-:W-:Y:S01]  /*1251e0*/  LOP3.LUT P2, RZ, R50, 0x1, RZ, 0xc0, !PT ;  /* 0x0000000132ff7812 */ /* 0x000fe2000784c0ff */
[----:B------:R-:W2:Y:S10]  /*1251f0*/  LDL.LU R245, [R1+0x202c] ;  /* 0x00202c0001f57983 */ /* 0x000eb40000300800 */
        /* <DEDUP_REMOVED lines=8> */
[----:B------:R-:W-:Y:S01]  /*125280*/  LOP3.LUT P3, RZ, R50, 0x2, RZ, 0xc0, !PT ;  /* 0x0000000232ff7812 */ /* 0x000fe2000786c0ff */
[----:B-1----:R-:W-:Y:S01]  /*125290*/  IMAD.WIDE R52, R62, 0x4, R16 ;  /* 0x000000043e347825 */ /* 0x002fe200078e0210 */
[----:B------:R-:W-:-:S09]  /*1252a0*/  LOP3.LUT P4, RZ, R50, 0x4, RZ, 0xc0, !PT ;  /* 0x0000000432ff7812 */ /* 0x000fd2000788c0ff */
[----:B---3--:R1:W-:Y:S02]  /*1252b0*/  @P1 STG.E desc[UR34][R52.64], R61 ;  /* 0x0000003d34001986 */ /* 0x0083e4000c101922 */
[----:B-1----:R-:W-:-:S05]  /*1252c0*/  IMAD.WIDE R52, R62, 0x4, R14 ;  /* 0x000000043e347825 */ /* 0x002fca00078e020e */
[----:B----4-:R2:W-:Y:S02]  /*1252d0*/  @P2 STG.E desc[UR34][R52.64], R63 ;  /* 0x0000003f34002986 */ /* 0x0105e4000c101922 */
[----:B--2---:R-:W-:-:S05]  /*1252e0*/  IMAD.WIDE R52, R24, 0x4, R20 ;  /* 0x0000000418347825 */ /* 0x004fca00078e0214 */
[----:B------:R1:W-:Y:S02]  /*1252f0*/  @P3 STG.E desc[UR34][R52.64], R72 ;  /* 0x0000004834003986 */ /* 0x0003e4000c101922 */
[----:B-1----:R-:W-:Y:S02]  /*125300*/  IMAD.WIDE R52, R24, 0x4, R18 ;  /* 0x0000000418347825 */ /* 0x002fe400078e0212 */
[----:B------:R-:W2:Y:S04]  /*125310*/  LDL.LU R72, [R1+0x834] ;  /* 0x0008340001487983 */ /* 0x000ea80000300800 */
[----:B------:R1:W-:Y:S04]  /*125320*/  @P4 STG.E desc[UR34][R52.64], R27 ;  /* 0x0000001b34004986 */ /* 0x0003e8000c101922 */
[----:B-1----:R-:W3:Y:S01]  /*125330*/  LDL.LU R27, [R1+0x4d4] ;  /* 0x0004d400011b7983 */ /* 0x002ee20000300800 */
[----:B------:R-:W-:-:S02]  /*125340*/  LOP3.LUT P5, RZ, R50, 0x8, RZ, 0xc0, !PT ;  /* 0x0000000832ff7812 */ /* 0x000fc400078ac0ff */
[----:B------:R-:W-:Y:S01]  /*125350*/  LOP3.LUT P6, RZ, R50, 0x10, RZ, 0xc0, !PT ;  /* 0x0000001032ff7812 */ /* 0x000fe200078cc0ff */
[----:B------:R-:W-:Y:S01]  /*125360*/  IMAD.WIDE R52, R24, 0x4, R16 ;  /* 0x0000000418347825 */ /* 0x000fe200078e0210 */
[----:B------:R-:W-:-:S09]  /*125370*/  LOP3.LUT P0, RZ, R50, 0x20, RZ, 0xc0, !PT ;  /* 0x0000002032ff7812 */ /* 0x000fd2000780c0ff */
[----:B------:R1:W-:Y:S02]  /*125380*/  @P5 STG.E desc[UR34][R52.64], R25 ;  /* 0x0000001934005986 */ /* 0x0003e4000c101922 */
[----:B-1----:R-:W-:-:S05]  /*125390*/  IMAD.WIDE R52, R24, 0x4, R14 ;  /* 0x0000000418347825 */ /* 0x002fca00078e020e */
[----:B------:R1:W-:Y:S02]  /*1253a0*/  @P6 STG.E desc[UR34][R52.64], R23 ;  /* 0x0000001734006986 */ /* 0x0003e4000c101922 */
[----:B-1----:R-:W-:-:S05]  /*1253b0*/  IMAD.WIDE R52, R26, 0x4, R20 ;  /* 0x000000041a347825 */ /* 0x002fca00078e0214 */
[----:B------:R1:W-:Y:S04]  /*1253c0*/  @P0 STG.E desc[UR34][R52.64], R22 ;  /* 0x0000001634000986 */ /* 0x0003e8000c101922 */
        /* <DEDUP_REMOVED lines=14> */
[----:B------:R-:W-:-:S02]  /*1254b0*/  LOP3.LUT P4, RZ, R50, 0x40, RZ, 0xc0, !PT ;  /* 0x0000004032ff7812 */ /* 0x000fc4000788c0ff */
[----:B------:R-:W-:Y:S01]  /*1254c0*/  LOP3.LUT P5, RZ, R50, 0x80, RZ, 0xc0, !PT ;  /* 0x0000008032ff7812 */ /* 0x000fe200078ac0ff */
[----:B------:R-:W-:Y:S01]  /*1254d0*/  IMAD.WIDE R52, R26, 0x4, R18 ;  /* 0x000000041a347825 */ /* 0x000fe200078e0212 */
[----:B------:R-:W4:Y:S04]  /*1254e0*/  LDL.LU R62, [R1+0xd2c] ;  /* 0x000d2c00013e7983 */ /* 0x000f280000300800 */
[----:B------:R-:W4:Y:S01]  /*1254f0*/  LDL.LU R63, [R1+0xafc] ;  /* 0x000afc00013f7983 */ /* 0x000f220000300800 */
        /* <DEDUP_REMOVED lines=10> */
[----:B--2---:R1:W-:Y:S02]  /*1255a0*/  @P4 STG.E desc[UR34][R52.64], R72 ;  /* 0x0000004834004986 */ /* 0x0043e4000c101922 */
[C---:B-1----:R-:W-:Y:S02]  /*1255b0*/  IMAD.WIDE R52, R26.reuse, 0x4, R16 ;  /* 0x000000041a347825 */ /* 0x042fe400078e0210 */
[----:B------:R-:W2:Y:S04]  /*1255c0*/  LDL.LU R72, [R1+0x83c] ;  /* 0x00083c0001487983 */ /* 0x000ea80000300800 */
[----:B---3--:R1:W-:Y:S02]  /*1255d0*/  @P5 STG.E desc[UR34][R52.64], R27 ;  /* 0x0000001b34005986 */ /* 0x0083e4000c101922 */
[----:B-1----:R-:W-:-:S02]  /*1255e0*/  IMAD.WIDE R52, R26, 0x4, R14 ;  /* 0x000000041a347825 */ /* 0x002fc400078e020e */
[----:B------:R-:W3:Y:S04]  /*1255f0*/  LDL.LU R27, [R1+0x4dc] ;  /* 0x0004dc00011b7983 */ /* 0x000ee80000300800 */
[----:B------:R-:W2:Y:S01]  /*125600*/  LDL.LU R26, [R1+0x2044] ;  /* 0x00204400011a7983 */ /* 0x000ea20000300800 */
[----:B------:R-:W-:-:S04]  /*125610*/  LOP3.LUT R0, R0, 0xffbfffff, RZ, 0xc0, !PT ;  /* 0xffbfffff00007812 */ /* 0x000fc800078ec0ff */
        /* <DEDUP_REMOVED lines=8> */
[----:B------:R-:W-:Y:S02]  /*1256a0*/  LOP3.LUT R0, R0, 0xfdffffff, RZ, 0xc0, !PT ;  /* 0xfdffffff00007812 */ /* 0x000fe400078ec0ff */
[----:B------:R-:W-:-:S09]  /*1256b0*/  LOP3.LUT P6, RZ, R50, 0x100, RZ, 0xc0, !PT ;  /* 0x0000010032ff7812 */ /* 0x000fd200078cc0ff */
[----:B------:R-:W-:Y:S02]  /*1256c0*/  @P1 LOP3.LUT R0, R0, 0x2000000, RZ, 0xfc, !PT ;  /* 0x0200000000001812 */ /* 0x000fe400078efcff */
[C---:B------:R-:W-:Y:S02]  /*1256d0*/  LOP3.LUT P1, RZ, R50.reuse, 0x800, RZ, 0xc0, !PT ;  /* 0x0000080032ff7812 */ /* 0x040fe4000782c0ff */
[----:B------:R-:W-:Y:S02]  /*1256e0*/  LOP3.LUT P0, RZ, R50, 0x200, RZ, 0xc0, !PT ;  /* 0x0000020032ff7812 */ /* 0x000fe4000780c0ff */
[----:B------:R-:W-:Y:S01]  /*1256f0*/  LOP3.LUT R0, R0, 0xfbffffff, RZ, 0xc0, !PT ;  /* 0xfbffffff00007812 */ /* 0x000fe200078ec0ff */
[----:B----4-:R1:W-:Y:S08]  /*125700*/  @P6 STG.E desc[UR34][R52.64], R22 ;  /* 0x0000001634006986 */ /* 0x0103f0000c101922 */
[----:B------:R-:W-:-:S02]  /*125710*/  @P1 LOP3.LUT R0, R0, 0x4000000, RZ, 0xfc, !PT ;  /* 0x0400000000001812 */ /* 0x000fc400078efcff */
[C---:B------:R-:W-:Y:S01]  /*125720*/  LOP3.LUT P1, RZ, R50.reuse, 0x400, RZ, 0xc0, !PT ;  /* 0x0000040032ff7812 */ /* 0x040fe2000782c0ff */
[C---:B-1----:R-:W-:Y:S01]  /*125730*/  IMAD.WIDE R52, R25.reuse, 0x4, R20 ;  /* 0x0000000419347825 */ /* 0x042fe200078e0214 */
[----:B------:R-:W-:Y:S01]  /*125740*/  LOP3.LUT P2, RZ, R50, 0x80000, RZ, 0xc0, !PT ;  /* 0x0008000032ff7812 */ /* 0x000fe2000784c0ff */
[----:B------:R-:W4:Y:S04]  /*125750*/  LDL.LU R22, [R1+0x5248] ;  /* 0x0052480001167983 */ /* 0x000f280000300800 */
[----:B------:R1:W-:Y:S02]  /*125760*/  @P0 STG.E desc[UR34][R52.64], R23 ;  /* 0x0000001734000986 */ /* 0x0003e4000c101922 */
[C---:B-1----:R-:W-:Y:S02]  /*125770*/  IMAD.WIDE R52, R25.reuse, 0x4, R18 ;  /* 0x0000000419347825 */ /* 0x042fe400078e0212 */
[----:B------:R-:W3:Y:S04]  /*125780*/  LDL.LU R23, [R1+0x5244] ;  /* 0x0052440001177983 */ /* 0x000ee80000300800 */
[----:B------:R1:W-:Y:S01]  /*125790*/  @P1 STG.E desc[UR34][R52.64], R24 ;  /* 0x0000001834001986 */ /* 0x0003e2000c101922 */
[----:B------:R-:W-:Y:S01]  /*1257a0*/  LOP3.LUT P1, RZ, R0, 0x4000000, RZ, 0xc0, !PT ;  /* 0x0400000000ff7812 */ /* 0x000fe2000782c0ff */
[----:B-1----:R-:W-:-:S02]  /*1257b0*/  IMAD.WIDE R52, R25, 0x4, R16 ;  /* 0x0000000419347825 */ /* 0x002fc400078e0210 */
[----:B------:R-:W3:Y:S10]  /*1257c0*/  LDL.LU R24, [R1+0x5240] ;  /* 0x0052400001187983 */ /* 0x000ef40000300800 */
[----:B------:R1:W-:Y:S01]  /*1257d0*/  @P1 STG.E desc[UR34][R52.64], R51 ;  /* 0x0000003334001986 */ /* 0x0003e2000c101922 */
[----:B------:R-:W-:Y:S01]  /*1257e0*/  LOP3.LUT P1, RZ, R0, 0x2000000, RZ, 0xc0, !PT ;  /* 0x0200000000ff7812 */ /* 0x000fe2000782c0ff */
[----:B-1----:R-:W-:-:S02]  /*1257f0*/  IMAD.WIDE R52, R25, 0x4, R14 ;  /* 0x0000000419347825 */ /* 0x002fc400078e020e */
[----:B------:R-:W4:Y:S10]  /*125800*/  LDL.LU R25, [R1+0x2ec] ;  /* 0x0002ec0001197983 */ /* 0x000f340000300800 */
        /* <DEDUP_REMOVED lines=18> */
[----:B-1----:R-:W-:-:S10]  /*125930*/  IMAD.WIDE R52, R61, 0x4, R18 ;  /* 0x000000043d347825 */ /* 0x002fd400078e0212 */
[----:B------:R1:W-:Y:S01]  /*125940*/  @P1 STG.E desc[UR34][R52.64], R83 ;  /* 0x0000005334001986 */ /* 0x0003e2000c101922 */
[----:B------:R-:W-:Y:S01]  /*125950*/  LOP3.LUT P4, RZ, R50, 0x200000, RZ, 0xc0, !PT ;  /* 0x0020000032ff7812 */ /* 0x000fe2000788c0ff */
[----:B-1----:R-:W-:-:S05]  /*125960*/  IMAD.WIDE R52, R61, 0x4, R16 ;  /* 0x000000043d347825 */ /* 0x002fca00078e0210 */
[----:B------:R1:W-:Y:S01]  /*125970*/  @P2 STG.E desc[UR34][R52.64], R54 ;  /* 0x0000003634002986 */ /* 0x0003e2000c101922 */
[----:B------:R-:W-:Y:S01]  /*125980*/  LOP3.LUT P5, RZ, R50, 0x400000, RZ, 0xc0, !PT ;  /* 0x0040000032ff7812 */ /* 0x000fe200078ac0ff */
[----:B-1----:R-:W-:-:S05]  /*125990*/  IMAD.WIDE R52, R61, 0x4, R14 ;  /* 0x000000043d347825 */ /* 0x002fca00078e020e */
[----:B------:R2:W-:Y:S02]  /*1259a0*/  @P3 STG.E desc[UR34][R52.64], R62 ;  /* 0x0000003e34003986 */ /* 0x0005e4000c101922 */
[----:B--2---:R-:W-:-:S05]  /*1259b0*/  IMAD.WIDE R52, R26, 0x4, R20 ;  /* 0x000000041a347825 */ /* 0x004fca00078e0214 */
[----:B------:R1:W-:Y:S02]  /*1259c0*/  @P4 STG.E desc[UR34][R52.64], R63 ;  /* 0x0000003f34004986 */ /* 0x0003e4000c101922 */
[----:B-1----:R-:W-:-:S05]  /*1259d0*/  IMAD.WIDE R52, R26, 0x4, R18 ;  /* 0x000000041a347825 */ /* 0x002fca00078e0212 */
[----:B------:R1:W-:Y:S04]  /*1259e0*/  @P5 STG.E desc[UR34][R52.64], R72 ;  /* 0x0000004834005986 */ /* 0x0003e8000c101922 */
[----:B-1----:R-:W2:Y:S04]  /*1259f0*/  LDL.LU R72, [R1+0xe10] ;  /* 0x000e100001487983 */ /* 0x002ea80000300800 */
[----:B------:R-:W2:Y:S04]  /*125a00*/  LDL.LU R61, [R1+0xe00] ;  /* 0x000e0000013d7983 */ /* 0x000ea80000300800 */
[----:B------:R-:W2:Y:S04]  /*125a10*/  LDL.LU R62, [R1+0xd80] ;  /* 0x000d8000013e7983 */ /* 0x000ea80000300800 */
[----:B------:R-:W2:Y:S01]  /*125a20*/  LDL.LU R63, [R1+0x2048] ;  /* 0x00204800013f7983 */ /* 0x000ea20000300800 */
[----:B------:R-:W-:-:S02]  /*125a30*/  LOP3.LUT P1, RZ, R48, 0x20, RZ, 0xc0, !PT ;  /* 0x0000002030ff7812 */ /* 0x000fc4000782c0ff */
        /* <DEDUP_REMOVED lines=12> */
[----:B------:R-:W-:Y:S02]  /*125b00*/  LOP3.LUT P1, RZ, R48, 0x2, RZ, 0xc0, !PT ;  /* 0x0000000230ff7812 */ /* 0x000fe4000782c0ff */
[----:B------:R-:W-:Y:S02]  /*125b10*/  LOP3.LUT R0, R0, 0xffff7fff, RZ, 0xc0, !PT ;  /* 0xffff7fff00007812 */ /* 0x000fe400078ec0ff */
[----:B------:R-:W-:Y:S01]  /*125b20*/  LOP3.LUT P0, RZ, R50, 0x1000000, RZ, 0xc0, !PT ;  /* 0x0100000032ff7812 */ /* 0x000fe2000780c0ff */
[----:B------:R-:W-:-:S08]  /*125b30*/  IMAD.WIDE R52, R26, 0x4, R16 ;  /* 0x000000041a347825 */ /* 0x000fd000078e0210 */
[----:B------:R-:W-:Y:S02]  /*125b40*/  @P1 LOP3.LUT R0, R0, 0x8000, RZ, 0xfc, !PT ;  /* 0x0000800000001812 */ /* 0x000fe400078efcff */
[----:B------:R-:W-:Y:S01]  /*125b50*/  LOP3.LUT P1, RZ, R48, 0x1, RZ, 0xc0, !PT ;  /* 0x0000000130ff7812 */ /* 0x000fe2000782c0ff */
[----:B---3--:R1:W-:Y:S01]  /*125b60*/  @P6 STG.E desc[UR34][R52.64], R27 ;  /* 0x0000001b34006986 */ /* 0x0083e2000c101922 */
[----:B------:R-:W-:Y:S01]  /*125b70*/  LOP3.LUT R0, R0, 0xfffeffff, RZ, 0xc0, !PT ;  /* 0xfffeffff00007812 */ /* 0x000fe200078ec0ff */
[----:B-1----:R-:W-:-:S10]  /*125b80*/  IMAD.WIDE R52, R26, 0x4, R14 ;  /* 0x000000041a347825 */ /* 0x002fd400078e020e */
[----:B------:R-:W-:Y:S02]  /*125b90*/  @P1 LOP3.LUT R0, R0, 0x10000, RZ, 0xfc, !PT ;  /* 0x0001000000001812 */ /* 0x000fe400078efcff */
[----:B------:R-:W-:Y:S01]  /*125ba0*/  LOP3.LUT P1, RZ, R50, 0x80000000, RZ, 0xc0, !PT ;  /* 0x8000000032ff7812 */ /* 0x000fe2000782c0ff */
[----:B----4-:R1:W-:Y:S01]  /*125bb0*/  @P0 STG.E desc[UR34][R52.64], R25 ;  /* 0x0000001934000986 */ /* 0x0103e2000c101922 */
[----:B------:R-:W-:-:S03]  /*125bc0*/  LOP3.LUT R0, R0, 0xfffdffff, RZ, 0xc0, !PT ;  /* 0xfffdffff00007812 */ /* 0x000fc600078ec0ff */
[----:B-1----:R-:W3:Y:S04]  /*125bd0*/  LDL.LU R25, [R1+0xd10] ;  /* 0x000d100001197983 */ /* 0x002ee80000300800 */
[----:B------:R-:W4:Y:S04]  /*125be0*/  LDL.LU R26, [R1+0x6b0] ;  /* 0x0006b000011a7983 */ /* 0x000f280000300800 */
[----:B------:R-:W4:Y:S04]  /*125bf0*/  LDL.LU R27, [R1+0x4c0] ;  /* 0x0004c000011b7983 */ /* 0x000f280000300800 */
[----:B------:R-:W4:Y:S01]  /*125c00*/  LDL.LU R52, [R1+0x204c] ;  /* 0x00204c0001347983 */ /* 0x000f220000300800 */
[----:B------:R-:W-:-:S02]  /*125c10*/  @P1 LOP3.LUT R0, R0, 0x20000, RZ, 0xfc, !PT ;  /* 0x0002000000001812 */ /* 0x000fc400078efcff */
[C---:B------:R-:W-:Y:S01]  /*125c20*/  LOP3.LUT P1, RZ, R50.reuse, 0x40000000, RZ, 0xc0, !PT ;  /* 0x4000000032ff7812 */ /* 0x040fe2000782c0ff */
[----:B------:R-:W4:Y:S01]  /*125c30*/  LDL.LU R246, [R1+0x2050] ;  /* 0x0020500001f67983 */ /* 0x000f220000300800 */
[----:B------:R-:W-:Y:S02]  /*125c40*/  LOP3.LUT P4, RZ, R50, 0x2000000, RZ, 0xc0, !PT ;  /* 0x0200000032ff7812 */ /* 0x000fe4000788c0ff */
[----:B------:R-:W-:Y:S02]  /*125c50*/  LOP3.LUT R0, R0, 0xfffbffff, RZ, 0xc0, !PT ;  /* 0xfffbffff00007812 */ /* 0x000fe400078ec0ff */
[C---:B------:R-:W-:Y:S02]  /*125c60*/  LOP3.LUT P5, RZ, R50.reuse, 0x4000000, RZ, 0xc0, !PT ;  /* 0x0400000032ff7812 */ /* 0x040fe400078ac0ff */
[C---:B------:R-:W-:Y:S02]  /*125c70*/  LOP3.LUT P6, RZ, R50.reuse, 0x8000000, RZ, 0xc0, !PT ;  /* 0x0800000032ff7812 */ /* 0x040fe400078cc0ff */
[----:B------:R-:W-:-:S03]  /*125c80*/  LOP3.LUT P0, RZ, R50, 0x10000000, RZ, 0xc0, !PT ;  /* 0x1000000032ff7812 */ /* 0x000fc6000780c0ff */
[----:B------:R-:W-:Y:S02]  /*125c90*/  @P1 LOP3.LUT R0, R0, 0x40000, RZ, 0xfc, !PT ;  /* 0x0004000000001812 */ /* 0x000fe400078efcff */
[----:B------:R-:W-:Y:S01]  /*125ca0*/  LOP3.LUT P1, RZ, R50, 0x20000000, RZ, 0xc0, !PT ;  /* 0x2000000032ff7812 */ /* 0x000fe2000782c0ff */
[----:B--2---:R-:W-:-:S05]  /*125cb0*/  IMAD.WIDE R50, R63, 0x4, R20 ;  /* 0x000000043f327825 */ /* 0x004fca00078e0214 */
[----:B------:R1:W-:Y:S04]  /*125cc0*/  @P4 STG.E desc[UR34][R50.64], R72 ;  /* 0x0000004832004986 */ /* 0x0003e8000c101922 */
        /* <DEDUP_REMOVED lines=9> */
[----:B------:R-:W-:-:S05]  /*125d60*/  IMAD.WIDE R50, R63, 0x4, R18 ;  /* 0x000000043f327825 */ /* 0x000fca00078e0212 */
[----:B------:R1:W-:Y:S02]  /*125d70*/  @P5 STG.E desc[UR34][R50.64], R61 ;  /* 0x0000003d32005986 */ /* 0x0003e4000c101922 */
[C---:B-1----:R-:W-:Y:S02]  /*125d80*/  IMAD.WIDE R50, R63.reuse, 0x4, R16 ;  /* 0x000000043f327825 */ /* 0x042fe400078e0210 */
[----:B------:R-:W2:Y:S04]  /*125d90*/  LDL.LU R61, [R1+0xe18] ;  /* 0x000e1800013d7983 */ /* 0x000ea80000300800 */
[----:B------:R1:W-:Y:S02]  /*125da0*/  @P6 STG.E desc[UR34][R50.64], R62 ;  /* 0x0000003e32006986 */ /* 0x0003e4000c101922 */
[----:B-1----:R-:W-:-:S02]  /*125db0*/  IMAD.WIDE R50, R63, 0x4, R14 ;  /* 0x000000043f327825 */ /* 0x002fc400078e020e */
[----:B------:R-:W2:Y:S04]  /*125dc0*/  LDL.LU R62, [R1+0xe08] ;  /* 0x000e0800013e7983 */ /* 0x000ea80000300800 */
[----:B------:R-:W2:Y:S04]  /*125dd0*/  LDL.LU R63, [R1+0xd88] ;  /* 0x000d8800013f7983 */ /* 0x000ea80000300800 */
[----:B------:R-:W2:Y:S04]  /*125de0*/  LDL.LU R83, [R1+0x2058] ;  /* 0x0020580001537983 */ /* 0x000ea80000300800 */
[----:B---3--:R4:W-:Y:S02]  /*125df0*/  @P0 STG.E desc[UR34][R50.64], R25 ;  /* 0x0000001932000986 */ /* 0x0089e4000c101922 */
[----:B----4-:R-:W-:Y:S01]  /*125e00*/  IMAD.WIDE R50, R52, 0x4, R20 ;  /* 0x0000000434327825 */ /* 0x010fe200078e0214 */
[----:B------:R-:W-:Y:S01]  /*125e10*/  LOP3.LUT P2, RZ, R48, 0x40, RZ, 0xc0, !PT ;  /* 0x0000004030ff7812 */ /* 0x000fe2000784c0ff */
[----:B------:R-:W3:Y:S04]  /*125e20*/  LDL.LU R25, [R1+0x523c] ;  /* 0x00523c0001197983 */ /* 0x000ee80000300800 */
[----:B------:R1:W-:Y:S01]  /*125e30*/  @P1 STG.E desc[UR34][R50.64], R26 ;  /* 0x0000001a32001986 */ /* 0x0003e2000c101922 */
[----:B------:R-:W-:Y:S01]  /*125e40*/  LOP3.LUT P1, RZ, R0, 0x40000, RZ, 0xc0, !PT ;  /* 0x0004000000ff7812 */ /* 0x000fe2000782c0ff */
[----:B-1----:R-:W-:Y:S01]  /*125e50*/  IMAD.WIDE R50, R52, 0x4, R18 ;  /* 0x0000000434327825 */ /* 0x002fe200078e0212 */
[----:B------:R-:W-:Y:S01]  /*125e60*/  LOP3.LUT P3, RZ, R48, 0x80, RZ, 0xc0, !PT ;  /* 0x0000008030ff7812 */ /* 0x000fe2000786c0ff */
[----:B------:R-:W4:Y:S10]  /*125e70*/  LDL.LU R26, [R1+0x5238] ;  /* 0x00523800011a7983 */ /* 0x000f340000300800 */
[----:B------:R1:W-:Y:S01]  /*125e80*/  @P1 STG.E desc[UR34][R50.64], R27 ;  /* 0x0000001b32001986 */ /* 0x0003e2000c101922 */
[----:B------:R-:W-:Y:S01]  /*125e90*/  LOP3.LUT P1, RZ, R0, 0x20000, RZ, 0xc0, !PT ;  /* 0x0002000000ff7812 */ /* 0x000fe2000782c0ff */
[----:B-1----:R-:W-:Y:S01]  /*125ea0*/  IMAD.WIDE R50, R52, 0x4, R16 ;  /* 0x0000000434327825 */ /* 0x002fe200078e0210 */
[C---:B------:R-:W-:Y:S01]  /*125eb0*/  LOP3.LUT P4, RZ, R48.reuse, 0x100, RZ, 0xc0, !PT ;  /* 0x0000010030ff7812 */ /* 0x040fe2000788c0ff */
[----:B------:R-:W3:Y:S01]  /*125ec0*/  LDL.LU R27, [R1+0x5234] ;  /* 0x00523400011b7983 */ /* 0x000ee20000300800 */
[----:B------:R-:W-:-:S02]  /*125ed0*/  LOP3.LUT P5, RZ, R48, 0x200, RZ, 0xc0, !PT ;  /* 0x0000020030ff7812 */ /* 0x000fc400078ac0ff */
[C---:B------:R-:W-:Y:S02]  /*125ee0*/  LOP3.LUT P6, RZ, R48.reuse, 0x400, RZ, 0xc0, !PT ;  /* 0x0000040030ff7812 */ /* 0x040fe400078cc0ff */
[----:B------:R-:W-:-:S05]  /*125ef0*/  LOP3.LUT P0, RZ, R48, 0x800, RZ, 0xc0, !PT ;  /* 0x0000080030ff7812 */ /* 0x000fca000780c0ff */
[----:B--2---:R1:W-:Y:S01]  /*125f00*/  @P1 STG.E desc[UR34][R50.64], R72 ;  /* 0x0000004832001986 */ /* 0x0043e2000c101922 */
[----:B------:R-:W-:Y:S01]  /*125f10*/  LOP3.LUT P1, RZ, R0, 0x10000, RZ, 0xc0, !PT ;  /* 0x0001000000ff7812 */ /* 0x000fe2000782c0ff */
[----:B-1----:R-:W-:Y:S02]  /*125f20*/  IMAD.WIDE R50, R52, 0x4, R14 ;  /* 0x0000000434327825 */ /* 0x002fe400078e020e */
[----:B------:R-:W2:Y:S10]  /*125f30*/  LDL.LU R72, [R1+0x5230] ;  /* 0x0052300001487983 */ /* 0x000eb40000300800 */
[----:B------:R1:W-:Y:S01]  /*125f40*/  @P1 STG.E desc[UR34][R50.64], R248 ;  /* 0x000000f832001986 */ /* 0x0003e2000c101922 */
[----:B------:R-:W-:-:S03]  /*125f50*/  LOP3.LUT P1, RZ, R0, 0x8000, RZ, 0xc0, !PT ;  /* 0x0000800000ff7812 */ /* 0x000fc6000782c0ff */
[----:B------:R-:W2:Y:S01]  /*125f60*/  LDL.LU R52, [R1+0x2060] ;  /* 0x0020600001347983 */ /* 0x000ea20000300800 */
[----:B-1----:R-:W-:-:S09]  /*125f70*/  IMAD.WIDE R50, R246, 0x4, R20 ;  /* 0x00000004f6327825 */ /* 0x002fd200078e0214 */
        /* <DEDUP_REMOVED lines=12> */
[----:B------:R1:W-:Y:S02]  /*126040*/  @P1 STG.E desc[UR34][R50.64], R245 ;  /* 0x000000f532001986 */ /* 0x0003e4000c101922 */
[----:B-1----:R-:W-:-:S05]  /*126050*/  IMAD.WIDE R50, R54, 0x4, R18 ;  /* 0x0000000436327825 */ /* 0x002fca00078e0212 */
        /* <DEDUP_REMOVED lines=10> */
[----:B------:R1:W-:Y:S04]  /*126100*/  @P0 STG.E desc[UR34][R50.64], R63 ;  /* 0x0000003f32000986 */ /* 0x0003e8000c101922 */
[----:B-1----:R-:W2:Y:S04]  /*126110*/  LDL.LU R63, [R1+0xd18] ;  /* 0x000d1800013f7983 */ /* 0x002ea80000300800 */
[----:B------:R-:W3:Y:S04]  /*126120*/  LDL.LU R244, [R1+0x6b8] ;  /* 0x0006b80001f47983 */ /* 0x000ee80000300800 */
[----:B------:R-:W3:Y:S04]  /*126130*/  LDL.LU R82, [R1+0x4c8] ;  /* 0x0004c80001527983 */ /* 0x000ee80000300800 */
[----:B------:R-:W3:Y:S04]  /*126140*/  LDL.LU R54, [R1+0x2c8] ;  /* 0x0002c80001367983 */ /* 0x000ee80000300800 */
[----:B------:R-:W3:Y:S01]  /*126150*/  LDL.LU R61, [R1+0x205c] ;  /* 0x00205c00013d7983 */ /* 0x000ee20000300800 */
[----:B------:R-:W-:-:S03]  /*126160*/  LOP3.LUT P4, RZ, R48, 0x1000, RZ, 0xc0, !PT ;  /* 0x0000100030ff7812 */ /* 0x000fc6000788c0ff */
[----:B------:R-:W3:Y:S01]  /*126170*/  LDL.LU R62, [R1+0xe1c] ;  /* 0x000e1c00013e7983 */ /* 0x000ee20000300800 */
[----:B------:R-:W-:-:S03]  /*126180*/  IMAD.WIDE R50, R83, 0x4, R14 ;  /* 0x0000000453327825 */ /* 0x000fc600078e020e */
[----:B------:R-:W3:Y:S04]  /*126190*/  LDL.LU R252, [R1+0x2064] ;  /* 0x0020640001fc7983 */ /* 0x000ee80000300800 */
[----:B------:R-:W3:Y:S01]  /*1261a0*/  LDL.LU R83, [R1+0x2068] ;  /* 0x0020680001537983 */ /* 0x000ee20000300800 */
        /* <DEDUP_REMOVED lines=13> */
[----:B--2---:R1:W-:Y:S04]  /*126280*/  @P4 STG.E desc[UR34][R50.64], R63 ;  /* 0x0000003f32004986 */ /* 0x0043e8000c101922 */
[----:B-1----:R-:W2:Y:S04]  /*126290*/  LDL.LU R63, [R1+0xe0c] ;  /* 0x000e0c00013f7983 */ /* 0x002ea80000300800 */
[----:B------:R-:W4:Y:S04]  /*1262a0*/  LDL.LU R248, [R1+0xd8c] ;  /* 0x000d8c0001f87983 */ /* 0x000f280000300800 */
[----:B------:R-:W4:Y:S04]  /*1262b0*/  LDL.LU R53, [R1+0xd1c] ;  /* 0x000d1c0001357983 */ /* 0x000f280000300800 */
[----:B------:R-:W4:Y:S04]  /*1262c0*/  LDL.LU R247, [R1+0x6bc] ;  /* 0x0006bc0001f77983 */ /* 0x000f280000300800 */
[----:B------:R-:W4:Y:S01]  /*1262d0*/  LDL.LU R49, [R1+0x4cc] ;  /* 0x0004cc0001317983 */ /* 0x000f220000300800 */
[----:B------:R-:W-:-:S03]  /*1262e0*/  LOP3.LUT R0, R0, 0xffffff7f, RZ, 0xc0, !PT ;  /* 0xffffff7f00007812 */ /* 0x000fc600078ec0ff */
[----:B------:R-:W4:Y:S01]  /*1262f0*/  LDL.LU R246, [R1+0x2cc] ;  /* 0x0002cc0001f67983 */ /* 0x000f220000300800 */
[----:B------:R-:W-:Y:S02]  /*126300*/  @P1 LOP3.LUT R0, R0, 0x80, RZ, 0xfc, !PT ;  /* 0x0000008000001812 */ /* 0x000fe400078efcff */
[C---:B------:R-:W-:Y:S02]  /*126310*/  LOP3.LUT P1, RZ, R48.reuse, 0x80000, RZ, 0xc0, !PT ;  /* 0x0008000030ff7812 */ /* 0x040fe4000782c0ff */
[----:B------:R-:W-:Y:S01]  /*126320*/  LOP3.LUT P5, RZ, R48, 0x2000, RZ, 0xc0, !PT ;  /* 0x0000200030ff7812 */ /* 0x000fe200078ac0ff */
[----:B---3--:R-:W-:Y:S01]  /*126330*/  IMAD.WIDE R50, R61, 0x4, R20 ;  /* 0x000000043d327825 */ /* 0x008fe200078e0214 */
[----:B------:R-:W-:Y:S01]  /*126340*/  LOP3.LUT R0, R0, 0xfffffeff, RZ, 0xc0, !PT ;  /* 0xfffffeff00007812 */ /* 0x000fe200078ec0ff */
[----:B------:R-:W3:Y:S08]  /*126350*/  LDL.LU R245, [R1+0xed0] ;  /* 0x000ed00001f57983 */ /* 0x000ef00000300800 */
[----:B------:R-:W-:-:S02]  /*126360*/  @P1 LOP3.LUT R0, R0, 0x100, RZ, 0xfc, !PT ;  /* 0x0000010000001812 */ /* 0x000fc400078efcff */
[----:B------:R-:W-:Y:S02]  /*126370*/  LOP3.LUT P1, RZ, R48, 0x40000, RZ, 0xc0, !PT ;  /* 0x0004000030ff7812 */ /* 0x000fe4000782c0ff */
[----:B------:R-:W-:Y:S01]  /*126380*/  LOP3.LUT R0, R0, 0xfffffdff, RZ, 0xc0, !PT ;  /* 0xfffffdff00007812 */ /* 0x000fe200078ec0ff */
[----:B------:R1:W-:Y:S01]  /*126390*/  @P5 STG.E desc[UR34][R50.64], R244 ;  /* 0x000000f432005986 */ /* 0x0003e2000c101922 */
[----:B------:R-:W-:-:S09]  /*1263a0*/  LOP3.LUT P6, RZ, R48, 0x4000, RZ, 0xc0, !PT ;  /* 0x0000400030ff7812 */ /* 0x000fd200078cc0ff */
[----:B------:R-:W-:Y:S02]  /*1263b0*/  @P1 LOP3.LUT R0, R0, 0x200, RZ, 0xfc, !PT ;  /* 0x0000020000001812 */ /* 0x000fe400078efcff */
[C---:B------:R-:W-:Y:S01]  /*1263c0*/  LOP3.LUT P1, RZ, R48.reuse, 0x20000, RZ, 0xc0, !PT ;  /* 0x0002000030ff7812 */ /* 0x040fe2000782c0ff */
[----:B-1----:R-:W3:Y:S01]  /*1263d0*/  LDL.LU R244, [R1+0xeb0] ;  /* 0x000eb00001f47983 */ /* 0x002ee20000300800 */
[----:B------:R-:W-:Y:S01]  /*1263e0*/  LOP3.LUT P0, RZ, R48, 0x8000, RZ, 0xc0, !PT ;  /* 0x0000800030ff7812 */ /* 0x000fe2000780c0ff */
[----:B------:R-:W-:Y:S01]  /*1263f0*/  IMAD.WIDE R50, R61, 0x4, R18 ;  /* 0x000000043d327825 */ /* 0x000fe200078e0212 */
[----:B------:R-:W-:-:S04]  /*126400*/  LOP3.LUT R0, R0, 0xfffffbff, RZ, 0xc0, !PT ;  /* 0xfffffbff00007812 */ /* 0x000fc800078ec0ff */
[----:B------:R1:W-:Y:S05]  /*126410*/  @P6 STG.E desc[UR34][R50.64], R82 ;  /* 0x0000005232006986 */ /* 0x0003ea000c101922 */
[----:B------:R-:W-:Y:S02]  /*126420*/  @P1 LOP3.LUT R0, R0, 0x400, RZ, 0xfc, !PT ;  /* 0x0000040000001812 */ /* 0x000fe400078efcff */
[----:B------:R-:W-:Y:S01]  /*126430*/  LOP3.LUT P1, RZ, R48, 0x10000, RZ, 0xc0, !PT ;  /* 0x0001000030ff7812 */ /* 0x000fe2000782c0ff */
[C---:B-1----:R-:W-:Y:S01]  /*126440*/  IMAD.WIDE R50, R61.reuse, 0x4, R16 ;  /* 0x000000043d327825 */ /* 0x042fe200078e0210 */
[----:B------:R-:W3:Y:S04]  /*126450*/  LDL.LU R82, [R1+0xe70] ;  /* 0x000e700001527983 */ /* 0x000ee80000300800 */
[----:B------:R1:W-:Y:S02]  /*126460*/  @P0 STG.E desc[UR34][R50.64], R54 ;  /* 0x0000003632000986 */ /* 0x0003e4000c101922 */
[----:B-1----:R-:W-:-:S02]  /*126470*/  IMAD.WIDE R50, R61, 0x4, R14 ;  /* 0x000000043d327825 */ /* 0x002fc400078e020e */
[----:B------:R-:W3:Y:S04]  /*126480*/  LDL.LU R54, [R1+0xe40] ;  /* 0x000e400001367983 */ /* 0x000ee80000300800 */
[----:B------:R1:W-:Y:S01]  /*126490*/  @P1 STG.E desc[UR34][R50.64], R250 ;  /* 0x000000fa32001986 */ /* 0x0003e2000c101922 */
[----:B------:R-:W-:Y:S01]  /*1264a0*/  LOP3.LUT P1, RZ, R0, 0x400, RZ, 0xc0, !PT ;  /* 0x0000040000ff7812 */ /* 0x000fe2000782c0ff */
[----:B-1----:R-:W-:-:S12]  /*1264b0*/  IMAD.WIDE R50, R52, 0x4, R20 ;  /* 0x0000000434327825 */ /* 0x002fd800078e0214 */
[----:B------:R1:W-:Y:S01]  /*1264c0*/  @P1 STG.E desc[UR34][R50.64], R62 ;  /* 0x0000003e32001986 */ /* 0x0003e2000c101922 */
[----:B------:R-:W-:-:S03]  /*1264d0*/  LOP3.LUT P1, RZ, R0, 0x200, RZ, 0xc0, !PT ;  /* 0x0000020000ff7812 */ /* 0x000fc6000782c0ff */
[----:B-1----:R-:W3:Y:S04]  /*1264e0*/  LDL.LU R62, [R1+0xde0] ;  /* 0x000de000013e7983 */ /* 0x002ee80000300800 */
[----:B------:R-:W3:Y:S01]  /*1264f0*/  LDL.LU R61, [R1+0x206c] ;  /* 0x00206c00013d7983 */ /* 0x000ee20000300800 */
[----:B------:R-:W-:-:S05]  /*126500*/  IMAD.WIDE R50, R52, 0x4, R18 ;  /* 0x0000000434327825 */ /* 0x000fca00078e0212 */
[----:B--2---:R1:W-:Y:S04]  /*126510*/  @P1 STG.E desc[UR34][R50.64], R63 ;  /* 0x0000003f32001986 */ /* 0x0043e8000c101922 */
[----:B-1----:R-:W2:Y:S01]  /*126520*/  LDL.LU R63, [R1+0xae0] ;  /* 0x000ae000013f7983 */ /* 0x002ea20000300800 */
[----:B------:R-:W-:Y:S01]  /*126530*/  LOP3.LUT P1, RZ, R0, 0x100, RZ, 0xc0, !PT ;  /* 0x0000010000ff7812 */ /* 0x000fe2000782c0ff */
[----:B------:R-:W-:-:S12]  /*126540*/  IMAD.WIDE R50, R52, 0x4, R16 ;  /* 0x0000000434327825 */ /* 0x000fd800078e0210 */
[----:B----4-:R1:W-:Y:S01]  /*126550*/  @P1 STG.E desc[UR34][R50.64], R248 ;  /* 0x000000f832001986 */ /* 0x0103e2000c101922 */
[----:B------:R-:W-:Y:S01]  /*126560*/  LOP3.LUT P1, RZ, R0, 0x80, RZ, 0xc0, !PT ;  /* 0x0000008000ff7812 */ /* 0x000fe2000782c0ff */
[----:B-1----:R-:W-:Y:S01]  /*126570*/  IMAD.WIDE R50, R52, 0x4, R14 ;  /* 0x0000000434327825 */ /* 0x002fe200078e020e */
[----:B------:R-:W-:Y:S01]  /*126580*/  LOP3.LUT P2, RZ, R48, 0x2000000, RZ, 0xc0, !PT ;  /* 0x0200000030ff7812 */ /* 0x000fe2000784c0ff */
        /* <DEDUP_REMOVED lines=14> */
[----:B------:R1:W-:Y:S02]  /*126670*/  @P1 STG.E desc[UR34][R50.64], R251 ;  /* 0x000000fb32001986 */ /* 0x0003e4000c101922 */
[----:B-1----:R-:W-:-:S05]  /*126680*/  IMAD.WIDE R50, R83, 0x4, R20 ;  /* 0x0000000453327825 */ /* 0x002fca00078e0214 */
[----:B---3--:R1:W-:Y:S02]  /*126690*/  @P2 STG.E desc[UR34][R50.64], R245 ;  /* 0x000000f532002986 */ /* 0x0083e4000c101922 */
[----:B-1----:R-:W-:-:S05]  /*1266a0*/  IMAD.WIDE R50, R83, 0x4, R18 ;  /* 0x0000000453327825 */ /* 0x002fca00078e0212 */
[----:B------:R1:W-:Y:S04]  /*1266b0*/  @P3 STG.E desc[UR34][R50.64], R244 ;  /* 0x000000f432003986 */ /* 0x0003e8000c101922 */
[----:B-1----:R-:W3:Y:S01]  /*1266c0*/  LDL.LU R244, [R1+0x900] ;  /* 0x0009000001f47983 */ /* 0x002ee20000300800 */
[C---:B------:R-:W-:Y:S02]  /*1266d0*/  LOP3.LUT P4, RZ, R48.reuse, 0x8000000, RZ, 0xc0, !PT ;  /* 0x0800000030ff7812 */ /* 0x040fe4000788c0ff */
[C---:B------:R-:W-:Y:S01]  /*1266e0*/  LOP3.LUT P5, RZ, R48.reuse, 0x10000000, RZ, 0xc0, !PT ;  /* 0x1000000030ff7812 */ /* 0x040fe200078ac0ff */
[----:B------:R-:W-:Y:S01]  /*1266f0*/  IMAD.WIDE R50, R83, 0x4, R16 ;  /* 0x0000000453327825 */ /* 0x000fe200078e0210 */
[C---:B------:R-:W-:Y:S02]  /*126700*/  LOP3.LUT P6, RZ, R48.reuse, 0x20000000, RZ, 0xc0, !PT ;  /* 0x2000000030ff7812 */ /* 0x040fe400078cc0ff */
[----:B------:R-:W-:-:S07]  /*126710*/  LOP3.LUT P0, RZ, R48, 0x40000000, RZ, 0xc0, !PT ;  /* 0x4000000030ff7812 */ /* 0x000fce000780c0ff */
[----:B------:R1:W-:Y:S02]  /*126720*/  @P4 STG.E desc[UR34][R50.64], R82 ;  /* 0x0000005232004986 */ /* 0x0003e4000c101922 */
[----:B-1----:R-:W-:Y:S02]  /*126730*/  IMAD.WIDE R50, R83, 0x4, R14 ;  /* 0x0000000453327825 */ /* 0x002fe400078e020e */
[----:B------:R-:W4:Y:S04]  /*126740*/  LDL.LU R82, [R1+0x6f0] ;  /* 0x0006f00001527983 */ /* 0x000f280000300800 */
[----:B------:R1:W-:Y:S04]  /*126750*/  @P5 STG.E desc[UR34][R50.64], R54 ;  /* 0x0000003632005986 */ /* 0x0003e8000c101922 */
[----:B------:R-:W4:Y:S01]  /*126760*/  LDL.LU R83, [R1+0xed4] ;  /* 0x000ed40001537983 */ /* 0x000f220000300800 */
[----:B-1----:R-:W-:-:S03]  /*126770*/  IMAD.WIDE R50, R61, 0x4, R20 ;  /* 0x000000043d327825 */ /* 0x002fc600078e0214 */
[----:B------:R-:W4:Y:S04]  /*126780*/  LDL.LU R54, [R1+0xeb4] ;  /* 0x000eb40001367983 */ /* 0x000f280000300800 */
[----:B------:R1:W-:Y:S02]  /*126790*/  @P6 STG.E desc[UR34][R50.64], R62 ;  /* 0x0000003e32006986 */ /* 0x0003e4000c101922 */
[----:B-1----:R-:W-:Y:S02]  /*1267a0*/  IMAD.WIDE R50, R61, 0x4, R18 ;  /* 0x000000043d327825 */ /* 0x002fe400078e0212 */
[----:B------:R-:W4:Y:S04]  /*1267b0*/  LDL.LU R62, [R1+0xe74] ;  /* 0x000e7400013e7983 */ /* 0x000f280000300800 */
[----:B--2---:R1:W-:Y:S04]  /*1267c0*/  @P0 STG.E desc[UR34][R50.64], R63 ;  /* 0x0000003f32000986 */ /* 0x0043e8000c101922 */
[----:B-1----:R-:W2:Y:S01]  /*1267d0*/  LDL.LU R63, [R1+0x2080] ;  /* 0x00208000013f7983 */ /* 0x002ea20000300800 */
[----:B------:R-:W-:-:S03]  /*1267e0*/  LOP3.LUT P1, RZ, R47, 0x800, RZ, 0xc0, !PT ;  /* 0x000008002fff7812 */ /* 0x000fc6000782c0ff */
[----:B------:R-:W2:Y:S01]  /*1267f0*/  LDL.LU R251, [R1+0xe44] ;  /* 0x000e440001fb7983 */ /* 0x000ea20000300800 */
[C---:B------:R-:W-:Y:S02]  /*126800*/  LOP3.LUT P4, RZ, R48.reuse, 0x80000000, RZ, 0xc0, !PT ;  /* 0x8000000030ff7812 */ /* 0x040fe4000788c0ff */
[----:B------:R-:W-:Y:S01]  /*126810*/  LOP3.LUT R48, R48, 0xf7ffffff, RZ, 0xc0, !PT ;  /* 0xf7ffffff30307812 */ /* 0x000fe200078ec0ff */
[----:B------:R-:W2:Y:S04]  /*126820*/  LDL.LU R250, [R1+0xde4] ;  /* 0x000de40001fa7983 */ /* 0x000ea80000300800 */
[----:B------:R-:W2:Y:S02]  /*126830*/  LDL.LU R249, [R1+0xae4] ;  /* 0x000ae40001f97983 */ /* 0x000ea40000300800 */
[----:B------:R-:W-:-:S02]  /*126840*/  @P1 LOP3.LUT R48, R48, 0x8000000, RZ, 0xfc, !PT ;  /* 0x0800000030301812 */ /* 0x000fc400078efcff */
[----:B------:R-:W-:Y:S01]  /*126850*/  LOP3.LUT P1, RZ, R47, 0x400, RZ, 0xc0, !PT ;  /* 0x000004002fff7812 */ /* 0x000fe2000782c0ff */
[----:B------:R-:W2:Y:S01]  /*126860*/  LDL.LU R248, [R1+0x904] ;  /* 0x0009040001f87983 */ /* 0x000ea20000300800 */
[----:B------:R-:W-:Y:S01]  /*126870*/  LOP3.LUT R48, R48, 0xefffffff, RZ, 0xc0, !PT ;  /* 0xefffffff30307812 */ /* 0x000fe200078ec0ff */
[----:B------:R-:W-:Y:S02]  /*126880*/  IMAD.WIDE R50, R61, 0x4, R16 ;  /* 0x000000043d327825 */ /* 0x000fe400078e0210 */
[----:B------:R-:W2:Y:S04]  /*126890*/  LDL.LU R247, [R1+0xed8] ;  /* 0x000ed80001f77983 */ /* 0x000ea80000300800 */
[----:B------:R-:W2:Y:S04]  /*1268a0*/  LDL.LU R49, [R1+0xeb8] ;  /* 0x000eb80001317983 */ /* 0x000ea80000300800 */
[----:B------:R-:W-:Y:S01]  /*1268b0*/  @P1 LOP3.LUT R48, R48, 0x10000000, RZ, 0xfc, !PT ;  /* 0x1000000030301812 */ /* 0x000fe200078efcff */
[----:B------:R-:W2:Y:S01]  /*1268c0*/  LDL.LU R246, [R1+0xe78] ;  /* 0x000e780001f67983 */ /* 0x000ea20000300800 */
[----:B------:R-:W-:-:S02]  /*1268d0*/  LOP3.LUT P1, RZ, R47, 0x200, RZ, 0xc0, !PT ;  /* 0x000002002fff7812 */ /* 0x000fc4000782c0ff */
[----:B------:R-:W-:Y:S01]  /*1268e0*/  LOP3.LUT R48, R48, 0xdfffffff, RZ, 0xc0, !PT ;  /* 0xdfffffff30307812 */ /* 0x000fe200078ec0ff */
[----:B------:R-:W2:Y:S04]  /*1268f0*/  LDL.LU R252, [R1+0x2088] ;  /* 0x0020880001fc7983 */ /* 0x000ea80000300800 */
[----:B------:R-:W2:Y:S06]  /*126900*/  LDL.LU R245, [R1+0xe48] ;  /* 0x000e480001f57983 */ /* 0x000eac0000300800 */
[----:B------:R-:W-:-:S02]  /*126910*/  @P1 LOP3.LUT R48, R48, 0x20000000, RZ, 0xfc, !PT ;  /* 0x2000000030301812 */ /* 0x000fc400078efcff */
        /* <DEDUP_REMOVED lines=10> */
[----:B------:R-:W-:Y:S01]  /*1269c0*/  LOP3.LUT R0, R0, 0xfffffffd, RZ, 0xc0, !PT ;  /* 0xfffffffd00007812 */ /* 0x000fe200078ec0ff */
[----:B---3--:R1:W-:Y:S02]  /*1269d0*/  @P4 STG.E desc[UR34][R50.64], R244 ;  /* 0x000000f432004986 */ /* 0x0083e4000c101922 */
[----:B-1----:R-:W-:Y:S02]  /*1269e0*/  IMAD.WIDE R50, R61, 0x4, R14 ;  /* 0x000000043d327825 */ /* 0x002fe400078e020e */
[----:B------:R-:W3:Y:S04]  /*1269f0*/  LDL.LU R61, [R1+0x208c] ;  /* 0x00208c00013d7983 */ /* 0x000ee80000300800 */
[----:B------:R-:W3:Y:S01]  /*126a00*/  LDL.LU R53, [R1+0x6f4] ;  /* 0x0006f40001357983 */ /* 0x000ee20000300800 */
[----:B------:R-:W-:-:S02]  /*126a10*/  LOP3.LUT P5, RZ, R47, 0x1, RZ, 0xc0, !PT ;  /* 0x000000012fff7812 */ /* 0x000fc400078ac0ff */
[----:B------:R-:W-:Y:S01]  /*126a20*/  @P1 LOP3.LUT R0, R0, 0x2, RZ, 0xfc, !PT ;  /* 0x0000000200001812 */ /* 0x000fe200078efcff */
[----:B------:R-:W3:Y:S01]  /*126a30*/  LDL.LU R244, [R1+0xde8] ;  /* 0x000de80001f47983 */ /* 0x000ee20000300800 */
[C---:B------:R-:W-:Y:S02]  /*126a40*/  LOP3.LUT P1, RZ, R47.reuse, 0x10, RZ, 0xc0, !PT ;  /* 0x000000102fff7812 */ /* 0x040fe4000782c0ff */
[C---:B------:R-:W-:Y:S02]  /*126a50*/  LOP3.LUT P6, RZ, R47.reuse, 0x2, RZ, 0xc0, !PT ;  /* 0x000000022fff7812 */ /* 0x040fe400078cc0ff */
[----:B------:R-:W-:Y:S02]  /*126a60*/  LOP3.LUT P0, RZ, R47, 0x4, RZ, 0xc0, !PT ;  /* 0x000000042fff7812 */ /* 0x000fe4000780c0ff */
[----:B------:R-:W-:-:S03]  /*126a70*/  LOP3.LUT R0, R0, 0xfffffffb, RZ, 0xc0, !PT ;  /* 0xfffffffb00007812 */ /* 0x000fc600078ec0ff */
[----:B----4-:R2:W-:Y:S04]  /*126a80*/  @P5 STG.E desc[UR34][R50.64], R82 ;  /* 0x0000005232005986 */ /* 0x0105e8000c101922 */
[----:B------:R-:W-:Y:S02]  /*126a90*/  @P1 LOP3.LUT R0, R0, 0x4, RZ, 0xfc, !PT ;  /* 0x0000000400001812 */ /* 0x000fe400078efcff */
[----:B------:R-:W-:Y:S01]  /*126aa0*/  LOP3.LUT P1, RZ, R47, 0x8, RZ, 0xc0, !PT ;  /* 0x000000082fff7812 */ /* 0x000fe2000782c0ff */
[----:B--2---:R-:W-:-:S05]  /*126ab0*/  IMAD.WIDE R50, R63, 0x4, R20 ;  /* 0x000000043f327825 */ /* 0x004fca00078e0214 */
[----:B------:R1:W-:Y:S02]  /*126ac0*/  @P6 STG.E desc[UR34][R50.64], R83 ;  /* 0x0000005332006986 */ /* 0x0003e4000c101922 */
[C---:B-1----:R-:W-:Y:S02]  /*126ad0*/  IMAD.WIDE R50, R63.reuse, 0x4, R18 ;  /* 0x000000043f327825 */ /* 0x042fe400078e0212 */
[----:B------:R-:W2:Y:S04]  /*126ae0*/  LDL.LU R83, [R1+0xae8] ;  /* 0x000ae80001537983 */ /* 0x000ea80000300800 */
[----:B------:R1:W-:Y:S02]  /*126af0*/  @P0 STG.E desc[UR34][R50.64], R54 ;  /* 0x0000003632000986 */ /* 0x0003e4000c101922 */
[----:B-1----:R-:W-:-:S02]  /*126b00*/  IMAD.WIDE R50, R63, 0x4, R16 ;  /* 0x000000043f327825 */ /* 0x002fc400078e0210 */
[----:B------:R-:W4:Y:S04]  /*126b10*/  LDL.LU R54, [R1+0x908] ;  /* 0x0009080001367983 */ /* 0x000f280000300800 */
[----:B------:R1:W-:Y:S02]  /*126b20*/  @P1 STG.E desc[UR34][R50.64], R62 ;  /* 0x0000003e32001986 */ /* 0x0003e4000c101922 */
[----:B-1----:R-:W-:Y:S02]  /*126b30*/  IMAD.WIDE R50, R63, 0x4, R14 ;  /* 0x000000043f327825 */ /* 0x002fe400078e020e */
[----:B------:R-:W4:Y:S04]  /*126b40*/  LDL.LU R62, [R1+0x6f8] ;  /* 0x0006f800013e7983 */ /* 0x000f280000300800 */
[----:B------:R-:W4:Y:S04]  /*126b50*/  LDL.LU R63, [R1+0xedc] ;  /* 0x000edc00013f7983 */ /* 0x000f280000300800 */
[----:B------:R-:W4:Y:S01]  /*126b60*/  LDL.LU R82, [R1+0x2090] ;  /* 0x0020900001527983 */ /* 0x000f220000300800 */
        /* <DEDUP_REMOVED lines=13> */
[----:B---3--:R1:W-:Y:S01]  /*126c40*/  @P1 STG.E desc[UR34][R50.64], R53 ;  /* 0x0000003532001986 */ /* 0x0083e2000c101922 */
[----:B------:R-:W-:Y:S01]  /*126c50*/  LOP3.LUT P1, RZ, R48, 0x20000000, RZ, 0xc0, !PT ;  /* 0x2000000030ff7812 */ /* 0x000fe2000782c0ff */
[----:B-1----:R-:W-:-:S12]  /*126c60*/  IMAD.WIDE R50, R252, 0x4, R20 ;  /* 0x00000004fc327825 */ /* 0x002fd800078e0214 */
[----:B------:R1:W-:Y:S01]  /*126c70*/  @P1 STG.E desc[UR34][R50.64], R247 ;  /* 0x000000f732001986 */ /* 0x0003e2000c101922 */
[----:B------:R-:W-:Y:S01]  /*126c80*/  LOP3.LUT P1, RZ, R48, 0x10000000, RZ, 0xc0, !PT ;  /* 0x1000000030ff7812 */ /* 0x000fe2000782c0ff */
[----:B-1----:R-:W-:-:S12]  /*126c90*/  IMAD.WIDE R50, R252, 0x4, R18 ;  /* 0x00000004fc327825 */ /* 0x002fd800078e0212 */
[----:B------:R1:W-:Y:S01]  /*126ca0*/  @P1 STG.E desc[UR34][R50.64], R49 ;  /* 0x0000003132001986 */ /* 0x0003e2000c101922 */
[----:B------:R-:W-:Y:S02]  /*126cb0*/  LOP3.LUT P1, RZ, R48, 0x8000000, RZ, 0xc0, !PT ;  /* 0x0800000030ff7812 */ /* 0x000fe4000782c0ff */
[C---:B------:R-:W-:Y:S02]  /*126cc0*/  LOP3.LUT P2, RZ, R47.reuse, 0x1000, RZ, 0xc0, !PT ;  /* 0x000010002fff7812 */ /* 0x040fe4000784c0ff */
[----:B------:R-:W-:Y:S01]  /*126cd0*/  LOP3.LUT P3, RZ, R47, 0x2000, RZ, 0xc0, !PT ;  /* 0x000020002fff7812 */ /* 0x000fe2000786c0ff */
[----:B-1----:R-:W-:-:S08]  /*126ce0*/  IMAD.WIDE R50, R252, 0x4, R16 ;  /* 0x00000004fc327825 */ /* 0x002fd000078e0210 */
[----:B------:R1:W-:Y:S01]  /*126cf0*/  @P1 STG.E desc[UR34][R50.64], R246 ;  /* 0x000000f632001986 */ /* 0x0003e2000c101922 */
[----:B------:R-:W-:Y:S01]  /*126d00*/  LOP3.LUT P4, RZ, R47, 0x4000, RZ, 0xc0, !PT ;  /* 0x000040002fff7812 */ /* 0x000fe2000788c0ff */
[----:B-1----:R-:W-:-:S05]  /*126d10*/  IMAD.WIDE R50, R252, 0x4, R14 ;  /* 0x00000004fc327825 */ /* 0x002fca00078e020e */
[----:B------:R1:W-:Y:S01]  /*126d20*/  @P2 STG.E desc[UR34][R50.64], R245 ;  /* 0x000000f532002986 */ /* 0x0003e2000c101922 */
[----:B------:R-:W-:Y:S01]  /*126d30*/  LOP3.LUT P5, RZ, R47, 0x8000, RZ, 0xc0, !PT ;  /* 0x000080002fff7812 */ /* 0x000fe200078ac0ff */
[----:B-1----:R-:W-:-:S05]  /*126d40*/  IMAD.WIDE R50, R61, 0x4, R20 ;  /* 0x000000043d327825 */ /* 0x002fca00078e0214 */
[----:B------:R1:W-:Y:S01]  /*126d50*/  @P3 STG.E desc[UR34][R50.64], R244 ;  /* 0x000000f432003986 */ /* 0x0003e2000c101922 */
[----:B------:R-:W-:Y:S01]  /*126d60*/  LOP3.LUT P6, RZ, R47, 0x10000, RZ, 0xc0, !PT ;  /* 0x000100002fff7812 */ /* 0x000fe200078cc0ff */
[----:B-1----:R-:W-:Y:S01]  /*126d70*/  IMAD.WIDE R50, R61, 0x4, R18 ;  /* 0x000000043d327825 */ /* 0x002fe200078e0212 */
[----:B------:R-:W-:-:S04]  /*126d80*/  LOP3.LUT P0, RZ, R47, 0x20000, RZ, 0xc0, !PT ;  /* 0x000200002fff7812 */ /* 0x000fc8000780c0ff */
[----:B--2---:R1:W-:Y:S02]  /*126d90*/  @P4 STG.E desc[UR34][R50.64], R83 ;  /* 0x0000005332004986 */ /* 0x0043e4000c101922 */
[----:B-1----:R-:W-:-:S05]  /*126da0*/  IMAD.WIDE R50, R61, 0x4, R16 ;  /* 0x000000043d327825 */ /* 0x002fca00078e0210 */
[----:B----4-:R1:W-:Y:S02]  /*126db0*/  @P5 STG.E desc[UR34][R50.64], R54 ;  /* 0x0000003632005986 */ /* 0x0103e4000c101922 */
[----:B-1----:R-:W-:-:S05]  /*126dc0*/  IMAD.WIDE R50, R61, 0x4, R14 ;  /* 0x000000043d327825 */ /* 0x002fca00078e020e */
[----:B------:R1:W-:Y:S02]  /*126dd0*/  @P6 STG.E desc[UR34][R50.64], R62 ;  /* 0x0000003e32006986 */ /* 0x0003e4000c101922 */
[----:B-1----:R-:W-:-:S05]  /*126de0*/  IMAD.WIDE R50, R82, 0x4, R20 ;  /* 0x0000000452327825 */ /* 0x002fca00078e0214 */
[----:B------:R1:W-:Y:S04]  /*126df0*/  @P0 STG.E desc[UR34][R50.64], R63 ;  /* 0x0000003f32000986 */ /* 0x0003e8000c101922 */
[----:B-1----:R-:W2:Y:S04]  /*126e00*/  LDL.LU R63, [R1+0xebc] ;  /* 0x000ebc00013f7983 */ /* 0x002ea80000300800 */
[----:B------:R-:W3:Y:S04]  /*126e10*/  LDL.LU R244, [R1+0xe7c] ;  /* 0x000e7c0001f47983 */ /* 0x000ee80000300800 */
[----:B------:R-:W4:Y:S04]  /*126e20*/  LDL.LU R83, [R1+0xe4c] ;  /* 0x000e4c0001537983 */ /* 0x000f280000300800 */
[----:B------:R-:W3:Y:S04]  /*126e30*/  LDL.LU R62, [R1+0xdec] ;  /* 0x000dec00013e7983 */ /* 0x000ee80000300800 */
[----:B------:R-:W3:Y:S04]  /*126e40*/  LDL.LU R54, [R1+0xaec] ;  /* 0x000aec0001367983 */ /* 0x000ee80000300800 */
[----:B------:R-:W3:Y:S04]  /*126e50*/  LDL.LU R61, [R1+0x90c] ;  /* 0x00090c00013d7983 */ /* 0x000ee80000300800 */
[----:B------:R-:W3:Y:S01]  /*126e60*/  LDL.LU R249, [R1+0x2094] ;  /* 0x0020940001f97983 */ /* 0x000ee20000300800 */
[C---:B------:R-:W-:Y:S01]  /*126e70*/  LOP3.LUT P4, RZ, R47.reuse, 0x40000, RZ, 0xc0, !PT ;  /* 0x000400002fff7812 */ /* 0x040fe2000788c0ff */
[----:B------:R-:W-:Y:S01]  /*126e80*/  IMAD.WIDE R50, R82, 0x4, R18 ;  /* 0x0000000452327825 */ /* 0x000fe200078e0212 */
        /* <DEDUP_REMOVED lines=15> */
[----:B------:R-:W2:Y:S04]  /*126f80*/  LDL.LU R247, [R1+0x2098] ;  /* 0x0020980001f77983 */ /* 0x000ea80000300800 */
[----:B------:R-:W2:Y:S01]  /*126f90*/  LDL.LU R248, [R1+0xec0] ;  /* 0x000ec00001f87983 */ /* 0x000ea20000300800 */
[----:B------:R-:W-:-:S03]  /*126fa0*/  LOP3.LUT R48, R48, 0xff7fffff, RZ, 0xc0, !PT ;  /* 0xff7fffff30307812 */ /* 0x000fc600078ec0ff */
[----:B------:R-:W2:Y:S01]  /*126fb0*/  LDL.LU R52, [R1+0xe90] ;  /* 0x000e900001347983 */ /* 0x000ea20000300800 */
[----:B------:R-:W-:Y:S02]  /*126fc0*/  @P1 LOP3.LUT R48, R48, 0x800000, RZ, 0xfc, !PT ;  /* 0x0080000030301812 */ /* 0x000fe400078efcff */
[C---:B------:R-:W-:Y:S01]  /*126fd0*/  LOP3.LUT P1, RZ, R47.reuse, 0x2000000, RZ, 0xc0, !PT ;  /* 0x020000002fff7812 */ /* 0x040fe2000782c0ff */
[----:B------:R-:W2:Y:S01]  /*126fe0*/  LDL.LU R53, [R1+0xe60] ;  /* 0x000e600001357983 */ /* 0x000ea20000300800 */
[----:B------:R-:W-:Y:S02]  /*126ff0*/  LOP3.LUT R48, R48, 0xfeffffff, RZ, 0xc0, !PT ;  /* 0xfeffffff30307812 */ /* 0x000fe400078ec0ff */
[----:B------:R-:W-:Y:S01]  /*127000*/  LOP3.LUT P5, RZ, R47, 0x80000, RZ, 0xc0, !PT ;  /* 0x000800002fff7812 */ /* 0x000fe200078ac0ff */
[----:B------:R-:W2:Y:S08]  /*127010*/  LDL.LU R49, [R1+0xcf0] ;  /* 0x000cf00001317983 */ /* 0x000eb00000300800 */
[----:B------:R-:W-:-:S02]  /*127020*/  @P1 LOP3.LUT R48, R48, 0x1000000, RZ, 0xfc, !PT ;  /* 0x0100000030301812 */ /* 0x000fc400078efcff */
[C---:B------:R-:W-:Y:S01]  /*127030*/  LOP3.LUT P1, RZ, R47.reuse, 0x1000000, RZ, 0xc0, !PT ;  /* 0x010000002fff7812 */ /* 0x040fe2000782c0ff */
[----:B------:R-:W-:Y:S01]  /*127040*/  IMAD.WIDE R50, R82, 0x4, R16 ;  /* 0x0000000452327825 */ /* 0x000fe200078e0210 */
[----:B------:R-:W-:Y:S02]  /*127050*/  LOP3.LUT R48, R48, 0xfdffffff, RZ, 0xc0, !PT ;  /* 0xfdffffff30307812 */ /* 0x000fe400078ec0ff */
[----:B------:R-:W-:Y:S02]  /*127060*/  LOP3.LUT P6, RZ, R47, 0x100000, RZ, 0xc0, !PT ;  /* 0x001000002fff7812 */ /* 0x000fe400078cc0ff */
[----:B---3--:R1:W-:Y:S07]  /*127070*/  @P5 STG.E desc[UR34][R50.64], R244 ;  /* 0x000000f432005986 */ /* 0x0083ee000c101922 */
[----:B------:R-:W-:-:S02]  /*127080*/  @P1 LOP3.LUT R48, R48, 0x2000000, RZ, 0xfc, !PT ;  /* 0x0200000030301812 */ /* 0x000fc400078efcff */
[C---:B------:R-:W-:Y:S01]  /*127090*/  LOP3.LUT P1, RZ, R47.reuse, 0x800000, RZ, 0xc0, !PT ;  /* 0x008000002fff7812 */ /* 0x040fe2000782c0ff */
[----:B-1----:R-:W3:Y:S01]  /*1270a0*/  LDL.LU R244, [R1+0x209c] ;  /* 0x00209c0001f47983 */ /* 0x002ee20000300800 */
[----:B------:R-:W-:-:S03]  /*1270b0*/  LOP3.LUT P0, RZ, R47, 0x200000, RZ, 0xc0, !PT ;  /* 0x002000002fff7812 */ /* 0x000fc6000780c0ff */
[----:B------:R-:W3:Y:S01]  /*1270c0*/  LDL.LU R246, [R1+0x6e0] ;  /* 0x0006e00001f67983 */ /* 0x000ee20000300800 */
[----:B------:R-:W-:Y:S01]  /*1270d0*/  LOP3.LUT R48, R48, 0xfbffffff, RZ, 0xc0, !PT ;  /* 0xfbffffff30307812 */ /* 0x000fe200078ec0ff */
[----:B------:R-:W-:Y:S02]  /*1270e0*/  IMAD.WIDE R50, R82, 0x4, R14 ;  /* 0x0000000452327825 */ /* 0x000fe400078e020e */
[----:B------:R-:W3:Y:S04]  /*1270f0*/  LDL.LU R252, [R1+0x6a0] ;  /* 0x0006a00001fc7983 */ /* 0x000ee80000300800 */
[----:B------:R-:W-:Y:S02]  /*127100*/  @P1 LOP3.LUT R48, R48, 0x4000000, RZ, 0xfc, !PT ;  /* 0x0400000030301812 */ /* 0x000fe400078efcff */
[----:B------:R-:W-:Y:S01]  /*127110*/  LOP3.LUT P1, RZ, R47, 0x400000, RZ, 0xc0, !PT ;  /* 0x004000002fff7812 */ /* 0x000fe2000782c0ff */
[----:B----4-:R1:W-:Y:S02]  /*127120*/  @P6 STG.E desc[UR34][R50.64], R83 ;  /* 0x0000005332006986 */ /* 0x0103e4000c101922 */
[----:B-1----:R-:W-:-:S05]  /*127130*/  IMAD.WIDE R50, R249, 0x4, R20 ;  /* 0x00000004f9327825 */ /* 0x002fca00078e0214 */
[----:B------:R1:W-:Y:S02]  /*127140*/  @P0 STG.E desc[UR34][R50.64], R62 ;  /* 0x0000003e32000986 */ /* 0x0003e4000c101922 */
[----:B-1----:R-:W-:Y:S02]  /*127150*/  IMAD.WIDE R50, R249, 0x4, R18 ;  /* 0x00000004f9327825 */ /* 0x002fe400078e0212 */
[----:B------:R-:W4:Y:S04]  /*127160*/  LDL.LU R62, [R1+0x20a0] ;  /* 0x0020a000013e7983 */ /* 0x000f280000300800 */
[----:B------:R-:W4:Y:S04]  /*127170*/  LDL.LU R245, [R1+0x4b0] ;  /* 0x0004b00001f57983 */ /* 0x000f280000300800 */
[----:B------:R1:W-:Y:S01]  /*127180*/  @P1 STG.E desc[UR34][R50.64], R54 ;  /* 0x0000003632001986 */ /* 0x0003e2000c101922 */
[----:B------:R-:W-:-:S03]  /*127190*/  LOP3.LUT P1, RZ, R48, 0x4000000, RZ, 0xc0, !PT ;  /* 0x0400000030ff7812 */ /* 0x000fc6000782c0ff */
[----:B------:R-:W4:Y:S04]  /*1271a0*/  LDL.LU R82, [R1+0x2b0] ;  /* 0x0002b00001527983 */ /* 0x000f280000300800 */
[----:B------:R-:W4:Y:S01]  /*1271b0*/  LDL.LU R83, [R1+0xec4] ;  /* 0x000ec40001537983 */ /* 0x000f220000300800 */
[----:B-1----:R-:W-:-:S03]  /*1271c0*/  IMAD.WIDE R50, R249, 0x4, R16 ;  /* 0x00000004f9327825 */ /* 0x002fc600078e0210 */
[----:B------:R-:W4:Y:S04]  /*1271d0*/  LDL.LU R54, [R1+0xe94] ;  /* 0x000e940001367983 */ /* 0x000f280000300800 */
[----:B------:R1:W-:Y:S01]  /*1271e0*/  @P1 STG.E desc[UR34][R50.64], R61 ;  /* 0x0000003d32001986 */ /* 0x0003e2000c101922 */
[----:B------:R-:W-:-:S03]  /*1271f0*/  LOP3.LUT P1, RZ, R48, 0x2000000, RZ, 0xc0, !PT ;  /* 0x0200000030ff7812 */ /* 0x000fc6000782c0ff */
[----:B-1----:R-:W4:Y:S01]  /*127200*/  LDL.LU R61, [R1+0xe64] ;  /* 0x000e6400013d7983 */ /* 0x002f220000300800 */
[----:B------:R-:W-:-:S09]  /*127210*/  IMAD.WIDE R50, R249, 0x4, R14 ;  /* 0x00000004f9327825 */ /* 0x000fd200078e020e */
[----:B--2---:R1:W-:Y:S04]  /*127220*/  @P1 STG.E desc[UR34][R50.64], R63 ;  /* 0x0000003f32001986 */ /* 0x0043e8000c101922 */
[----:B-1----:R-:W2:Y:S01]  /*127230*/  LDL.LU R63, [R1+0xcf4] ;  /* 0x000cf400013f7983 */ /* 0x002ea20000300800 */
[----:B------:R-:W-:Y:S01]  /*127240*/  LOP3.LUT P1, RZ, R48, 0x1000000, RZ, 0xc0, !PT ;  /* 0x0100000030ff7812 */ /* 0x000fe2000782c0ff */
[----:B------:R-:W-:-:S12]  /*127250*/  IMAD.WIDE R50, R247, 0x4, R20 ;  /* 0x00000004f7327825 */ /* 0x000fd800078e0214 */
        /* <DEDUP_REMOVED lines=11> */
[----:B---3--:R-:W-:Y:S01]  /*127310*/  IMAD.WIDE R50, R244, 0x4, R20 ;  /* 0x00000004f4327825 */ /* 0x008fe200078e0214 */
[----:B------:R-:W-:Y:S01]  /*127320*/  LOP3.LUT P2, RZ, R47, 0x80000000, RZ, 0xc0, !PT ;  /* 0x800000002fff7812 */ /* 0x000fe2000784c0ff */
[----:B------:R-:W3:Y:S10]  /*127330*/  LDL.LU R49, [R1+0x20ac] ;  /* 0x0020ac0001317983 */ /* 0x000ef40000300800 */
[----:B------:R1:W-:Y:S01]  /*127340*/  @P1 STG.E desc[UR34][R50.64], R246 ;  /* 0x000000f632001986 */ /* 0x0003e2000c101922 */
[----:B------:R-:W-:-:S02]  /*127350*/  LOP3.LUT P1, RZ, R48, 0x80000, RZ, 0xc0, !PT ;  /* 0x0008000030ff7812 */ /* 0x000fc4000782c0ff */
[----:B------:R-:W-:Y:S01]  /*127360*/  LOP3.LUT P3, RZ, R46, 0x1, RZ, 0xc0, !PT ;  /* 0x000000012eff7812 */ /* 0x000fe2000786c0ff */
[----:B-1----:R-:W-:-:S10]  /*127370*/  IMAD.WIDE R50, R244, 0x4, R18 ;  /* 0x00000004f4327825 */ /* 0x002fd400078e0212 */
[----:B------:R1:W-:Y:S01]  /*127380*/  @P1 STG.E desc[UR34][R50.64], R252 ;  /* 0x000000fc32001986 */ /* 0x0003e2000c101922 */
[----:B------:R-:W-:Y:S01]  /*127390*/  LOP3.LUT P4, RZ, R46, 0x2, RZ, 0xc0, !PT ;  /* 0x000000022eff7812 */ /* 0x000fe2000788c0ff */
[----:B-1----:R-:W-:-:S05]  /*1273a0*/  IMAD.WIDE R50, R244, 0x4, R16 ;  /* 0x00000004f4327825 */ /* 0x002fca00078e0210 */
[----:B----4-:R1:W-:Y:S01]  /*1273b0*/  @P2 STG.E desc[UR34][R50.64], R245 ;  /* 0x000000f532002986 */ /* 0x0103e2000c101922 */
[----:B------:R-:W-:Y:S01]  /*1273c0*/  LOP3.LUT P5, RZ, R46, 0x4, RZ, 0xc0, !PT ;  /* 0x000000042eff7812 */ /* 0x000fe200078ac0ff */
[----:B-1----:R-:W-:-:S05]  /*1273d0*/  IMAD.WIDE R50, R244, 0x4, R14 ;  /* 0x00000004f4327825 */ /* 0x002fca00078e020e */
[----:B------:R1:W-:Y:S01]  /*1273e0*/  @P3 STG.E desc[UR34][R50.64], R82 ;  /* 0x0000005232003986 */ /* 0x0003e2000c101922 */
[----:B------:R-:W-:Y:S01]  /*1273f0*/  LOP3.LUT P6, RZ, R46, 0x8, RZ, 0xc0, !PT ;  /* 0x000000082eff7812 */ /* 0x000fe200078cc0ff */
[----:B-1----:R-:W-:-:S05]  /*127400*/  IMAD.WIDE R50, R62, 0x4, R20 ;  /* 0x000000043e327825 */ /* 0x002fca00078e0214 */
[----:B------:R1:W-:Y:S01]  /*127410*/  @P4 STG.E desc[UR34][R50.64], R83 ;  /* 0x0000005332004986 */ /* 0x0003e2000c101922 */
[----:B------:R-:W-:Y:S01]  /*127420*/  LOP3.LUT P0, RZ, R46, 0x10, RZ, 0xc0, !PT ;  /* 0x000000102eff7812 */ /* 0x000fe2000780c0ff */
[----:B-1----:R-:W-:-:S05]  /*127430*/  IMAD.WIDE R50, R62, 0x4, R18 ;  /* 0x000000043e327825 */ /* 0x002fca00078e0212 */
[----:B------:R1:W-:Y:S02]  /*127440*/  @P5 STG.E desc[UR34][R50.64], R54 ;  /* 0x0000003632005986 */ /* 0x0003e4000c101922 */
[C---:B-1----:R-:W-:Y:S02]  /*127450*/  IMAD.WIDE R50, R62.reuse, 0x4, R16 ;  /* 0x000000043e327825 */ /* 0x042fe400078e0210 */
[----:B------:R-:W4:Y:S04]  /*127460*/  LDL.LU R54, [R1+0x6e4] ;  /* 0x0006e40001367983 */ /* 0x000f280000300800 */
[----:B------:R1:W-:Y:S02]  /*127470*/  @P6 STG.E desc[UR34][R50.64], R61 ;  /* 0x0000003d32006986 */ /* 0x0003e4000c101922 */
[----:B-1----:R-:W-:-:S02]  /*127480*/  IMAD.WIDE R50, R62, 0x4, R14 ;  /* 0x000000043e327825 */ /* 0x002fc400078e020e */
[----:B------:R-:W3:Y:S04]  /*127490*/  LDL.LU R61, [R1+0x6a4] ;  /* 0x0006a400013d7983 */ /* 0x000ee80000300800 */
[----:B------:R-:W3:Y:S04]  /*1274a0*/  LDL.LU R62, [R1+0x4b4] ;  /* 0x0004b400013e7983 */ /* 0x000ee80000300800 */
[----:B--2---:R1:W-:Y:S04]  /*1274b0*/  @P0 STG.E desc[UR34][R50.64], R63 ;  /* 0x0000003f32000986 */ /* 0x0043e8000c101922 */
[----:B-1----:R-:W2:Y:S04]  /*1274c0*/  LDL.LU R63, [R1+0x20a4] ;  /* 0x0020a400013f7983 */ /* 0x002ea80000300800 */
        /* <DEDUP_REMOVED lines=14> */
[----:B------:R-:W-:-:S02]  /*1275b0*/  LOP3.LUT P4, RZ, R46, 0x20, RZ, 0xc0, !PT ;  /* 0x000000202eff7812 */ /* 0x000fc4000788c0ff */
[C---:B------:R-:W-:Y:S02]  /*1275c0*/  LOP3.LUT P5, RZ, R46.reuse, 0x40, RZ, 0xc0, !PT ;  /* 0x000000402eff7812 */ /* 0x040fe400078ac0ff */
[C---:B------:R-:W-:Y:S02]  /*1275d0*/  LOP3.LUT P6, RZ, R46.reuse, 0x80, RZ, 0xc0, !PT ;  /* 0x000000802eff7812 */ /* 0x040fe400078cc0ff */
        /* <DEDUP_REMOVED lines=23> */
[----:B------:R-:W-:Y:S01]  /*127750*/  LOP3.LUT R48, R48, 0xfffbffff, RZ, 0xc0, !PT ;  /* 0xfffbffff30307812 */ /* 0x000fe200078ec0ff */
[----:B--2---:R-:W-:-:S05]  /*127760*/  IMAD.WIDE R50, R63, 0x4, R20 ;  /* 0x000000043f327825 */ /* 0x004fca00078e0214 */
[----:B----4-:R1:W-:Y:S02]  /*127770*/  @P4 STG.E desc[UR34][R50.64], R54 ;  /* 0x0000003632004986 */ /* 0x0103e4000c101922 */
[C---:B-1----:R-:W-:Y:S02]  /*127780*/  IMAD.WIDE R50, R63.reuse, 0x4, R18 ;  /* 0x000000043f327825 */ /* 0x042fe400078e0212 */
[----:B------:R-:W2:Y:S04]  /*127790*/  LDL.LU R54, [R1+0xcfc] ;  /* 0x000cfc0001367983 */ /* 0x000ea80000300800 */
[----:B---3--:R1:W-:Y:S02]  /*1277a0*/  @P5 STG.E desc[UR34][R50.64], R61 ;  /* 0x0000003d32005986 */ /* 0x0083e4000c101922 */
[----:B-1----:R-:W-:-:S02]  /*1277b0*/  IMAD.WIDE R50, R63, 0x4, R16 ;  /* 0x000000043f327825 */ /* 0x002fc400078e0210 */
[----:B------:R-:W3:Y:S04]  /*1277c0*/  LDL.LU R61, [R1+0x6ec] ;  /* 0x0006ec00013d7983 */ /* 0x000ee80000300800 */
[----:B------:R1:W-:Y:S02]  /*1277d0*/  @P6 STG.E desc[UR34][R50.64], R62 ;  /* 0x0000003e32006986 */ /* 0x0003e4000c101922 */
[----:B-1----:R-:W-:Y:S02]  /*1277e0*/  IMAD.WIDE R50, R63, 0x4, R14 ;  /* 0x000000043f327825 */ /* 0x002fe400078e020e */
[----:B------:R-:W4:Y:S04]  /*1277f0*/  LDL.LU R62, [R1+0x6ac] ;  /* 0x0006ac00013e7983 */ /* 0x000f280000300800 */
[----:B------:R-:W3:Y:S04]  /*127800*/  LDL.LU R63, [R1+0x4bc] ;  /* 0x0004bc00013f7983 */ /* 0x000ee80000300800 */
[----:B------:R-:W3:Y:S01]  /*127810*/  LDL.LU R82, [R1+0x20b4] ;  /* 0x0020b40001527983 */ /* 0x000ee20000300800 */
[----:B------:R-:W-:-:S02]  /*127820*/  @P1 LOP3.LUT R48, R48, 0x40000, RZ, 0xfc, !PT ;  /* 0x0004000030301812 */ /* 0x000fc400078efcff */
[----:B------:R-:W-:Y:S01]  /*127830*/  LOP3.LUT P1, RZ, R46, 0x200, RZ, 0xc0, !PT ;  /* 0x000002002eff7812 */ /* 0x000fe2000782c0ff */
[----:B------:R1:W-:Y:S02]  /*127840*/  @P0 STG.E desc[UR34][R50.64], R47 ;  /* 0x0000002f32000986 */ /* 0x0003e4000c101922 */
[----:B-1----:R-:W-:-:S10]  /*127850*/  IMAD.WIDE R50, R249, 0x4, R20 ;  /* 0x00000004f9327825 */ /* 0x002fd400078e0214 */
        /* <DEDUP_REMOVED lines=26> */
[----:B------:R1:W-:Y:S02]  /*127a00*/  @P1 STG.E desc[UR34][R50.64], R252 ;  /* 0x000000fc32001986 */ /* 0x0003e4000c101922 */
[----:B-1----:R-:W-:-:S05]  /*127a10*/  IMAD.WIDE R50, R83, 0x4, R18 ;  /* 0x0000000453327825 */ /* 0x002fca00078e0212 */
[----:B------:R1:W-:Y:S02]  /*127a20*/  @P2 STG.E desc[UR34][R50.64], R245 ;  /* 0x000000f532002986 */ /* 0x0003e4000c101922 */
[----:B-1----:R-:W-:-:S05]  /*127a30*/  IMAD.WIDE R50, R83, 0x4, R16 ;  /* 0x0000000453327825 */ /* 0x002fca00078e0210 */
[----:B------:R1:W-:Y:S02]  /*127a40*/  @P3 STG.E desc[UR34][R50.64], R244 ;  /* 0x000000f432003986 */ /* 0x0003e4000c101922 */
[----:B-1----:R-:W-:Y:S02]  /*127a50*/  IMAD.WIDE R50, R83, 0x4, R14 ;  /* 0x0000000453327825 */ /* 0x002fe400078e020e */
[----:B------:R-:W4:Y:S01]  /*127a60*/  LDL.LU R83, [R1+0x2bc] ;  /* 0x0002bc0001537983 */ /* 0x000f220000300800 */
[C---:B------:R-:W-:Y:S02]  /*127a70*/  LOP3.LUT P4, RZ, R46.reuse, 0x100000, RZ, 0xc0, !PT ;  /* 0x001000002eff7812 */ /* 0x040fe4000788c0ff */
[C---:B------:R-:W-:Y:S02]  /*127a80*/  LOP3.LUT P5, RZ, R46.reuse, 0x200000, RZ, 0xc0, !PT ;  /* 0x002000002eff7812 */ /* 0x040fe400078ac0ff */
[C---:B------:R-:W-:Y:S02]  /*127a90*/  LOP3.LUT P6, RZ, R46.reuse, 0x400000, RZ, 0xc0, !PT ;  /* 0x004000002eff7812 */ /* 0x040fe400078cc0ff */
[----:B------:R-:W-:-:S07]  /*127aa0*/  LOP3.LUT P0, RZ, R46, 0x800000, RZ, 0xc0, !PT ;  /* 0x008000002eff7812 */ /* 0x000fce000780c0ff */
[----:B--2---:R1:W-:Y:S04]  /*127ab0*/  @P4 STG.E desc[UR34][R50.64], R54 ;  /* 0x0000003632004986 */ /* 0x0043e8000c101922 */
[----:B-1----:R-:W2:Y:S01]  /*127ac0*/  LDL.LU R54, [R1+0x10f0] ;  /* 0x0010f00001367983 */ /* 0x002ea20000300800 */
[----:B---3--:R-:W-:-:S05]  /*127ad0*/  IMAD.WIDE R50, R82, 0x4, R20 ;  /* 0x0000000452327825 */ /* 0x008fca00078e0214 */
[----:B------:R1:W-:Y:S02]  /*127ae0*/  @P5 STG.E desc[UR34][R50.64], R61 ;  /* 0x0000003d32005986 */ /* 0x0003e4000c101922 */
[C---:B-1----:R-:W-:Y:S02]  /*127af0*/  IMAD.WIDE R50, R82.reuse, 0x4, R18 ;  /* 0x0000000452327825 */ /* 0x042fe400078e0212 */
[----:B------:R-:W3:Y:S04]  /*127b00*/  LDL.LU R61, [R1+0x10d0] ;  /* 0x0010d000013d7983 */ /* 0x000ee80000300800 */
[----:B----4-:R1:W-:Y:S02]  /*127b10*/  @P6 STG.E desc[UR34][R50.64], R62 ;  /* 0x0000003e32006986 */ /* 0x0103e4000c101922 */
[----:B-1----:R-:W-:-:S02]  /*127b20*/  IMAD.WIDE R50, R82, 0x4, R16 ;  /* 0x0000000452327825 */ /* 0x002fc400078e0210 */
[----:B------:R-:W4:Y:S04]  /*127b30*/  LDL.LU R62, [R1+0xfa0] ;  /* 0x000fa000013e7983 */ /* 0x000f280000300800 */
[----:B------:R1:W-:Y:S04]  /*127b40*/  @P0 STG.E desc[UR34][R50.64], R63 ;  /* 0x0000003f32000986 */ /* 0x0003e8000c101922 */
[----:B-1----:R-:W2:Y:S04]  /*127b50*/  LDL.LU R63, [R1+0x20b8] ;  /* 0x0020b800013f7983 */ /* 0x002ea80000300800 */
[----:B------:R-:W3:Y:S04]  /*127b60*/  LDL.LU R248, [R1+0x20bc] ;  /* 0x0020bc0001f87983 */ /* 0x000ee80000300800 */
[----:B------:R-:W3:Y:S04]  /*127b70*/  LDL.LU R0, [R1+0xf40] ;  /* 0x000f400001007983 */ /* 0x000ee80000300800 */
[----:B------:R-:W3:Y:S01]  /*127b80*/  LDL.LU R251, [R1+0xf00] ;  /* 0x000f000001fb7983 */ /* 0x000ee20000300800 */
[----:B------:R-:W-:-:S03]  /*127b90*/  LOP3.LUT P4, RZ, R46, 0x1000000, RZ, 0xc0, !PT ;  /* 0x010000002eff7812 */ /* 0x000fc6000788c0ff */
[----:B------:R-:W3:Y:S01]  /*127ba0*/  LDL.LU R250, [R1+0xdc0] ;  /* 0x000dc00001fa7983 */ /* 0x000ee20000300800 */
[----:B------:R-:W-:-:S03]  /*127bb0*/  IMAD.WIDE R50, R82, 0x4, R14 ;  /* 0x0000000452327825 */ /* 0x000fc600078e020e */
[----:B------:R-:W3:Y:S01]  /*127bc0*/  LDL.LU R246, [R1+0x20d0] ;  /* 0x0020d00001f67983 */ /* 0x000ee20000300800 */
[C---:B------:R-:W-:Y:S02]  /*127bd0*/  LOP3.LUT P5, RZ, R46.reuse, 0x2000000, RZ, 0xc0, !PT ;  /* 0x020000002eff7812 */ /* 0x040fe400078ac0ff */
[C---:B------:R-:W-:Y:S02]  /*127be0*/  LOP3.LUT P6, RZ, R46.reuse, 0x4000000, RZ, 0xc0, !PT ;  /* 0x040000002eff7812 */ /* 0x040fe400078cc0ff */
[----:B------:R-:W-:Y:S01]  /*127bf0*/  LOP3.LUT P0, RZ, R46, 0x8000000, RZ, 0xc0, !PT ;  /* 0x080000002eff7812 */ /* 0x000fe2000780c0ff */
        /* <DEDUP_REMOVED lines=12> */
[----:B------:R-:W-:-:S11]  /*127cc0*/  LOP3.LUT R48, R48, 0xfffffff7, RZ, 0xc0, !PT ;  /* 0xfffffff730307812 */ /* 0x000fd600078ec0ff */
[----:B------:R-:W-:Y:S02]  /*127cd0*/  @P1 LOP3.LUT R48, R48, 0x8, RZ, 0xfc, !PT ;  /* 0x0000000830301812 */ /* 0x000fe400078efcff */
[----:B------:R-:W-:Y:S01]  /*127ce0*/  LOP3.LUT P1, RZ, R45, 0x8, RZ, 0xc0, !PT ;  /* 0x000000082dff7812 */ /* 0x000fe2000782c0ff */
[----:B--2---:R-:W-:-:S05]  /*127cf0*/  IMAD.WIDE R50, R63, 0x4, R20 ;  /* 0x000000043f327825 */ /* 0x004fca00078e0214 */
[----:B------:R1:W-:Y:S02]  /*127d00*/  @P5 STG.E desc[UR34][R50.64], R54 ;  /* 0x0000003632005986 */ /* 0x0003e4000c101922 */
[----:B-1----:R-:W-:-:S05]  /*127d10*/  IMAD.WIDE R50, R63, 0x4, R18 ;  /* 0x000000043f327825 */ /* 0x002fca00078e0212 */
[----:B---3--:R1:W-:Y:S02]  /*127d20*/  @P6 STG.E desc[UR34][R50.64], R61 ;  /* 0x0000003d32006986 */ /* 0x0083e4000c101922 */
[C---:B-1----:R-:W-:Y:S02]  /*127d30*/  IMAD.WIDE R50, R63.reuse, 0x4, R16 ;  /* 0x000000043f327825 */ /* 0x042fe400078e0210 */
[----:B------:R-:W2:Y:S04]  /*127d40*/  LDL.LU R61, [R1+0x8f4] ;  /* 0x0008f400013d7983 */ /* 0x000ea80000300800 */
[----:B----4-:R1:W-:Y:S02]  /*127d50*/  @P0 STG.E desc[UR34][R50.64], R62 ;  /* 0x0000003e32000986 */ /* 0x0103e4000c101922 */
[----:B-1----:R-:W-:-:S02]  /*127d60*/  IMAD.WIDE R50, R63, 0x4, R14 ;  /* 0x000000043f327825 */ /* 0x002fc400078e020e */
[----:B------:R-:W3:Y:S04]  /*127d70*/  LDL.LU R62, [R1+0x10f8] ;  /* 0x0010f800013e7983 */ /* 0x000ee80000300800 */
[----:B------:R-:W4:Y:S04]  /*127d80*/  LDL.LU R63, [R1+0x10d8] ;  /* 0x0010d800013f7983 */ /* 0x000f280000300800 */
        /* <DEDUP_REMOVED lines=61> */
[----:B--2---:R1:W-:Y:S02]  /*128160*/  @P5 STG.E desc[UR34][R50.64], R61 ;  /* 0x0000003d32005986 */ /* 0x0043e4000c101922 */
[----:B-1----:R-:W-:-:S05]  /*128170*/  IMAD.WIDE R50, R54, 0x4, R20 ;  /* 0x0000000436327825 */ /* 0x002fca00078e0214 */
[----:B---3--:R1:W-:Y:S02]  /*128180*/  @P6 STG.E desc[UR34][R50.64], R62 ;  /* 0x0000003e32006986 */ /* 0x0083e4000c101922 */
[----:B-1----:R-:W-:-:S05]  /*128190*/  IMAD.WIDE R50, R54, 0x4, R18 ;  /* 0x0000000436327825 */ /* 0x002fca00078e0212 */
[----:B----4-:R1:W-:Y:S04]  /*1281a0*/  @P0 STG.E desc[UR34][R50.64], R63 ;  /* 0x0000003f32000986 */ /* 0x0103e8000c101922 */
[----:B-1----:R-:W2:Y:S04]  /*1281b0*/  LDL.LU R63, [R1+0xfa8] ;  /* 0x000fa800013f7983 */ /* 0x002ea80000300800 */
[----:B------:R-:W3:Y:S04]  /*1281c0*/  LDL.LU R49, [R1+0xf48] ;  /* 0x000f480001317983 */ /* 0x000ee80000300800 */
[----:B------:R-:W4:Y:S04]  /*1281d0*/  LDL.LU R244, [R1+0xf08] ;  /* 0x000f080001f47983 */ /* 0x000f280000300800 */
[----:B------:R-:W3:Y:S04]  /*1281e0*/  LDL.LU R82, [R1+0xdc8] ;  /* 0x000dc80001527983 */ /* 0x000ee80000300800 */
[----:B------:R-:W3:Y:S04]  /*1281f0*/  LDL.LU R83, [R1+0xac8] ;  /* 0x000ac80001537983 */ /* 0x000ee80000300800 */
[----:B------:R-:W3:Y:S01]  /*128200*/  LDL.LU R61, [R1+0x20dc] ;  /* 0x0020dc00013d7983 */ /* 0x000ee20000300800 */
[----:B------:R-:W-:-:S03]  /*128210*/  LOP3.LUT P4, RZ, R45, 0x800, RZ, 0xc0, !PT ;  /* 0x000008002dff7812 */ /* 0x000fc6000788c0ff */
[----:B------:R-:W3:Y:S01]  /*128220*/  LDL.LU R62, [R1+0x8f8] ;  /* 0x0008f800013e7983 */ /* 0x000ee20000300800 */
[----:B------:R-:W-:Y:S01]  /*128230*/  IMAD.WIDE R50, R54, 0x4, R16 ;  /* 0x0000000436327825 */ /* 0x000fe200078e0210 */
        /* <DEDUP_REMOVED lines=15> */
[----:B------:R-:W2:Y:S01]  /*128330*/  LDL.LU R250, [R1+0x10dc] ;  /* 0x0010dc0001fa7983 */ /* 0x000ea20000300800 */
[----:B------:R-:W-:-:S03]  /*128340*/  LOP3.LUT R46, R46, 0x7fffffff, RZ, 0xc0, !PT ;  /* 0x7fffffff2e2e7812 */ /* 0x000fc600078ec0ff */
[----:B------:R-:W2:Y:S01]  /*128350*/  LDL.LU R249, [R1+0xfac] ;  /* 0x000fac0001f97983 */ /* 0x000ea20000300800 */
[----:B------:R-:W-:Y:S02]  /*128360*/  @P1 LOP3.LUT R46, R46, 0x80000000, RZ, 0xfc, !PT ;  /* 0x800000002e2e1812 */ /* 0x000fe400078efcff */
[----:B------:R-:W-:Y:S01]  /*128370*/  LOP3.LUT P1, RZ, R45, 0x40000, RZ, 0xc0, !PT ;  /* 0x000400002dff7812 */ /* 0x000fe2000782c0ff */
[----:B------:R-:W2:Y:S01]  /*128380*/  LDL.LU R53, [R1+0xf0c] ;  /* 0x000f0c0001357983 */ /* 0x000ea20000300800 */
[----:B------:R-:W-:-:S03]  /*128390*/  IMAD.WIDE R50, R54, 0x4, R14 ;  /* 0x0000000436327825 */ /* 0x000fc600078e020e */
[----:B------:R-:W2:Y:S01]  /*1283a0*/  LDL.LU R247, [R1+0xdcc] ;  /* 0x000dcc0001f77983 */ /* 0x000ea20000300800 */
[----:B------:R-:W-:-:S03]  /*1283b0*/  LOP3.LUT R48, R48, 0xfffffffe, RZ, 0xc0, !PT ;  /* 0xfffffffe30307812 */ /* 0x000fc600078ec0ff */
[----:B------:R-:W2:Y:S04]  /*1283c0*/  LDL.LU R246, [R1+0xacc] ;  /* 0x000acc0001f67983 */ /* 0x000ea80000300800 */
[----:B------:R-:W2:Y:S04]  /*1283d0*/  LDL.LU R252, [R1+0x20e4] ;  /* 0x0020e40001fc7983 */ /* 0x000ea80000300800 */
[----:B------:R-:W2:Y:S04]  /*1283e0*/  LDL.LU R245, [R1+0x8fc] ;  /* 0x0008fc0001f57983 */ /* 0x000ea80000300800 */
[----:B------:R-:W2:Y:S01]  /*1283f0*/  LDL.LU R54, [R1+0x20e8] ;  /* 0x0020e80001367983 */ /* 0x000ea20000300800 */
[----:B------:R-:W-:-:S03]  /*128400*/  @P1 LOP3.LUT R48, R48, 0x1, RZ, 0xfc, !PT ;  /* 0x0000000130301812 */ /* 0x000fc600078efcff */
[----:B------:R-:W2:Y:S01]  /*128410*/  LDL.LU R52, [R1+0xf4c] ;  /* 0x000f4c0001347983 */ /* 0x000ea20000300800 */
[C---:B------:R-:W-:Y:S02]  /*128420*/  LOP3.LUT P1, RZ, R45.reuse, 0x20000, RZ, 0xc0, !PT ;  /* 0x000200002dff7812 */ /* 0x040fe4000782c0ff */
[----:B------:R-:W-:Y:S02]  /*128430*/  LOP3.LUT R48, R48, 0xfffffffd, RZ, 0xc0, !PT ;  /* 0xfffffffd30307812 */ /* 0x000fe400078ec0ff */
[C---:B------:R-:W-:Y:S02]  /*128440*/  LOP3.LUT P5, RZ, R45.reuse, 0x1000, RZ, 0xc0, !PT ;  /* 0x000010002dff7812 */ /* 0x040fe400078ac0ff */
[----:B------:R-:W-:-:S07]  /*128450*/  LOP3.LUT P6, RZ, R45, 0x2000, RZ, 0xc0, !PT ;  /* 0x000020002dff7812 */ /* 0x000fce00078cc0ff */
[----:B------:R-:W-:Y:S02]  /*128460*/  @P1 LOP3.LUT R48, R48, 0x2, RZ, 0xfc, !PT ;  /* 0x0000000230301812 */ /* 0x000fe400078efcff */
[C---:B------:R-:W-:Y:S02]  /*128470*/  LOP3.LUT P1, RZ, R45.reuse, 0x10000, RZ, 0xc0, !PT ;  /* 0x000100002dff7812 */ /* 0x040fe4000782c0ff */
[----:B------:R-:W-:Y:S01]  /*128480*/  LOP3.LUT P0, RZ, R45, 0x4000, RZ, 0xc0, !PT ;  /* 0x000040002dff7812 */ /* 0x000fe2000780c0ff */
[----:B---3--:R1:W-:Y:S01]  /*128490*/  @P5 STG.E desc[UR34][R50.64], R49 ;  /* 0x0000003132005986 */ /* 0x0083e2000c101922 */
[----:B------:R-:W-:Y:S01]  /*1284a0*/  LOP3.LUT R48, R48, 0xfffffffb, RZ, 0xc0, !PT ;  /* 0xfffffffb30307812 */ /* 0x000fe200078ec0ff */
[----:B-1----:R-:W-:-:S08]  /*1284b0*/  IMAD.WIDE R50, R61, 0x4, R20 ;  /* 0x000000043d327825 */ /* 0x002fd000078e0214 */
[----:B------:R-:W-:Y:S02]  /*1284c0*/  @P1 LOP3.LUT R48, R48, 0x4, RZ, 0xfc, !PT ;  /* 0x0000000430301812 */ /* 0x000fe400078efcff */
[----:B------:R-:W-:Y:S01]  /*1284d0*/  LOP3.LUT P1, RZ, R45, 0x8000, RZ, 0xc0, !PT ;  /* 0x000080002dff7812 */ /* 0x000fe2000782c0ff */
[----:B----4-:R1:W-:Y:S02]  /*1284e0*/  @P6 STG.E desc[UR34][R50.64], R244 ;  /* 0x000000f432006986 */ /* 0x0103e4000c101922 */
[C---:B-1----:R-:W-:Y:S02]  /*1284f0*/  IMAD.WIDE R50, R61.reuse, 0x4, R18 ;  /* 0x000000043d327825 */ /* 0x042fe400078e0212 */
[----:B------:R-:W3:Y:S04]  /*128500*/  LDL.LU R244, [R1+0x10e0] ;  /* 0x0010e00001f47983 */ /* 0x000ee80000300800 */
[----:B------:R1:W-:Y:S02]  /*128510*/  @P0 STG.E desc[UR34][R50.64], R82 ;  /* 0x0000005232000986 */ /* 0x0003e4000c101922 */
[----:B-1----:R-:W-:-:S02]  /*128520*/  IMAD.WIDE R50, R61, 0x4, R16 ;  /* 0x000000043d327825 */ /* 0x002fc400078e0210 */
[----:B------:R-:W4:Y:S04]  /*128530*/  LDL.LU R82, [R1+0x1010] ;  /* 0x0010100001527983 */ /* 0x000f280000300800 */
[----:B------:R1:W-:Y:S01]  /*128540*/  @P1 STG.E desc[UR34][R50.64], R83 ;  /* 0x0000005332001986 */ /* 0x0003e2000c101922 */
[C---:B------:R-:W-:Y:S01]  /*128550*/  LOP3.LUT P1, RZ, R48.reuse, 0x4, RZ, 0xc0, !PT ;  /* 0x0000000430ff7812 */ /* 0x040fe2000782c0ff */
[----:B-1----:R-:W-:Y:S02]  /*128560*/  IMAD.WIDE R50, R61, 0x4, R14 ;  /* 0x000000043d327825 */ /* 0x002fe400078e020e */
[----:B------:R-:W3:Y:S10]  /*128570*/  LDL.LU R83, [R1+0xf60] ;  /* 0x000f600001537983 */ /* 0x000ef40000300800 */
[----:B------:R1:W-:Y:S01]  /*128580*/  @P1 STG.E desc[UR34][R50.64], R62 ;  /* 0x0000003e32001986 */ /* 0x0003e2000c101922 */
[----:B------:R-:W-:-:S03]  /*128590*/  LOP3.LUT P1, RZ, R48, 0x2, RZ, 0xc0, !PT ;  /* 0x0000000230ff7812 */ /* 0x000fc6000782c0ff */
[----:B------:R-:W3:Y:S01]  /*1285a0*/  LDL.LU R61, [R1+0xcc0] ;  /* 0x000cc000013d7983 */ /* 0x000ee20000300800 */
[----:B-1----:R-:W-:-:S09]  /*1285b0*/  IMAD.WIDE R50, R248, 0x4, R20 ;  /* 0x00000004f8327825 */ /* 0x002fd200078e0214 */
[----:B--2---:R1:W-:Y:S04]  /*1285c0*/  @P1 STG.E desc[UR34][R50.64], R63 ;  /* 0x0000003f32001986 */ /* 0x0043e8000c101922 */
[----:B-1----:R-:W2:Y:S04]  /*1285d0*/  LDL.LU R63, [R1+0x6d0] ;  /* 0x0006d000013f7983 */ /* 0x002ea80000300800 */
[----:B------:R-:W2:Y:S01]  /*1285e0*/  LDL.LU R62, [R1+0x20ec] ;  /* 0x0020ec00013e7983 */ /* 0x000ea20000300800 */
        /* <DEDUP_REMOVED lines=17> */
[----:B------:R-:W-:-:S02]  /*128700*/  LOP3.LUT P1, RZ, R46, 0x8000000, RZ, 0xc0, !PT ;  /* 0x080000002eff7812 */ /* 0x000fc4000782c0ff */
        /* <DEDUP_REMOVED lines=8> */
[----:B---3--:R1:W-:Y:S01]  /*128790*/  @P3 STG.E desc[UR34][R48.64], R244 ;  /* 0x000000f430003986 */ /* 0x0083e2000c101922 */
[----:B------:R-:W-:Y:S01]  /*1287a0*/  LOP3.LUT P6, RZ, R45, 0x10000000, RZ, 0xc0, !PT ;  /* 0x100000002dff7812 */ /* 0x000fe200078cc0ff */
[----:B-1----:R-:W-:-:S05]  /*1287b0*/  IMAD.WIDE R48, R54, 0x4, R18 ;  /* 0x0000000436307825 */ /* 0x002fca00078e0212 */
[----:B----4-:R1:W-:Y:S01]  /*1287c0*/  @P4 STG.E desc[UR34][R48.64], R82 ;  /* 0x0000005230004986 */ /* 0x0103e2000c101922 */
[----:B------:R-:W-:Y:S01]  /*1287d0*/  LOP3.LUT P0, RZ, R45, 0x20000000, RZ, 0xc0, !PT ;  /* 0x200000002dff7812 */ /* 0x000fe2000780c0ff */
[----:B-1----:R-:W-:-:S05]  /*1287e0*/  IMAD.WIDE R48, R54, 0x4, R16 ;  /* 0x0000000436307825 */ /* 0x002fca00078e0210 */
[----:B------:R1:W-:Y:S02]  /*1287f0*/  @P5 STG.E desc[UR34][R48.64], R83 ;  /* 0x0000005330005986 */ /* 0x0003e4000c101922 */
[----:B-1----:R-:W-:Y:S02]  /*128800*/  IMAD.WIDE R48, R54, 0x4, R14 ;  /* 0x0000000436307825 */ /* 0x002fe400078e020e */
[----:B------:R-:W3:Y:S04]  /*128810*/  LDL.LU R54, [R1+0x690] ;  /* 0x0006900001367983 */ /* 0x000ee80000300800 */
[----:B------:R1:W-:Y:S04]  /*128820*/  @P6 STG.E desc[UR34][R48.64], R61 ;  /* 0x0000003d30006986 */ /* 0x0003e8000c101922 */
[----:B-1----:R-:W4:Y:S04]  /*128830*/  LDL.LU R61, [R1+0x4a0] ;  /* 0x0004a000013d7983 */ /* 0x002f280000300800 */
[----:B------:R-:W4:Y:S04]  /*128840*/  LDL.LU R51, [R1+0x2a0] ;  /* 0x0002a00001337983 */ /* 0x000f280000300800 */
[----:B------:R-:W4:Y:S04]  /*128850*/  LDL.LU R47, [R1+0x10e4] ;  /* 0x0010e400012f7983 */ /* 0x000f280000300800 */
[----:B------:R-:W4:Y:S01]  /*128860*/  LDL.LU R0, [R1+0x1014] ;  /* 0x0010140001007983 */ /* 0x000f220000300800 */
[----:B--2---:R-:W-:-:S05]  /*128870*/  IMAD.WIDE R48, R62, 0x4, R20 ;  /* 0x000000043e307825 */ /* 0x004fca00078e0214 */
[----:B------:R1:W-:Y:S04]  /*128880*/  @P0 STG.E desc[UR34][R48.64], R63 ;  /* 0x0000003f30000986 */ /* 0x0003e8000c101922 */
[----:B-1----:R-:W2:Y:S04]  /*128890*/  LDL.LU R63, [R1+0x2100] ;  /* 0x00210000013f7983 */ /* 0x002ea80000300800 */
[----:B------:R-:W2:Y:S01]  /*1288a0*/  LDL.LU R251, [R1+0xf64] ;  /* 0x000f640001fb7983 */ /* 0x000ea20000300800 */
[----:B------:R-:W-:Y:S02]  /*1288b0*/  LOP3.LUT P1, RZ, R44, 0x400, RZ, 0xc0, !PT ;  /* 0x000004002cff7812 */ /* 0x000fe4000782c0ff */
[----:B------:R-:W-:Y:S01]  /*1288c0*/  LOP3.LUT R46, R46, 0xfff7ffff, RZ, 0xc0, !PT ;  /* 0xfff7ffff2e2e7812 */ /* 0x000fe200078ec0ff */
[----:B------:R-:W2:Y:S04]  /*1288d0*/  LDL.LU R250, [R1+0xcc4] ;  /* 0x000cc40001fa7983 */ /* 0x000ea80000300800 */
[----:B------:R-:W2:Y:S04]  /*1288e0*/  LDL.LU R249, [R1+0x6d4] ;  /* 0x0006d40001f97983 */ /* 0x000ea80000300800 */
[----:B------:R-:W2:Y:S02]  /*1288f0*/  LDL.LU R248, [R1+0x694] ;  /* 0x0006940001f87983 */ /* 0x000ea40000300800 */
[----:B------:R-:W-:-:S02]  /*128900*/  @P1 LOP3.LUT R46, R46, 0x80000, RZ, 0xfc, !PT ;  /* 0x000800002e2e1812 */ /* 0x000fc400078efcff */
[----:B------:R-:W-:Y:S01]  /*128910*/  LOP3.LUT P1, RZ, R44, 0x200, RZ, 0xc0, !PT ;  /* 0x000002002cff7812 */ /* 0x000fe2000782c0ff */
[----:B------:R-:W2:Y:S01]  /*128920*/  LDL.LU R52, [R1+0x4a4] ;  /* 0x0004a40001347983 */ /* 0x000ea20000300800 */
[----:B------:R-:W-:-:S03]  /*128930*/  LOP3.LUT R46, R46, 0xffefffff, RZ, 0xc0, !PT ;  /* 0xffefffff2e2e7812 */ /* 0x000fc600078ec0ff */
[----:B------:R-:W2:Y:S04]  /*128940*/  LDL.LU R247, [R1+0x2a4] ;  /* 0x0002a40001f77983 */ /* 0x000ea80000300800 */
[----:B------:R-:W2:Y:S04]  /*128950*/  LDL.LU R246, [R1+0x10e8] ;  /* 0x0010e80001f67983 */ /* 0x000ea80000300800 */
[----:B------:R-:W-:Y:S01]  /*128960*/  @P1 LOP3.LUT R46, R46, 0x100000, RZ, 0xfc, !PT ;  /* 0x001000002e2e1812 */ /* 0x000fe200078efcff */
[----:B------:R-:W2:Y:S01]  /*128970*/  LDL.LU R252, [R1+0x1018] ;  /* 0x0010180001fc7983 */ /* 0x000ea20000300800 */
[----:B------:R-:W-:-:S02]  /*128980*/  LOP3.LUT P1, RZ, R44, 0x100, RZ, 0xc0, !PT ;  /* 0x000001002cff7812 */ /* 0x000fc4000782c0ff */
[----:B------:R-:W-:Y:S01]  /*128990*/  LOP3.LUT R46, R46, 0xffdfffff, RZ, 0xc0, !PT ;  /* 0xffdfffff2e2e7812 */ /* 0x000fe200078ec0ff */
[----:B------:R-:W2:Y:S01]  /*1289a0*/  LDL.LU R245, [R1+0xf68] ;  /* 0x000f680001f57983 */ /* 0x000ea20000300800 */
[----:B------:R-:W-:-:S03]  /*1289b0*/  LOP3.LUT P4, RZ, R45, 0x40000000, RZ, 0xc0, !PT ;  /* 0x400000002dff7812 */ /* 0x000fc6000788c0ff */
[----:B------:R-:W2:Y:S01]  /*1289c0*/  LDL.LU R244, [R1+0x2108] ;  /* 0x0021080001f47983 */ /* 0x000ea20000300800 */
[----:B------:R-:W-:Y:S01]  /*1289d0*/  LOP3.LUT P5, RZ, R45, 0x80000000, RZ, 0xc0, !PT ;  /* 0x800000002dff7812 */ /* 0x000fe200078ac0ff */
[----:B------:R-:W-:Y:S01]  /*1289e0*/  IMAD.WIDE R48, R62, 0x4, R18 ;  /* 0x000000043e307825 */ /* 0x000fe200078e0212 */
[----:B------:R-:W-:Y:S01]  /*1289f0*/  LOP3.LUT P6, RZ, R44, 0x1, RZ, 0xc0, !PT ;  /* 0x000000012cff7812 */ /* 0x000fe200078cc0ff */
[----:B------:R-:W2:Y:S02]  /*128a00*/  LDL.LU R82, [R1+0xcc8] ;  /* 0x000cc80001527983 */ /* 0x000ea40000300800 */
[----:B------:R-:W-:Y:S02]  /*128a10*/  @P1 LOP3.LUT R46, R46, 0x200000, RZ, 0xfc, !PT ;  /* 0x002000002e2e1812 */ /* 0x000fe400078efcff */
[----:B------:R-:W-:Y:S01]  /*128a20*/  LOP3.LUT P1, RZ, R44, 0x80, RZ, 0xc0, !PT ;  /* 0x000000802cff7812 */ /* 0x000fe2000782c0ff */
[----:B------:R-:W2:Y:S01]  /*128a30*/  LDL.LU R83, [R1+0x6d8] ;  /* 0x0006d80001537983 */ /* 0x000ea20000300800 */
        /* <DEDUP_REMOVED lines=13> */
[----:B------:R-:W-:-:S11]  /*128b10*/  LOP3.LUT R46, R46, 0xfbffffff, RZ, 0xc0, !PT ;  /* 0xfbffffff2e2e7812 */ /* 0x000fd600078ec0ff */
[----:B------:R-:W-:Y:S02]  /*128b20*/  @P1 LOP3.LUT R46, R46, 0x4000000, RZ, 0xfc, !PT ;  /* 0x040000002e2e1812 */ /* 0x000fe400078efcff */
[----:B------:R-:W-:Y:S01]  /*128b30*/  LOP3.LUT P1, RZ, R44, 0x4, RZ, 0xc0, !PT ;  /* 0x000000042cff7812 */ /* 0x000fe2000782c0ff */
[----:B---3--:R1:W-:Y:S02]  /*128b40*/  @P4 STG.E desc[UR34][R48.64], R54 ;  /* 0x0000003630004986 */ /* 0x0083e4000c101922 */
[C---:B-1----:R-:W-:Y:S02]  /*128b50*/  IMAD.WIDE R48, R62.reuse, 0x4, R16 ;  /* 0x000000043e307825 */ /* 0x042fe400078e0210 */
[----:B------:R-:W3:Y:S04]  /*128b60*/  LDL.LU R54, [R1+0x698] ;  /* 0x0006980001367983 */ /* 0x000ee80000300800 */
[----:B----4-:R1:W-:Y:S02]  /*128b70*/  @P5 STG.E desc[UR34][R48.64], R61 ;  /* 0x0000003d30005986 */ /* 0x0103e4000c101922 */
[----:B-1----:R-:W-:-:S02]  /*128b80*/  IMAD.WIDE R48, R62, 0x4, R14 ;  /* 0x000000043e307825 */ /* 0x002fc400078e020e */
[----:B------:R-:W4:Y:S04]  /*128b90*/  LDL.LU R61, [R1+0x4a8] ;  /* 0x0004a800013d7983 */ /* 0x000f280000300800 */
[----:B------:R2:W-:Y:S04]  /*128ba0*/  @P6 STG.E desc[UR34][R48.64], R51 ;  /* 0x0000003330006986 */ /* 0x0005e8000c101922 */
[----:B------:R-:W3:Y:S01]  /*128bb0*/  LDL.LU R62, [R1+0x210c] ;  /* 0x00210c00013e7983 */ /* 0x000ee20000300800 */
[----:B--2---:R-:W-:-:S05]  /*128bc0*/  IMAD.WIDE R48, R63, 0x4, R20 ;  /* 0x000000043f307825 */ /* 0x004fca00078e0214 */
[----:B------:R1:W-:Y:S02]  /*128bd0*/  @P0 STG.E desc[UR34][R48.64], R47 ;  /* 0x0000002f30000986 */ /* 0x0003e4000c101922 */
[----:B-1----:R-:W-:-:S05]  /*128be0*/  IMAD.WIDE R48, R63, 0x4, R18 ;  /* 0x000000043f307825 */ /* 0x002fca00078e0212 */
[----:B------:R1:W-:Y:S01]  /*128bf0*/  @P1 STG.E desc[UR34][R48.64], R0 ;  /* 0x0000000030001986 */ /* 0x0003e2000c101922 */
[----:B------:R-:W-:Y:S01]  /*128c00*/  LOP3.LUT P1, RZ, R46, 0x4000000, RZ, 0xc0, !PT ;  /* 0x040000002eff7812 */ /* 0x000fe2000782c0ff */
[----:B-1----:R-:W-:-:S12]  /*128c10*/  IMAD.WIDE R48, R63, 0x4, R16 ;  /* 0x000000043f307825 */ /* 0x002fd800078e0210 */
[----:B------:R1:W-:Y:S02]  /*128c20*/  @P1 STG.E desc[UR34][R48.64], R251 ;  /* 0x000000fb30001986 */ /* 0x0003e4000c101922 */
[----:B-1----:R-:W-:Y:S02]  /*128c30*/  IMAD.WIDE R48, R63, 0x4, R14 ;  /* 0x000000043f307825 */ /* 0x002fe400078e020e */
        /* <DEDUP_REMOVED lines=30> */
[----:B---3--:R-:W-:-:S05]  /*128e20*/  IMAD.WIDE R48, R62, 0x4, R20 ;  /* 0x000000043e307825 */ /* 0x008fca00078e0214 */
[----:B------:R1:W-:Y:S01]  /*128e30*/  @P4 STG.E desc[UR34][R48.64], R83 ;  /* 0x0000005330004986 */ /* 0x0003e2000c101922 */
[----:B------:R-:W-:Y:S01]  /*128e40*/  LOP3.LUT P0, RZ, R44, 0x10000, RZ, 0xc0, !PT ;  /* 0x000100002cff7812 */ /* 0x000fe2000780c0ff */
[----:B-1----:R-:W-:-:S05]  /*128e50*/  IMAD.WIDE R48, R62, 0x4, R18 ;  /* 0x000000043e307825 */ /* 0x002fca00078e0212 */
[----:B------:R1:W-:Y:S02]  /*128e60*/  @P5 STG.E desc[UR34][R48.64], R54 ;  /* 0x0000003630005986 */ /* 0x0003e4000c101922 */
[----:B-1----:R-:W-:-:S05]  /*128e70*/  IMAD.WIDE R48, R62, 0x4, R16 ;  /* 0x000000043e307825 */ /* 0x002fca00078e0210 */
[----:B----4-:R1:W-:Y:S02]  /*128e80*/  @P6 STG.E desc[UR34][R48.64], R61 ;  /* 0x0000003d30006986 */ /* 0x0103e4000c101922 */
[----:B-1----:R-:W-:-:S05]  /*128e90*/  IMAD.WIDE R48, R62, 0x4, R14 ;  /* 0x000000043e307825 */ /* 0x002fca00078e020e */
[----:B--2---:R1:W-:Y:S04]  /*128ea0*/  @P0 STG.E desc[UR34][R48.64], R63 ;  /* 0x0000003f30000986 */ /* 0x0043e8000c101922 */
[----:B-1----:R-:W2:Y:S04]  /*128eb0*/  LDL.LU R63, [R1+0x10ec] ;  /* 0x0010ec00013f7983 */ /* 0x002ea80000300800 */
[----:B------:R-:W3:Y:S04]  /*128ec0*/  LDL.LU R244, [R1+0x101c] ;  /* 0x00101c0001f47983 */ /* 0x000ee80000300800 */
[----:B------:R-:W4:Y:S04]  /*128ed0*/  LDL.LU R82, [R1+0xf6c] ;  /* 0x000f6c0001527983 */ /* 0x000f280000300800 */
[----:B------:R-:W2:Y:S04]  /*128ee0*/  LDL.LU R83, [R1+0x2110] ;  /* 0x0021100001537983 */ /* 0x000ea80000300800 */
[----:B------:R-:W3:Y:S04]  /*128ef0*/  LDL.LU R54, [R1+0xccc] ;  /* 0x000ccc0001367983 */ /* 0x000ee80000300800 */
[----:B------:R-:W3:Y:S04]  /*128f00*/  LDL.LU R61, [R1+0x6dc] ;  /* 0x0006dc00013d7983 */ /* 0x000ee80000300800 */
[----:B------:R-:W3:Y:S04]  /*128f10*/  LDL.LU R62, [R1+0x69c] ;  /* 0x00069c00013e7983 */ /* 0x000ee80000300800 */
[----:B------:R-:W3:Y:S01]  /*128f20*/  LDL.LU R250, [R1+0x2114] ;  /* 0x0021140001fa7983 */ /* 0x000ee20000300800 */
[----:B------:R-:W-:-:S02]  /*128f30*/  LOP3.LUT P4, RZ, R44, 0x20000, RZ, 0xc0, !PT ;  /* 0x000200002cff7812 */ /* 0x000fc4000788c0ff */
        /* <DEDUP_REMOVED lines=14> */
[----:B--2---:R-:W-:-:S05]  /*129020*/  IMAD.WIDE R48, R83, 0x4, R20 ;  /* 0x0000000453307825 */ /* 0x004fca00078e0214 */
[----:B------:R1:W-:Y:S04]  /*129030*/  @P4 STG.E desc[UR34][R48.64], R63 ;  /* 0x0000003f30004986 */ /* 0x0003e8000c101922 */
[----:B-1----:R-:W2:Y:S04]  /*129040*/  LDL.LU R63, [R1+0x4ac] ;  /* 0x0004ac00013f7983 */ /* 0x002ea80000300800 */
[----:B------:R-:W2:Y:S04]  /*129050*/  LDL.LU R249, [R1+0x2ac] ;  /* 0x0002ac0001f97983 */ /* 0x000ea80000300800 */
[----:B------:R-:W2:Y:S04]  /*129060*/  LDL.LU R248, [R1+0x1160] ;  /* 0x0011600001f87983 */ /* 0x000ea80000300800 */
[----:B------:R-:W2:Y:S01]  /*129070*/  LDL.LU R247, [R1+0x2118] ;  /* 0x0021180001f77983 */ /* 0x000ea20000300800 */
[----:B------:R-:W-:-:S02]  /*129080*/  @P1 LOP3.LUT R46, R46, 0x8000, RZ, 0xfc, !PT ;  /* 0x000080002e2e1812 */ /* 0x000fc400078efcff */
[----:B------:R-:W-:Y:S01]  /*129090*/  LOP3.LUT P1, RZ, R44, 0x1000000, RZ, 0xc0, !PT ;  /* 0x010000002cff7812 */ /* 0x000fe2000782c0ff */
[----:B------:R-:W2:Y:S01]  /*1290a0*/  LDL.LU R52, [R1+0x1140] ;  /* 0x0011400001347983 */ /* 0x000ea20000300800 */
[----:B------:R-:W-:-:S03]  /*1290b0*/  LOP3.LUT R46, R46, 0xfffeffff, RZ, 0xc0, !PT ;  /* 0xfffeffff2e2e7812 */ /* 0x000fc600078ec0ff */
[----:B------:R-:W2:Y:S01]  /*1290c0*/  LDL.LU R53, [R1+0x1120] ;  /* 0x0011200001357983 */ /* 0x000ea20000300800 */
[C---:B------:R-:W-:Y:S02]  /*1290d0*/  LOP3.LUT P5, RZ, R44.reuse, 0x40000, RZ, 0xc0, !PT ;  /* 0x000400002cff7812 */ /* 0x040fe400078ac0ff */
[----:B------:R-:W-:Y:S01]  /*1290e0*/  LOP3.LUT P6, RZ, R44, 0x80000, RZ, 0xc0, !PT ;  /* 0x000800002cff7812 */ /* 0x000fe200078cc0ff */
[----:B------:R-:W-:Y:S01]  /*1290f0*/  IMAD.WIDE R48, R83, 0x4, R18 ;  /* 0x0000000453307825 */ /* 0x000fe200078e0212 */
[----:B------:R-:W2:Y:S03]  /*129100*/  LDL.LU R246, [R1+0x1110] ;  /* 0x0011100001f67983 */ /* 0x000ea60000300800 */
[----:B------:R-:W-:Y:S02]  /*129110*/  @P1 LOP3.LUT R46, R46, 0x10000, RZ, 0xfc, !PT ;  /* 0x000100002e2e1812 */ /* 0x000fe400078efcff */
[----:B------:R-:W-:-:S02]  /*129120*/  LOP3.LUT P1, RZ, R44, 0x800000, RZ, 0xc0, !PT ;  /* 0x008000002cff7812 */ /* 0x000fc4000782c0ff */
[----:B------:R-:W-:Y:S02]  /*129130*/  LOP3.LUT R46, R46, 0xfffdffff, RZ, 0xc0, !PT ;  /* 0xfffdffff2e2e7812 */ /* 0x000fe400078ec0ff */
[----:B------:R-:W-:-:S09]  /*129140*/  LOP3.LUT P0, RZ, R44, 0x100000, RZ, 0xc0, !PT ;  /* 0x001000002cff7812 */ /* 0x000fd2000780c0ff */
[----:B------:R-:W-:Y:S02]  /*129150*/  @P1 LOP3.LUT R46, R46, 0x20000, RZ, 0xfc, !PT ;  /* 0x000200002e2e1812 */ /* 0x000fe400078efcff */
[----:B------:R-:W-:Y:S01]  /*129160*/  LOP3.LUT P1, RZ, R44, 0x400000, RZ, 0xc0, !PT ;  /* 0x004000002cff7812 */ /* 0x000fe2000782c0ff */
[----:B---3--:R1:W-:Y:S01]  /*129170*/  @P5 STG.E desc[UR34][R48.64], R244 ;  /* 0x000000f430005986 */ /* 0x0083e2000c101922 */
[----:B------:R-:W-:Y:S01]  /*129180*/  LOP3.LUT R46, R46, 0xfffbffff, RZ, 0xc0, !PT ;  /* 0xfffbffff2e2e7812 */ /* 0x000fe200078ec0ff */
[----:B-1----:R-:W-:-:S10]  /*129190*/  IMAD.WIDE R48, R83, 0x4, R16 ;  /* 0x0000000453307825 */ /* 0x002fd400078e0210 */
[----:B------:R-:W-:Y:S02]  /*1291a0*/  @P1 LOP3.LUT R46, R46, 0x40000, RZ, 0xfc, !PT ;  /* 0x000400002e2e1812 */ /* 0x000fe400078efcff */
[----:B------:R-:W-:Y:S01]  /*1291b0*/  LOP3.LUT P1, RZ, R44, 0x200000, RZ, 0xc0, !PT ;  /* 0x002000002cff7812 */ /* 0x000fe2000782c0ff */
[----:B----4-:R1:W-:Y:S04]  /*1291c0*/  @P6 STG.E desc[UR34][R48.64], R82 ;  /* 0x0000005230006986 */ /* 0x0103e8000c101922 */
[----:B-1----:R-:W3:Y:S01]  /*1291d0*/  LDL.LU R82, [R1+0x211c] ;  /* 0x00211c0001527983 */ /* 0x002ee20000300800 */
[----:B------:R-:W-:-:S03]  /*1291e0*/  IMAD.WIDE R48, R83, 0x4, R14 ;  /* 0x0000000453307825 */ /* 0x000fc600078e020e */
[----:B------:R-:W4:Y:S04]  /*1291f0*/  LDL.LU R252, [R1+0x1100] ;  /* 0x0011000001fc7983 */ /* 0x000f280000300800 */
[----:B------:R1:W-:Y:S04]  /*129200*/  @P0 STG.E desc[UR34][R48.64], R54 ;  /* 0x0000003630000986 */ /* 0x0003e8000c101922 */
[----:B------:R-:W3:Y:S04]  /*129210*/  LDL.LU R245, [R1+0xda0] ;  /* 0x000da00001f57983 */ /* 0x000ee80000300800 */
[----:B------:R-:W3:Y:S01]  /*129220*/  LDL.LU R244, [R1+0xaa0] ;  /* 0x000aa00001f47983 */ /* 0x000ee20000300800 */
[----:B-1----:R-:W-:-:S03]  /*129230*/  IMAD.WIDE R48, R250, 0x4, R20 ;  /* 0x00000004fa307825 */ /* 0x002fc600078e0214 */
[----:B------:R-:W3:Y:S04]  /*129240*/  LDL.LU R83, [R1+0x8e0] ;  /* 0x0008e00001537983 */ /* 0x000ee80000300800 */
[----:B------:R1:W-:Y:S01]  /*129250*/  @P1 STG.E desc[UR34][R48.64], R61 ;  /* 0x0000003d30001986 */ /* 0x0003e2000c101922 */
[----:B------:R-:W-:-:S03]  /*129260*/  LOP3.LUT P1, RZ, R46, 0x40000, RZ, 0xc0, !PT ;  /* 0x000400002eff7812 */ /* 0x000fc6000782c0ff */
[----:B------:R-:W3:Y:S01]  /*129270*/  LDL.LU R54, [R1+0x2130] ;  /* 0x0021300001367983 */ /* 0x000ee20000300800 */
[----:B-1----:R-:W-:-:S03]  /*129280*/  IMAD.WIDE R48, R250, 0x4, R18 ;  /* 0x00000004fa307825 */ /* 0x002fc600078e0212 */
[----:B------:R-:W4:Y:S06]  /*129290*/  LDL.LU R61, [R1+0x1164] ;  /* 0x00116400013d7983 */ /* 0x000f2c0000300800 */
        /* <DEDUP_REMOVED lines=24> */
[----:B---3--:R-:W-:-:S08]  /*129420*/  IMAD.WIDE R48, R82, 0x4, R20 ;  /* 0x0000000452307825 */ /* 0x008fd000078e0214 */
[----:B----4-:R1:W-:Y:S01]  /*129430*/  @P1 STG.E desc[UR34][R48.64], R252 ;  /* 0x000000fc30001986 */ /* 0x0103e2000c101922 */
[----:B------:R-:W-:Y:S01]  /*129440*/  LOP3.LUT P4, RZ, R43, 0x1, RZ, 0xc0, !PT ;  /* 0x000000012bff7812 */ /* 0x000fe2000788c0ff */
[----:B-1----:R-:W-:-:S05]  /*129450*/  IMAD.WIDE R48, R82, 0x4, R18 ;  /* 0x0000000452307825 */ /* 0x002fca00078e0212 */
[----:B------:R1:W-:Y:S01]  /*129460*/  @P2 STG.E desc[UR34][R48.64], R245 ;  /* 0x000000f530002986 */ /* 0x0003e2000c101922 */
[----:B------:R-:W-:Y:S01]  /*129470*/  LOP3.LUT P5, RZ, R43, 0x2, RZ, 0xc0, !PT ;  /* 0x000000022bff7812 */ /* 0x000fe200078ac0ff */
[----:B-1----:R-:W-:-:S05]  /*129480*/  IMAD.WIDE R48, R82, 0x4, R16 ;  /* 0x0000000452307825 */ /* 0x002fca00078e0210 */
[----:B------:R1:W-:Y:S01]  /*129490*/  @P3 STG.E desc[UR34][R48.64], R244 ;  /* 0x000000f430003986 */ /* 0x0003e2000c101922 */
[C---:B------:R-:W-:Y:S01]  /*1294a0*/  LOP3.LUT P6, RZ, R43.reuse, 0x4, RZ, 0xc0, !PT ;  /* 0x000000042bff7812 */ /* 0x040fe200078cc0ff */
[----:B-1----:R-:W-:Y:S01]  /*1294b0*/  IMAD.WIDE R48, R82, 0x4, R14 ;  /* 0x0000000452307825 */ /* 0x002fe200078e020e */
[----:B------:R-:W-:Y:S01]  /*1294c0*/  LOP3.LUT P0, RZ, R43, 0x8, RZ, 0xc0, !PT ;  /* 0x000000082bff7812 */ /* 0x000fe2000780c0ff */
[----:B------:R-:W3:Y:S04]  /*1294d0*/  LDL.LU R82, [R1+0x1114] ;  /* 0x0011140001527983 */ /* 0x000ee80000300800 */
[----:B------:R1:W-:Y:S02]  /*1294e0*/  @P4 STG.E desc[UR34][R48.64], R83 ;  /* 0x0000005330004986 */ /* 0x0003e4000c101922 */
[----:B-1----:R-:W-:-:S02]  /*1294f0*/  IMAD.WIDE R48, R54, 0x4, R20 ;  /* 0x0000000436307825 */ /* 0x002fc400078e0214 */
[----:B------:R-:W4:Y:S04]  /*129500*/  LDL.LU R83, [R1+0x1104] ;  /* 0x0011040001537983 */ /* 0x000f280000300800 */
[----:B------:R1:W-:Y:S02]  /*129510*/  @P5 STG.E desc[UR34][R48.64], R61 ;  /* 0x0000003d30005986 */ /* 0x0003e4000c101922 */
[C---:B-1----:R-:W-:Y:S02]  /*129520*/  IMAD.WIDE R48, R54.reuse, 0x4, R18 ;  /* 0x0000000436307825 */ /* 0x042fe400078e0212 */
[----:B------:R-:W4:Y:S04]  /*129530*/  LDL.LU R61, [R1+0xda4] ;  /* 0x000da400013d7983 */ /* 0x000f280000300800 */
[----:B------:R1:W-:Y:S02]  /*129540*/  @P6 STG.E desc[UR34][R48.64], R62 ;  /* 0x0000003e30006986 */ /* 0x0003e4000c101922 */
[----:B-1----:R-:W-:-:S02]  /*129550*/  IMAD.WIDE R48, R54, 0x4, R16 ;  /* 0x0000000436307825 */ /* 0x002fc400078e0210 */
[----:B------:R-:W4:Y:S04]  /*129560*/  LDL.LU R62, [R1+0xaa4] ;  /* 0x000aa400013e7983 */ /* 0x000f280000300800 */
[----:B--2---:R1:W-:Y:S04]  /*129570*/  @P0 STG.E desc[UR34][R48.64], R63 ;  /* 0x0000003f30000986 */ /* 0x0043e8000c101922 */
[----:B-1----:R-:W2:Y:S04]  /*129580*/  LDL.LU R63, [R1+0x2134] ;  /* 0x00213400013f7983 */ /* 0x002ea80000300800 */
[----:B------:R-:W4:Y:S01]  /*129590*/  LDL.LU R47, [R1+0x8e4] ;  /* 0x0008e400012f7983 */ /* 0x000f220000300800 */
[----:B------:R-:W-:-:S03]  /*1295a0*/  IMAD.WIDE R48, R54, 0x4, R14 ;  /* 0x0000000436307825 */ /* 0x000fc600078e020e */
        /* <DEDUP_REMOVED lines=11> */
[C---:B------:R-:W-:Y:S01]  /*129660*/  LOP3.LUT P5, RZ, R43.reuse, 0x20, RZ, 0xc0, !PT ;  /* 0x000000202bff7812 */ /* 0x040fe200078ac0ff */
[----:B------:R-:W4:Y:S01]  /*129670*/  LDL.LU R252, [R1+0x8e8] ;  /* 0x0008e80001fc7983 */ /* 0x000f220000300800 */
[----:B------:R-:W-:-:S03]  /*129680*/  LOP3.LUT P6, RZ, R43, 0x40, RZ, 0xc0, !PT ;  /* 0x000000402bff7812 */ /* 0x000fc600078cc0ff */
[----:B------:R-:W4:Y:S01]  /*129690*/  LDL.LU R245, [R1+0x116c] ;  /* 0x00116c0001f57983 */ /* 0x000f220000300800 */
[----:B------:R-:W-:-:S03]  /*1296a0*/  LOP3.LUT P0, RZ, R43, 0x80, RZ, 0xc0, !PT ;  /* 0x000000802bff7812 */ /* 0x000fc6000780c0ff */
[----:B------:R-:W4:Y:S01]  /*1296b0*/  LDL.LU R244, [R1+0x114c] ;  /* 0x00114c0001f47983 */ /* 0x000f220000300800 */
[----:B------:R-:W-:Y:S02]  /*1296c0*/  LOP3.LUT P1, RZ, R43, 0x10000, RZ, 0xc0, !PT ;  /* 0x000100002bff7812 */ /* 0x000fe4000782c0ff */
[----:B------:R-:W-:Y:S01]  /*1296d0*/  LOP3.LUT R46, R46, 0xfffffff7, RZ, 0xc0, !PT ;  /* 0xfffffff72e2e7812 */ /* 0x000fe200078ec0ff */
[----:B---3--:R2:W-:Y:S10]  /*1296e0*/  @P4 STG.E desc[UR34][R48.64], R82 ;  /* 0x0000005230004986 */ /* 0x0085f4000c101922 */
        /* <DEDUP_REMOVED lines=12> */
[----:B----4-:R1:W-:Y:S02]  /*1297b0*/  @P5 STG.E desc[UR34][R48.64], R83 ;  /* 0x0000005330005986 */ /* 0x0103e4000c101922 */
[C---:B-1----:R-:W-:Y:S02]  /*1297c0*/  IMAD.WIDE R48, R63.reuse, 0x4, R18 ;  /* 0x000000043f307825 */ /* 0x042fe400078e0212 */
[----:B------:R-:W2:Y:S04]  /*1297d0*/  LDL.LU R83, [R1+0x112c] ;  /* 0x00112c0001537983 */ /* 0x000ea80000300800 */
[----:B------:R1:W-:Y:S02]  /*1297e0*/  @P6 STG.E desc[UR34][R48.64], R61 ;  /* 0x0000003d30006986 */ /* 0x0003e4000c101922 */
[----:B-1----:R-:W-:-:S02]  /*1297f0*/  IMAD.WIDE R48, R63, 0x4, R16 ;  /* 0x000000043f307825 */ /* 0x002fc400078e0210 */
[----:B------:R-:W3:Y:S04]  /*129800*/  LDL.LU R61, [R1+0x111c] ;  /* 0x00111c00013d7983 */ /* 0x000ee80000300800 */
[----:B------:R1:W-:Y:S02]  /*129810*/  @P0 STG.E desc[UR34][R48.64], R62 ;  /* 0x0000003e30000986 */ /* 0x0003e4000c101922 */
[----:B-1----:R-:W-:Y:S02]  /*129820*/  IMAD.WIDE R48, R63, 0x4, R14 ;  /* 0x000000043f307825 */ /* 0x002fe400078e020e */
[----:B------:R-:W4:Y:S04]  /*129830*/  LDL.LU R62, [R1+0x110c] ;  /* 0x00110c00013e7983 */ /* 0x000f280000300800 */
[----:B------:R-:W4:Y:S04]  /*129840*/  LDL.LU R63, [R1+0xdac] ;  /* 0x000dac00013f7983 */ /* 0x000f280000300800 */
[----:B------:R-:W4:Y:S01]  /*129850*/  LDL.LU R82, [R1+0x2144] ;  /* 0x0021440001527983 */ /* 0x000f220000300800 */
        /* <DEDUP_REMOVED lines=45> */
[C---:B------:R-:W-:Y:S01]  /*129b30*/  LOP3.LUT P6, RZ, R43.reuse, 0x200000, RZ, 0xc0, !PT ;  /* 0x002000002bff7812 */ /* 0x040fe200078cc0ff */
[C---:B-1----:R-:W-:Y:S01]  /*129b40*/  IMAD.WIDE R48, R54.reuse, 0x4, R16 ;  /* 0x0000000436307825 */ /* 0x042fe200078e0210 */
[----:B------:R-:W-:Y:S01]  /*129b50*/  LOP3.LUT P0, RZ, R43, 0x400000, RZ, 0xc0, !PT ;  /* 0x004000002bff7812 */ /* 0x000fe2000780c0ff */
[----:B------:R-:W4:Y:S04]  /*129b60*/  LDL.LU R244, [R1+0xaac] ;  /* 0x000aac0001f47983 */ /* 0x000f280000300800 */
[----:B--2---:R1:W-:Y:S02]  /*129b70*/  @P4 STG.E desc[UR34][R48.64], R83 ;  /* 0x0000005330004986 */ /* 0x0043e4000c101922 */
[----:B-1----:R-:W-:-:S02]  /*129b80*/  IMAD.WIDE R48, R54, 0x4, R14 ;  /* 0x0000000436307825 */ /* 0x002fc400078e020e */
[----:B------:R-:W2:Y:S04]  /*129b90*/  LDL.LU R54, [R1+0x8ec] ;  /* 0x0008ec0001367983 */ /* 0x000ea80000300800 */
[----:B---3--:R1:W-:Y:S04]  /*129ba0*/  @P5 STG.E desc[UR34][R48.64], R61 ;  /* 0x0000003d30005986 */ /* 0x0083e8000c101922 */
[----:B------:R-:W3:Y:S04]  /*129bb0*/  LDL.LU R83, [R1+0x1170] ;  /* 0x0011700001537983 */ /* 0x000ee80000300800 */
[----:B-1----:R-:W3:Y:S01]  /*129bc0*/  LDL.LU R61, [R1+0x1150] ;  /* 0x00115000013d7983 */ /* 0x002ee20000300800 */
[----:B----4-:R-:W-:-:S05]  /*129bd0*/  IMAD.WIDE R48, R82, 0x4, R20 ;  /* 0x0000000452307825 */ /* 0x010fca00078e0214 */
[----:B------:R1:W-:Y:S02]  /*129be0*/  @P6 STG.E desc[UR34][R48.64], R62 ;  /* 0x0000003e30006986 */ /* 0x0003e4000c101922 */
[----:B-1----:R-:W-:Y:S02]  /*129bf0*/  IMAD.WIDE R48, R82, 0x4, R18 ;  /* 0x0000000452307825 */ /* 0x002fe400078e0212 */
[----:B------:R-:W4:Y:S04]  /*129c00*/  LDL.LU R62, [R1+0x1130] ;  /* 0x00113000013e7983 */ /* 0x000f280000300800 */
[----:B------:R1:W-:Y:S04]  /*129c10*/  @P0 STG.E desc[UR34][R48.64], R63 ;  /* 0x0000003f30000986 */ /* 0x0003e8000c101922 */
[----:B-1----:R-:W3:Y:S01]  /*129c20*/  LDL.LU R63, [R1+0x2148] ;  /* 0x00214800013f7983 */ /* 0x002ee20000300800 */
[----:B------:R-:W-:-:S03]  /*129c30*/  LOP3.LUT P1, RZ, R42, 0x8, RZ, 0xc0, !PT ;  /* 0x000000082aff7812 */ /* 0x000fc6000782c0ff */
[----:B------:R-:W4:Y:S01]  /*129c40*/  LDL.LU R0, [R1+0xc90] ;  /* 0x000c900001007983 */ /* 0x000f220000300800 */
[----:B------:R-:W-:-:S03]  /*129c50*/  LOP3.LUT R44, R44, 0xf7ffffff, RZ, 0xc0, !PT ;  /* 0xf7ffffff2c2c7812 */ /* 0x000fc600078ec0ff */
[----:B------:R-:W4:Y:S04]  /*129c60*/  LDL.LU R248, [R1+0x214c] ;  /* 0x00214c0001f87983 */ /* 0x000f280000300800 */
[----:B------:R-:W4:Y:S02]  /*129c70*/  LDL.LU R251, [R1+0x6c0] ;  /* 0x0006c00001fb7983 */ /* 0x000f240000300800 */
[----:B------:R-:W-:Y:S02]  /*129c80*/  @P1 LOP3.LUT R44, R44, 0x8000000, RZ, 0xfc, !PT ;  /* 0x080000002c2c1812 */ /* 0x000fe400078efcff */
[----:B------:R-:W-:Y:S01]  /*129c90*/  LOP3.LUT P1, RZ, R42, 0x4, RZ, 0xc0, !PT ;  /* 0x000000042aff7812 */ /* 0x000fe2000782c0ff */
[----:B------:R-:W4:Y:S01]  /*129ca0*/  LDL.LU R250, [R1+0x680] ;  /* 0x0006800001fa7983 */ /* 0x000f220000300800 */
[----:B------:R-:W-:-:S03]  /*129cb0*/  LOP3.LUT R44, R44, 0xefffffff, RZ, 0xc0, !PT ;  /* 0xefffffff2c2c7812 */ /* 0x000fc600078ec0ff */
[----:B------:R-:W4:Y:S04]  /*129cc0*/  LDL.LU R249, [R1+0x490] ;  /* 0x0004900001f97983 */ /* 0x000f280000300800 */
[----:B------:R-:W4:Y:S04]  /*129cd0*/  LDL.LU R52, [R1+0x290] ;  /* 0x0002900001347983 */ /* 0x000f280000300800 */
[----:B------:R-:W-:Y:S01]  /*129ce0*/  @P1 LOP3.LUT R44, R44, 0x10000000, RZ, 0xfc, !PT ;  /* 0x100000002c2c1812 */ /* 0x000fe200078efcff */
[----:B------:R-:W4:Y:S01]  /*129cf0*/  LDL.LU R53, [R1+0x1174] ;  /* 0x0011740001357983 */ /* 0x000f220000300800 */
[----:B------:R-:W-:-:S02]  /*129d00*/  LOP3.LUT P1, RZ, R42, 0x2, RZ, 0xc0, !PT ;  /* 0x000000022aff7812 */ /* 0x000fc4000782c0ff */
[----:B------:R-:W-:Y:S01]  /*129d10*/  LOP3.LUT R44, R44, 0xdfffffff, RZ, 0xc0, !PT ;  /* 0xdfffffff2c2c7812 */ /* 0x000fe200078ec0ff */
[----:B------:R-:W4:Y:S04]  /*129d20*/  LDL.LU R247, [R1+0x1154] ;  /* 0x0011540001f77983 */ /* 0x000f280000300800 */
[----:B------:R-:W4:Y:S04]  /*129d30*/  LDL.LU R246, [R1+0x1134] ;  /* 0x0011340001f67983 */ /* 0x000f280000300800 */
[----:B------:R-:W4:Y:S02]  /*129d40*/  LDL.LU R252, [R1+0x2150] ;  /* 0x0021500001fc7983 */ /* 0x000f240000300800 */
[----:B------:R-:W-:-:S02]  /*129d50*/  @P1 LOP3.LUT R44, R44, 0x20000000, RZ, 0xfc, !PT ;  /* 0x200000002c2c1812 */ /* 0x000fc400078efcff */
[----:B------:R-:W-:Y:S02]  /*129d60*/  LOP3.LUT P1, RZ, R42, 0x1, RZ, 0xc0, !PT ;  /* 0x000000012aff7812 */ /* 0x000fe4000782c0ff */
[----:B------:R-:W-:Y:S02]  /*129d70*/  LOP3.LUT R46, R46, 0xfffffffe, RZ, 0xc0, !PT ;  /* 0xfffffffe2e2e7812 */ /* 0x000fe400078ec0ff */
[C---:B------:R-:W-:Y:S02]  /*129d80*/  LOP3.LUT P4, RZ, R43.reuse, 0x800000, RZ, 0xc0, !PT ;  /* 0x008000002bff7812 */ /* 0x040fe4000788c0ff */
[----:B------:R-:W-:Y:S01]  /*129d90*/  LOP3.LUT P5, RZ, R43, 0x1000000, RZ, 0xc0, !PT ;  /* 0x010000002bff7812 */ /* 0x000fe200078ac0ff */
[----:B------:R-:W-:Y:S01]  /*129da0*/  IMAD.WIDE R48, R82, 0x4, R16 ;  /* 0x0000000452307825 */ /* 0x000fe200078e0210 */
[----:B------:R-:W-:Y:S01]  /*129db0*/  LOP3.LUT R44, R44, 0xbfffffff, RZ, 0xc0, !PT ;  /* 0xbfffffff2c2c7812 */ /* 0x000fe200078ec0ff */
[----:B------:R-:W4:Y:S04]  /*129dc0*/  LDL.LU R245, [R1+0xc94] ;  /* 0x000c940001f57983 */ /* 0x000f280000300800 */
[----:B------:R-:W-:-:S02]  /*129dd0*/  @P1 LOP3.LUT R44, R44, 0x40000000, RZ, 0xfc, !PT ;  /* 0x400000002c2c1812 */ /* 0x000fc400078efcff */
[----:B------:R-:W-:Y:S02]  /*129de0*/  LOP3.LUT P1, RZ, R43, 0x80000000, RZ, 0xc0, !PT ;  /* 0x800000002bff7812 */ /* 0x000fe4000782c0ff */
[----:B------:R-:W-:-:S11]  /*129df0*/  LOP3.LUT R44, R44, 0x7fffffff, RZ, 0xc0, !PT ;  /* 0x7fffffff2c2c7812 */ /* 0x000fd600078ec0ff */
[----:B------:R-:W-:Y:S02]  /*129e00*/  @P1 LOP3.LUT R44, R44, 0x80000000, RZ, 0xfc, !PT ;  /* 0x800000002c2c1812 */ /* 0x000fe400078efcff */
[----:B------:R-:W-:-:S13]  /*129e10*/  LOP3.LUT P1, RZ, R43, 0x40000000, RZ, 0xc0, !PT ;  /* 0x400000002bff7812 */ /* 0x000fda000782c0ff */
[----:B------:R-:W-:Y:S02]  /*129e20*/  @P1 LOP3.LUT R46, R46, 0x1, RZ, 0xfc, !PT ;  /* 0x000000012e2e1812 */ /* 0x000fe400078efcff */
[C---:B------:R-:W-:Y:S02]  /*129e30*/  LOP3.LUT P1, RZ, R43.reuse, 0x20000000, RZ, 0xc0, !PT ;  /* 0x200000002bff7812 */ /* 0x040fe4000782c0ff */
[----:B------:R-:W-:Y:S02]  /*129e40*/  LOP3.LUT R46, R46, 0xfffffffd, RZ, 0xc0, !PT ;  /* 0xfffffffd2e2e7812 */ /* 0x000fe400078ec0ff */
[----:B------:R-:W-:-:S09]  /*129e50*/  LOP3.LUT P6, RZ, R43, 0x2000000, RZ, 0xc0, !PT ;  /* 0x020000002bff7812 */ /* 0x000fd200078cc0ff */
[----:B------:R-:W-:Y:S02]  /*129e60*/  @P1 LOP3.LUT R46, R46, 0x2, RZ, 0xfc, !PT ;  /* 0x000000022e2e1812 */ /* 0x000fe400078efcff */
[C---:B------:R-:W-:Y:S02]  /*129e70*/  LOP3.LUT P1, RZ, R43.reuse, 0x10000000, RZ, 0xc0, !PT ;  /* 0x100000002bff7812 */ /* 0x040fe4000782c0ff */
[----:B------:R-:W-:Y:S02]  /*129e80*/  LOP3.LUT P0, RZ, R43, 0x4000000, RZ, 0xc0, !PT ;  /* 0x040000002bff7812 */ /* 0x000fe4000780c0ff */
[----:B------:R-:W-:-:S09]  /*129e90*/  LOP3.LUT R46, R46, 0xfffffffb, RZ, 0xc0, !PT ;  /* 0xfffffffb2e2e7812 */ /* 0x000fd200078ec0ff */
[----:B------:R-:W-:Y:S02]  /*129ea0*/  @P1 LOP3.LUT R46, R46, 0x4, RZ, 0xfc, !PT ;  /* 0x000000042e2e1812 */ /* 0x000fe400078efcff */
[----:B------:R-:W-:Y:S01]  /*129eb0*/  LOP3.LUT P1, RZ, R43, 0x8000000, RZ, 0xc0, !PT ;  /* 0x080000002bff7812 */ /* 0x000fe2000782c0ff */
[----:B------:R1:W-:Y:S02]  /*129ec0*/  @P4 STG.E desc[UR34][R48.64], R244 ;  /* 0x000000f430004986 */ /* 0x0003e4000c101922 */
[----:B-1----:R-:W-:-:S05]  /*129ed0*/  IMAD.WIDE R48, R82, 0x4, R14 ;  /* 0x0000000452307825 */ /* 0x002fca00078e020e */
[----:B--2---:R1:W-:Y:S04]  /*129ee0*/  @P5 STG.E desc[UR34][R48.64], R54 ;  /* 0x0000003630005986 */ /* 0x0043e8000c101922 */
[----:B-1----:R-:W2:Y:S04]  /*129ef0*/  LDL.LU R54, [R1+0x2154] ;  /* 0x0021540001367983 */ /* 0x002ea80000300800 */
[----:B------:R-:W2:Y:S04]  /*129f00*/  LDL.LU R244, [R1+0x6c4] ;  /* 0x0006c40001f47983 */ /* 0x000ea80000300800 */
[----:B------:R-:W2:Y:S01]  /*129f10*/  LDL.LU R82, [R1+0x684] ;  /* 0x0006840001527983 */ /* 0x000ea20000300800 */
[----:B---3--:R-:W-:-:S05]  /*129f20*/  IMAD.WIDE R48, R63, 0x4, R20 ;  /* 0x000000043f307825 */ /* 0x008fca00078e0214 */
[----:B------:R1:W-:Y:S02]  /*129f30*/  @P6 STG.E desc[UR34][R48.64], R83 ;  /* 0x0000005330006986 */ /* 0x0003e4000c101922 */
[C---:B-1----:R-:W-:Y:S02]  /*129f40*/  IMAD.WIDE R48, R63.reuse, 0x4, R18 ;  /* 0x000000043f307825 */ /* 0x042fe400078e0212 */
[----:B------:R-:W3:Y:S04]  /*129f50*/  LDL.LU R83, [R1+0x494] ;  /* 0x0004940001537983 */ /* 0x000ee80000300800 */
[----:B------:R1:W-:Y:S02]  /*129f60*/  @P0 STG.E desc[UR34][R48.64], R61 ;  /* 0x0000003d30000986 */ /* 0x0003e4000c101922 */
[----:B-1----:R-:W-:-:S02]  /*129f70*/  IMAD.WIDE R48, R63, 0x4, R16 ;  /* 0x000000043f307825 */ /* 0x002fc400078e0210 */
[----:B------:R-:W3:Y:S04]  /*129f80*/  LDL.LU R61, [R1+0x294] ;  /* 0x00029400013d7983 */ /* 0x000ee80000300800 */
[----:B----4-:R1:W-:Y:S02]  /*129f90*/  @P1 STG.E desc[UR34][R48.64], R62 ;  /* 0x0000003e30001986 */ /* 0x0103e4000c101922 */
[----:B-1----:R-:W-:Y:S02]  /*129fa0*/  IMAD.WIDE R48, R63, 0x4, R14 ;  /* 0x000000043f307825 */ /* 0x002fe400078e020e */
[----:B------:R-:W4:Y:S04]  /*129fb0*/  LDL.LU R63, [R1+0x1178] ;  /* 0x00117800013f7983 */ /* 0x000f280000300800 */
[----:B------:R-:W4:Y:S01]  /*129fc0*/  LDL.LU R62, [R1+0x2158] ;  /* 0x00215800013e7983 */ /* 0x000f220000300800 */
[----:B------:R-:W-:-:S13]  /*129fd0*/  LOP3.LUT P1, RZ, R46, 0x4, RZ, 0xc0, !PT ;  /* 0x000000042eff7812 */ /* 0x000fda000782c0ff */
[----:B------:R1:W-:Y:S01]  /*129fe0*/  @P1 STG.E desc[UR34][R48.64], R0 ;  /* 0x0000000030001986 */ /* 0x0003e2000c101922 */
[----:B------:R-:W-:Y:S01]  /*129ff0*/  LOP3.LUT P1, RZ, R46, 0x2, RZ, 0xc0, !PT ;  /* 0x000000022eff7812 */ /* 0x000fe2000782c0ff */
[----:B-1----:R-:W-:-:S12]  /*12a000*/  IMAD.WIDE R48, R248, 0x4, R20 ;  /* 0x00000004f8307825 */ /* 0x002fd800078e0214 */
[----:B------:R-:W-:Y:S01]  /*12a010*/  @P1 STG.E desc[UR34][R48.64], R251 ;  /* 0x000000fb30001986 */ /* 0x000fe2000c101922 */
        /* <DEDUP_REMOVED lines=24> */
[C---:B------:R-:W-:Y:S02]  /*12a1a0*/  LOP3.LUT P5, RZ, R42.reuse, 0x80, RZ, 0xc0, !PT ;  /* 0x000000802aff7812 */ /* 0x040fe400078ac0ff */
[C---:B------:R-:W-:Y:S02]  /*12a1b0*/  LOP3.LUT P6, RZ, R42.reuse, 0x100, RZ, 0xc0, !PT ;  /* 0x000001002aff7812 */ /* 0x040fe400078cc0ff */
[----:B------:R-:W-:Y:S01]  /*12a1c0*/  LOP3.LUT P0, RZ, R42, 0x200, RZ, 0xc0, !PT ;  /* 0x000002002aff7812 */ /* 0x000fe2000780c0ff */
[----:B--2---:R-:W-:-:S05]  /*12a1d0*/  IMAD.WIDE R46, R54, 0x4, R20 ;  /* 0x00000004362e7825 */ /* 0x004fca00078e0214 */
[----:B------:R1:W-:Y:S02]  /*12a1e0*/  @P3 STG.E desc[UR34][R46.64], R244 ;  /* 0x000000f42e003986 */ /* 0x0003e4000c101922 */
[----:B-1----:R-:W-:-:S05]  /*12a1f0*/  IMAD.WIDE R46, R54, 0x4, R18 ;  /* 0x00000004362e7825 */ /* 0x002fca00078e0212 */
[----:B------:R1:W-:Y:S02]  /*12a200*/  @P4 STG.E desc[UR34][R46.64], R82 ;  /* 0x000000522e004986 */ /* 0x0003e4000c101922 */
[----:B-1----:R-:W-:-:S05]  /*12a210*/  IMAD.WIDE R46, R54, 0x4, R16 ;  /* 0x00000004362e7825 */ /* 0x002fca00078e0210 */
[----:B---3--:R1:W-:Y:S02]  /*12a220*/  @P5 STG.E desc[UR34][R46.64], R83 ;  /* 0x000000532e005986 */ /* 0x0083e4000c101922 */
[----:B-1----:R-:W-:Y:S02]  /*12a230*/  IMAD.WIDE R46, R54, 0x4, R14 ;  /* 0x00000004362e7825 */ /* 0x002fe400078e020e */
[----:B------:R-:W2:Y:S04]  /*12a240*/  LDL.LU R54, [R1+0x1158] ;  /* 0x0011580001367983 */ /* 0x000ea80000300800 */
[----:B------:R1:W-:Y:S04]  /*12a250*/  @P6 STG.E desc[UR34][R46.64], R61 ;  /* 0x0000003d2e006986 */ /* 0x0003e8000c101922 */
[----:B-1----:R-:W3:Y:S04]  /*12a260*/  LDL.LU R61, [R1+0x1138] ;  /* 0x00113800013d7983 */ /* 0x002ee80000300800 */
[----:B------:R-:W3:Y:S04]  /*12a270*/  LDL.LU R50, [R1+0xc98] ;  /* 0x000c980001327983 */ /* 0x000ee80000300800 */
[----:B------:R-:W3:Y:S01]  /*12a280*/  LDL.LU R51, [R1+0x6c8] ;  /* 0x0006c80001337983 */ /* 0x000ee20000300800 */
[----:B----4-:R-:W-:-:S03]  /*12a290*/  IMAD.WIDE R46, R62, 0x4, R20 ;  /* 0x000000043e2e7825 */ /* 0x010fc600078e0214 */
[----:B------:R-:W4:Y:S04]  /*12a2a0*/  LDL.LU R0, [R1+0x688] ;  /* 0x0006880001007983 */ /* 0x000f280000300800 */
[----:B------:R1:W-:Y:S04]  /*12a2b0*/  @P0 STG.E desc[UR34][R46.64], R63 ;  /* 0x0000003f2e000986 */ /* 0x0003e8000c101922 */
[----:B-1----:R-:W4:Y:S04]  /*12a2c0*/  LDL.LU R63, [R1+0x215c] ;  /* 0x00215c00013f7983 */ /* 0x002f280000300800 */
[----:B------:R-:W4:Y:S01]  /*12a2d0*/  LDL.LU R251, [R1+0x498] ;  /* 0x0004980001fb7983 */ /* 0x000f220000300800 */
[----:B------:R-:W-:-:S02]  /*12a2e0*/  LOP3.LUT P1, RZ, R42, 0x400000, RZ, 0xc0, !PT ;  /* 0x004000002aff7812 */ /* 0x000fc4000782c0ff */
[----:B------:R-:W-:Y:S01]  /*12a2f0*/  LOP3.LUT R44, R44, 0xfff7ffff, RZ, 0xc0, !PT ;  /* 0xfff7ffff2c2c7812 */ /* 0x000fe200078ec0ff */
[----:B------:R-:W4:Y:S04]  /*12a300*/  LDL.LU R250, [R1+0x298] ;  /* 0x0002980001fa7983 */ /* 0x000f280000300800 */
[----:B------:R-:W4:Y:S04]  /*12a310*/  LDL.LU R249, [R1+0x117c] ;  /* 0x00117c0001f97983 */ /* 0x000f280000300800 */
[----:B------:R-:W4:Y:S02]  /*12a320*/  LDL.LU R248, [R1+0x115c] ;  /* 0x00115c0001f87983 */ /* 0x000f240000300800 */
[----:B------:R-:W-:-:S02]  /*12a330*/  @P1 LOP3.LUT R44, R44, 0x80000, RZ, 0xfc, !PT ;  /* 0x000800002c2c1812 */ /* 0x000fc400078efcff */
        /* <DEDUP_REMOVED lines=9> */
[----:B------:R-:W4:Y:S01]  /*12a3d0*/  LDL.LU R245, [R1+0x49c] ;  /* 0x00049c0001f57983 */ /* 0x000f220000300800 */
[----:B------:R-:W-:-:S03]  /*12a3e0*/  LOP3.LUT P4, RZ, R42, 0x400, RZ, 0xc0, !PT ;  /* 0x000004002aff7812 */ /* 0x000fc6000788c0ff */
[----:B------:R-:W4:Y:S01]  /*12a3f0*/  LDL.LU R244, [R1+0x2174] ;  /* 0x0021740001f47983 */ /* 0x000f220000300800 */
[----:B------:R-:W-:Y:S01]  /*12a400*/  LOP3.LUT P5, RZ, R42, 0x800, RZ, 0xc0, !PT ;  /* 0x000008002aff7812 */ /* 0x000fe200078ac0ff */
[----:B------:R-:W-:Y:S01]  /*12a410*/  IMAD.WIDE R46, R62, 0x4, R18 ;  /* 0x000000043e2e7825 */ /* 0x000fe200078e0212 */
[----:B------:R-:W-:Y:S01]  /*12a420*/  LOP3.LUT P6, RZ, R42, 0x1000, RZ, 0xc0, !PT ;  /* 0x000010002aff7812 */ /* 0x000fe200078cc0ff */
[----:B------:R-:W4:Y:S02]  /*12a430*/  LDL.LU R82, [R1+0x29c] ;  /* 0x00029c0001527983 */ /* 0x000f240000300800 */
[----:B------:R-:W-:Y:S02]  /*12a440*/  @P1 LOP3.LUT R44, R44, 0x200000, RZ, 0xfc, !PT ;  /* 0x002000002c2c1812 */ /* 0x000fe400078efcff */
[----:B------:R-:W-:Y:S01]  /*12a450*/  LOP3.LUT P1, RZ, R42, 0x80000, RZ, 0xc0, !PT ;  /* 0x000800002aff7812 */ /* 0x000fe2000782c0ff */
[----:B------:R-:W4:Y:S01]  /*12a460*/  LDL.LU R83, [R1+0x11e0] ;  /* 0x0011e00001537983 */ /* 0x000f220000300800 */
        /* <DEDUP_REMOVED lines=22> */
[----:B------:R4:W-:Y:S04]  /*12a5d0*/  @P6 STG.E desc[UR34][R46.64], R50 ;  /* 0x000000322e006986 */ /* 0x0009e8000c101922 */
[----:B------:R-:W2:Y:S01]  /*12a5e0*/  LDL.LU R62, [R1+0x2178] ;  /* 0x00217800013e7983 */ /* 0x000ea20000300800 */
[----:B----4-:R-:W-:-:S05]  /*12a5f0*/  IMAD.WIDE R46, R63, 0x4, R20 ;  /* 0x000000043f2e7825 */ /* 0x010fca00078e0214 */
[----:B------:R1:W-:Y:S02]  /*12a600*/  @P0 STG.E desc[UR34][R46.64], R51 ;  /* 0x000000332e000986 */ /* 0x0003e4000c101922 */
[----:B-1----:R-:W-:-:S05]  /*12a610*/  IMAD.WIDE R46, R63, 0x4, R18 ;  /* 0x000000043f2e7825 */ /* 0x002fca00078e0212 */
[----:B------:R1:W-:Y:S01]  /*12a620*/  @P1 STG.E desc[UR34][R46.64], R0 ;  /* 0x000000002e001986 */ /* 0x0003e2000c101922 */
[----:B------:R-:W-:Y:S01]  /*12a630*/  LOP3.LUT P1, RZ, R44, 0x4000000, RZ, 0xc0, !PT ;  /* 0x040000002cff7812 */ /* 0x000fe2000782c0ff */
[----:B-1----:R-:W-:-:S12]  /*12a640*/  IMAD.WIDE R46, R63, 0x4, R16 ;  /* 0x000000043f2e7825 */ /* 0x002fd800078e0210 */
[----:B------:R1:W-:Y:S02]  /*12a650*/  @P1 STG.E desc[UR34][R46.64], R251 ;  /* 0x000000fb2e001986 */ /* 0x0003e4000c101922 */
[----:B-1----:R-:W-:Y:S02]  /*12a660*/  IMAD.WIDE R46, R63, 0x4, R14 ;  /* 0x000000043f2e7825 */ /* 0x002fe400078e020e */
        /* <DEDUP_REMOVED lines=30> */
[C---:B------:R-:W-:Y:S02]  /*12a850*/  LOP3.LUT P6, RZ, R42.reuse, 0x8000000, RZ, 0xc0, !PT ;  /* 0x080000002aff7812 */ /* 0x040fe400078cc0ff */
[----:B------:R-:W-:Y:S01]  /*12a860*/  LOP3.LUT P0, RZ, R42, 0x10000000, RZ, 0xc0, !PT ;  /* 0x100000002aff7812 */ /* 0x000fe2000780c0ff */
[----:B--2---:R-:W-:-:S05]  /*12a870*/  IMAD.WIDE R46, R62, 0x4, R20 ;  /* 0x000000043e2e7825 */ /* 0x004fca00078e0214 */
[----:B------:R1:W-:Y:S02]  /*12a880*/  @P4 STG.E desc[UR34][R46.64], R83 ;  /* 0x000000532e004986 */ /* 0x0003e4000c101922 */
[----:B-1----:R-:W-:-:S05]  /*12a890*/  IMAD.WIDE R46, R62, 0x4, R18 ;  /* 0x000000043e2e7825 */ /* 0x002fca00078e0212 */
[----:B------:R1:W-:Y:S02]  /*12a8a0*/  @P5 STG.E desc[UR34][R46.64], R54 ;  /* 0x000000362e005986 */ /* 0x0003e4000c101922 */
[C---:B-1----:R-:W-:Y:S02]  /*12a8b0*/  IMAD.WIDE R46, R62.reuse, 0x4, R16 ;  /* 0x000000043e2e7825 */ /* 0x042fe400078e0210 */
[----:B------:R-:W2:Y:S04]  /*12a8c0*/  LDL.LU R54, [R1+0x1180] ;  /* 0x0011800001367983 */ /* 0x000ea80000300800 */
[----:B---3--:R1:W-:Y:S02]  /*12a8d0*/  @P6 STG.E desc[UR34][R46.64], R61 ;  /* 0x0000003d2e006986 */ /* 0x0083e4000c101922 */
[----:B-1----:R-:W-:-:S02]  /*12a8e0*/  IMAD.WIDE R46, R62, 0x4, R14 ;  /* 0x000000043e2e7825 */ /* 0x002fc400078e020e */
[----:B------:R-:W3:Y:S04]  /*12a8f0*/  LDL.LU R61, [R1+0xd70] ;  /* 0x000d7000013d7983 */ /* 0x000ee80000300800 */
[----:B------:R-:W2:Y:S04]  /*12a900*/  LDL.LU R62, [R1+0xa40] ;  /* 0x000a4000013e7983 */ /* 0x000ea80000300800 */
[----:B----4-:R1:W-:Y:S04]  /*12a910*/  @P0 STG.E desc[UR34][R46.64], R63 ;  /* 0x0000003f2e000986 */ /* 0x0103e8000c101922 */
[----:B-1----:R-:W4:Y:S04]  /*12a920*/  LDL.LU R63, [R1+0x217c] ;  /* 0x00217c00013f7983 */ /* 0x002f280000300800 */
        /* <DEDUP_REMOVED lines=10> */
[----:B------:R-:W-:-:S03]  /*12a9d0*/  LOP3.LUT P4, RZ, R42, 0x20000000, RZ, 0xc0, !PT ;  /* 0x200000002aff7812 */ /* 0x000fc6000788c0ff */
[----:B------:R-:W3:Y:S04]  /*12a9e0*/  LDL.LU R252, [R1+0x11e8] ;  /* 0x0011e80001fc7983 */ /* 0x000ee80000300800 */
[----:B------:R-:W3:Y:S01]  /*12a9f0*/  LDL.LU R244, [R1+0x11c8] ;  /* 0x0011c80001f47983 */ /* 0x000ee20000300800 */
[----:B------:R-:W-:-:S03]  /*12aa00*/  LOP3.LUT P5, RZ, R42, 0x40000000, RZ, 0xc0, !PT ;  /* 0x400000002aff7812 */ /* 0x000fc600078ac0ff */
[----:B------:R-:W3:Y:S01]  /*12aa10*/  LDL.LU R82, [R1+0x11a8] ;  /* 0x0011a80001527983 */ /* 0x000ee20000300800 */
[----:B------:R-:W-:-:S03]  /*12aa20*/  LOP3.LUT P6, RZ, R42, 0x80000000, RZ, 0xc0, !PT ;  /* 0x800000002aff7812 */ /* 0x000fc600078cc0ff */
        /* <DEDUP_REMOVED lines=20> */
[----:B----4-:R-:W-:-:S05]  /*12ab70*/  IMAD.WIDE R42, R63, 0x4, R20 ;  /* 0x000000043f2a7825 */ /* 0x010fca00078e0214 */
[----:B--2---:R1:W-:Y:S02]  /*12ab80*/  @P4 STG.E desc[UR34][R42.64], R54 ;  /* 0x000000362a004986 */ /* 0x0043e4000c101922 */
        /* <DEDUP_REMOVED lines=10> */
[----:B------:R-:W-:-:S04]  /*12ac30*/  LOP3.LUT R44, R44, 0xfffdffff, RZ, 0xc0, !PT ;  /* 0xfffdffff2c2c7812 */ /* 0x000fc800078ec0ff */
[----:B------:R-:W-:Y:S02]  /*12ac40*/  @P1 LOP3.LUT R44, R44, 0x20000, RZ, 0xfc, !PT ;  /* 0x000200002c2c1812 */ /* 0x000fe400078efcff */
[C---:B------:R-:W-:Y:S02]  /*12ac50*/  LOP3.LUT P1, RZ, R41.reuse, 0x4, RZ, 0xc0, !PT ;  /* 0x0000000429ff7812 */ /* 0x040fe4000782c0ff */
[----:B------:R-:W-:Y:S02]  /*12ac60*/  LOP3.LUT P0, RZ, R41, 0x1, RZ, 0xc0, !PT ;  /* 0x0000000129ff7812 */ /* 0x000fe4000780c0ff */
[----:B------:R-:W-:-:S09]  /*12ac70*/  LOP3.LUT R44, R44, 0xfffbffff, RZ, 0xc0, !PT ;  /* 0xfffbffff2c2c7812 */ /* 0x000fd200078ec0ff */
[----:B------:R-:W-:Y:S02]  /*12ac80*/  @P1 LOP3.LUT R44, R44, 0x40000, RZ, 0xfc, !PT ;  /* 0x000400002c2c1812 */ /* 0x000fe400078efcff */
        /* <DEDUP_REMOVED lines=13> */
[C---:B------:R-:W-:Y:S01]  /*12ad60*/  LOP3.LUT P1, RZ, R44.reuse, 0x8000, RZ, 0xc0, !PT ;  /* 0x000080002cff7812 */ /* 0x040fe2000782c0ff */
        /* <DEDUP_REMOVED lines=27> */
[----:B---3--:R-:W-:-:S05]  /*12af20*/  IMAD.WIDE R42, R245, 0x4, R20 ;  /* 0x00000004f52a7825 */ /* 0x008fca00078e0214 */
[----:B------:R1:W-:Y:S02]  /*12af30*/  @P5 STG.E desc[UR34][R42.64], R61 ;  /* 0x0000003d2a005986 */ /* 0x0003e4000c101922 */
[----:B-1----:R-:W-:-:S05]  /*12af40*/  IMAD.WIDE R42, R245, 0x4, R18 ;  /* 0x00000004f52a7825 */ /* 0x002fca00078e0212 */
[----:B----4-:R1:W-:Y:S02]  /*12af50*/  @P6 STG.E desc[UR34][R42.64], R62 ;  /* 0x0000003e2a006986 */ /* 0x0103e4000c101922 */
[----:B-1----:R-:W-:-:S05]  /*12af60*/  IMAD.WIDE R42, R245, 0x4, R16 ;  /* 0x00000004f52a7825 */ /* 0x002fca00078e0210 */
[----:B------:R1:W-:Y:S04]  /*12af70*/  @P0 STG.E desc[UR34][R42.64], R63 ;  /* 0x0000003f2a000986 */ /* 0x0003e8000c101922 */
        /* <DEDUP_REMOVED lines=18> */
[C---:B------:R-:W-:Y:S02]  /*12b0a0*/  LOP3.LUT P1, RZ, R41.reuse, 0x2000000, RZ, 0xc0, !PT ;  /* 0x0200000029ff7812 */ /* 0x040fe4000782c0ff */
[----:B------:R-:W-:Y:S02]  /*12b0b0*/  LOP3.LUT R44, R44, 0xffffffbf, RZ, 0xc0, !PT ;  /* 0xffffffbf2c2c7812 */ /* 0x000fe400078ec0ff */
[----:B------:R-:W-:-:S09]  /*12b0c0*/  LOP3.LUT P5, RZ, R41, 0x20000, RZ, 0xc0, !PT ;  /* 0x0002000029ff7812 */ /* 0x000fd200078ac0ff */
[----:B------:R-:W-:Y:S02]  /*12b0d0*/  @P1 LOP3.LUT R44, R44, 0x40, RZ, 0xfc, !PT ;  /* 0x000000402c2c1812 */ /* 0x000fe400078efcff */
[C---:B------:R-:W-:Y:S02]  /*12b0e0*/  LOP3.LUT P1, RZ, R41.reuse, 0x1000000, RZ, 0xc0, !PT ;  /* 0x0100000029ff7812 */ /* 0x040fe4000782c0ff */
[C---:B------:R-:W-:Y:S01]  /*12b0f0*/  LOP3.LUT P6, RZ, R41.reuse, 0x40000, RZ, 0xc0, !PT ;  /* 0x0004000029ff7812 */ /* 0x040fe200078cc0ff */
[----:B--2---:R1:W-:Y:S04]  /*12b100*/  @P4 STG.E desc[UR34][R42.64], R63 ;  /* 0x0000003f2a004986 */ /* 0x0043e8000c101922 */
[----:B-1----:R-:W2:Y:S04]  /*12b110*/  LDL.LU R63, [R1+0xd7c] ;  /* 0x000d7c00013f7983 */ /* 0x002ea80000300800 */
[----:B------:R-:W2:Y:S04]  /*12b120*/  LDL.LU R250, [R1+0xa4c] ;  /* 0x000a4c0001fa7983 */ /* 0x000ea80000300800 */
[----:B------:R-:W2:Y:S04]  /*12b130*/  LDL.LU R248, [R1+0x8dc] ;  /* 0x0008dc0001f87983 */ /* 0x000ea80000300800 */
[----:B------:R-:W2:Y:S04]  /*12b140*/  LDL.LU R246, [R1+0x22a8] ;  /* 0x0022a80001f67983 */ /* 0x000ea80000300800 */
[----:B------:R-:W2:Y:S04]  /*12b150*/  LDL.LU R52, [R1+0x11f0] ;  /* 0x0011f00001347983 */ /* 0x000ea80000300800 */
[----:B------:R-:W2:Y:S01]  /*12b160*/  LDL.LU R53, [R1+0x11d0] ;  /* 0x0011d00001357983 */ /* 0x000ea20000300800 */
[----:B------:R-:W-:Y:S01]  /*12b170*/  LOP3.LUT R44, R44, 0xffffff7f, RZ, 0xc0, !PT ;  /* 0xffffff7f2c2c7812 */ /* 0x000fe200078ec0ff */
[----:B---3--:R-:W-:Y:S01]  /*12b180*/  IMAD.WIDE R42, R54, 0x4, R20 ;  /* 0x00000004362a7825 */ /* 0x008fe200078e0214 */
[----:B------:R-:W-:Y:S01]  /*12b190*/  LOP3.LUT P0, RZ, R41, 0x80000, RZ, 0xc0, !PT ;  /* 0x0008000029ff7812 */ /* 0x000fe2000780c0ff */
[----:B------:R-:W3:Y:S01]  /*12b1a0*/  LDL.LU R247, [R1+0x11b0] ;  /* 0x0011b00001f77983 */ /* 0x000ee20000300800 */
[----:B------:R-:W-:-:S02]  /*12b1b0*/  @P1 LOP3.LUT R44, R44, 0x80, RZ, 0xfc, !PT ;  /* 0x000000802c2c1812 */ /* 0x000fc400078efcff */
[----:B------:R-:W-:Y:S01]  /*12b1c0*/  LOP3.LUT P1, RZ, R41, 0x800000, RZ, 0xc0, !PT ;  /* 0x0080000029ff7812 */ /* 0x000fe2000782c0ff */
[----:B------:R1:W-:Y:S01]  /*12b1d0*/  @P5 STG.E desc[UR34][R42.64], R244 ;  /* 0x000000f42a005986 */ /* 0x0003e2000c101922 */
[----:B------:R-:W-:Y:S01]  /*12b1e0*/  LOP3.LUT R44, R44, 0xfffffeff, RZ, 0xc0, !PT ;  /* 0xfffffeff2c2c7812 */ /* 0x000fe200078ec0ff */
[----:B-1----:R-:W-:-:S05]  /*12b1f0*/  IMAD.WIDE R42, R54, 0x4, R18 ;  /* 0x00000004362a7825 */ /* 0x002fca00078e0212 */
[----:B----4-:R1:W-:Y:S05]  /*12b200*/  @P6 STG.E desc[UR34][R42.64], R82 ;  /* 0x000000522a006986 */ /* 0x0103ea000c101922 */
[----:B------:R-:W-:Y:S02]  /*12b210*/  @P1 LOP3.LUT R44, R44, 0x100, RZ, 0xfc, !PT ;  /* 0x000001002c2c1812 */ /* 0x000fe400078efcff */
[----:B------:R-:W-:Y:S01]  /*12b220*/  LOP3.LUT P1, RZ, R41, 0x400000, RZ, 0xc0, !PT ;  /* 0x0040000029ff7812 */ /* 0x000fe2000782c0ff */
[----:B-1----:R-:W-:-:S05]  /*12b230*/  IMAD.WIDE R42, R54, 0x4, R16 ;  /* 0x00000004362a7825 */ /* 0x002fca00078e0210 */
[----:B------:R1:W-:Y:S01]  /*12b240*/  @P0 STG.E desc[UR34][R42.64], R83 ;  /* 0x000000532a000986 */ /* 0x0003e2000c101922 */
[----:B------:R-:W-:-:S03]  /*12b250*/  LOP3.LUT R44, R44, 0xfffffdff, RZ, 0xc0, !PT ;  /* 0xfffffdff2c2c7812 */ /* 0x000fc600078ec0ff */
[----:B-1----:R-:W4:Y:S04]  /*12b260*/  LDL.LU R83, [R1+0x22ac] ;  /* 0x0022ac0001537983 */ /* 0x002f280000300800 */
[----:B------:R-:W3:Y:S04]  /*12b270*/  LDL.LU R252, [R1+0xc60] ;  /* 0x000c600001fc7983 */ /* 0x000ee80000300800 */
[----:B------:R-:W3:Y:S01]  /*12b280*/  LDL.LU R245, [R1+0x670] ;  /* 0x0006700001f57983 */ /* 0x000ee20000300800 */
[----:B------:R-:W-:Y:S02]  /*12b290*/  @P1 LOP3.LUT R44, R44, 0x200, RZ, 0xfc, !PT ;  /* 0x000002002c2c1812 */ /* 0x000fe400078efcff */
[----:B------:R-:W-:Y:S01]  /*12b2a0*/  LOP3.LUT P1, RZ, R41, 0x200000, RZ, 0xc0, !PT ;  /* 0x0020000029ff7812 */ /* 0x000fe2000782c0ff */
[----:B------:R-:W3:Y:S01]  /*12b2b0*/  LDL.LU R244, [R1+0x480] ;  /* 0x0004800001f47983 */ /* 0x000ee20000300800 */
[----:B------:R-:W-:Y:S01]  /*12b2c0*/  LOP3.LUT R44, R44, 0xfffffbff, RZ, 0xc0, !PT ;  /* 0xfffffbff2c2c7812 */ /* 0x000fe200078ec0ff */
[----:B------:R-:W-:-:S02]  /*12b2d0*/  IMAD.WIDE R42, R54, 0x4, R14 ;  /* 0x00000004362a7825 */ /* 0x000fc400078e020e */
[----:B------:R-:W3:Y:S08]  /*12b2e0*/  LDL.LU R82, [R1+0x280] ;  /* 0x0002800001527983 */ /* 0x000ef00000300800 */
[----:B------:R-:W-:Y:S02]  /*12b2f0*/  @P1 LOP3.LUT R44, R44, 0x400, RZ, 0xfc, !PT ;  /* 0x000004002c2c1812 */ /* 0x000fe400078efcff */
[----:B------:R-:W-:-:S13]  /*12b300*/  LOP3.LUT P1, RZ, R41, 0x100000, RZ, 0xc0, !PT ;  /* 0x0010000029ff7812 */ /* 0x000fda000782c0ff */
[----:B------:R1:W-:Y:S01]  /*12b310*/  @P1 STG.E desc[UR34][R42.64], R61 ;  /* 0x0000003d2a001986 */ /* 0x0003e2000c101922 */
[C---:B------:R-:W-:Y:S01]  /*12b320*/  LOP3.LUT P1, RZ, R44.reuse, 0x400, RZ, 0xc0, !PT ;  /* 0x000004002cff7812 */ /* 0x040fe2000782c0ff */
[----:B-1----:R-:W-:Y:S02]  /*12b330*/  IMAD.WIDE R42, R249, 0x4, R20 ;  /* 0x00000004f92a7825 */ /* 0x002fe400078e0214 */
[----:B------:R-:W4:Y:S10]  /*12b340*/  LDL.LU R61, [R1+0xa0] ;  /* 0x0000a000013d7983 */ /* 0x000f340000300800 */
[----:B------:R1:W-:Y:S01]  /*12b350*/  @P1 STG.E desc[UR34][R42.64], R62 ;  /* 0x0000003e2a001986 */ /* 0x0003e2000c101922 */
[----:B------:R-:W-:-:S03]  /*12b360*/  LOP3.LUT P1, RZ, R44, 0x200, RZ, 0xc0, !PT ;  /* 0x000002002cff7812 */ /* 0x000fc6000782c0ff */
[----:B-1----:R-:W4:Y:S04]  /*12b370*/  LDL.LU R62, [R1+0x11f4] ;  /* 0x0011f400013e7983 */ /* 0x002f280000300800 */
[----:B------:R-:W4:Y:S01]  /*12b380*/  LDL.LU R54, [R1+0x2320] ;  /* 0x0023200001367983 */ /* 0x000f220000300800 */
[----:B------:R-:W-:-:S05]  /*12b390*/  IMAD.WIDE R42, R249, 0x4, R18 ;  /* 0x00000004f92a7825 */ /* 0x000fca00078e0212 */
        /* <DEDUP_REMOVED lines=18> */
[----:B---3--:R1:W-:Y:S01]  /*12b4c0*/  @P1 STG.E desc[UR34][R42.64], R247 ;  /* 0x000000f72a001986 */ /* 0x0083e2000c101922 */
[----:B------:R-:W-:Y:S02]  /*12b4d0*/  LOP3.LUT P1, RZ, R44, 0x8, RZ, 0xc0, !PT ;  /* 0x000000082cff7812 */ /* 0x000fe4000782c0ff */
[----:B------:R-:W-:Y:S01]  /*12b4e0*/  LOP3.LUT P3, RZ, R41, 0x40000000, RZ, 0xc0, !PT ;  /* 0x4000000029ff7812 */ /* 0x000fe2000786c0ff */
[----:B-1----:R-:W-:-:S10]  /*12b4f0*/  IMAD.WIDE R42, R246, 0x4, R14 ;  /* 0x00000004f62a7825 */ /* 0x002fd400078e020e */
[----:B------:R4:W-:Y:S02]  /*12b500*/  @P1 STG.E desc[UR34][R42.64], R252 ;  /* 0x000000fc2a001986 */ /* 0x0009e4000c101922 */
[----:B----4-:R-:W-:-:S05]  /*12b510*/  IMAD.WIDE R42, R83, 0x4, R20 ;  /* 0x00000004532a7825 */ /* 0x010fca00078e0214 */
[----:B------:R1:W-:Y:S02]  /*12b520*/  @P2 STG.E desc[UR34][R42.64], R245 ;  /* 0x000000f52a002986 */ /* 0x0003e4000c101922 */
[----:B-1----:R-:W-:-:S05]  /*12b530*/  IMAD.WIDE R42, R83, 0x4, R18 ;  /* 0x00000004532a7825 */ /* 0x002fca00078e0212 */
[----:B------:R1:W-:Y:S04]  /*12b540*/  @P3 STG.E desc[UR34][R42.64], R244 ;  /* 0x000000f42a003986 */ /* 0x0003e8000c101922 */
[----:B-1----:R-:W3:Y:S01]  /*12b550*/  LDL.LU R244, [R1+0x11b4] ;  /* 0x0011b40001f47983 */ /* 0x002ee20000300800 */
[----:B------:R-:W-:Y:S02]  /*12b560*/  LOP3.LUT P4, RZ, R41, 0x80000000, RZ, 0xc0, !PT ;  /* 0x8000000029ff7812 */ /* 0x000fe4000788c0ff */
        /* <DEDUP_REMOVED lines=18> */
[----:B------:R-:W-:-:S03]  /*12b690*/  LOP3.LUT R41, R41, 0xf7ffffff, RZ, 0xc0, !PT ;  /* 0xf7ffffff29297812 */ /* 0x000fc600078ec0ff */
[----:B------:R-:W2:Y:S04]  /*12b6a0*/  LDL.LU R251, [R1+0x11f8] ;  /* 0x0011f80001fb7983 */ /* 0x000ea80000300800 */
[----:B------:R-:W2:Y:S02]  /*12b6b0*/  LDL.LU R250, [R1+0x11d8] ;  /* 0x0011d80001fa7983 */ /* 0x000ea40000300800 */
[----:B------:R-:W-:Y:S02]  /*12b6c0*/  @P1 LOP3.LUT R41, R41, 0x8000000, RZ, 0xfc, !PT ;  /* 0x0800000029291812 */ /* 0x000fe400078efcff */
[----:B------:R-:W-:Y:S01]  /*12b6d0*/  LOP3.LUT P1, RZ, R40, 0x4000, RZ, 0xc0, !PT ;  /* 0x0000400028ff7812 */ /* 0x000fe2000782c0ff */
[----:B------:R-:W2:Y:S01]  /*12b6e0*/  LDL.LU R249, [R1+0x11b8] ;  /* 0x0011b80001f97983 */ /* 0x000ea20000300800 */
[----:B------:R-:W-:-:S02]  /*12b6f0*/  LOP3.LUT R41, R41, 0xefffffff, RZ, 0xc0, !PT ;  /* 0xefffffff29297812 */ /* 0x000fc400078ec0ff */
[----:B------:R-:W-:Y:S01]  /*12b700*/  LOP3.LUT P4, RZ, R40, 0x8, RZ, 0xc0, !PT ;  /* 0x0000000828ff7812 */ /* 0x000fe2000788c0ff */
[----:B------:R-:W-:Y:S01]  /*12b710*/  IMAD.WIDE R42, R54, 0x4, R16 ;  /* 0x00000004362a7825 */ /* 0x000fe200078e0210 */
[----:B------:R-:W2:Y:S04]  /*12b720*/  LDL.LU R53, [R1+0x678] ;  /* 0x0006780001357983 */ /* 0x000ea80000300800 */
[----:B------:R-:W2:Y:S03]  /*12b730*/  LDL.LU R247, [R1+0x488] ;  /* 0x0004880001f77983 */ /* 0x000ea60000300800 */
        /* <DEDUP_REMOVED lines=17> */
[----:B---3--:R1:W-:Y:S02]  /*12b850*/  @P4 STG.E desc[UR34][R42.64], R244 ;  /* 0x000000f42a004986 */ /* 0x0083e4000c101922 */
[----:B-1----:R-:W-:Y:S02]  /*12b860*/  IMAD.WIDE R42, R54, 0x4, R14 ;  /* 0x00000004362a7825 */ /* 0x002fe400078e020e */
[----:B------:R-:W3:Y:S04]  /*12b870*/  LDL.LU R54, [R1+0x2350] ;  /* 0x0023500001367983 */ /* 0x000ee80000300800 */
[----:B------:R-:W3:Y:S01]  /*12b880*/  LDL.LU R52, [R1+0xc68] ;  /* 0x000c680001347983 */ /* 0x000ee20000300800 */
[----:B------:R-:W-:-:S02]  /*12b890*/  LOP3.LUT R44, R44, 0xfffffffd, RZ, 0xc0, !PT ;  /* 0xfffffffd2c2c7812 */ /* 0x000fc400078ec0ff */
[----:B------:R-:W-:Y:S01]  /*12b8a0*/  LOP3.LUT P5, RZ, R40, 0x10, RZ, 0xc0, !PT ;  /* 0x0000001028ff7812 */ /* 0x000fe200078ac0ff */
[----:B------:R-:W3:Y:S01]  /*12b8b0*/  LDL.LU R244, [R1+0x11fc] ;  /* 0x0011fc0001f47983 */ /* 0x000ee20000300800 */
[----:B------:R-:W-:Y:S02]  /*12b8c0*/  @P1 LOP3.LUT R44, R44, 0x2, RZ, 0xfc, !PT ;  /* 0x000000022c2c1812 */ /* 0x000fe400078efcff */
[C---:B------:R-:W-:Y:S02]  /*12b8d0*/  LOP3.LUT P1, RZ, R40.reuse, 0x100, RZ, 0xc0, !PT ;  /* 0x0000010028ff7812 */ /* 0x040fe4000782c0ff */
[C---:B------:R-:W-:Y:S02]  /*12b8e0*/  LOP3.LUT P6, RZ, R40.reuse, 0x20, RZ, 0xc0, !PT ;  /* 0x0000002028ff7812 */ /* 0x040fe400078cc0ff */
[----:B------:R-:W-:Y:S02]  /*12b8f0*/  LOP3.LUT P0, RZ, R40, 0x40, RZ, 0xc0, !PT ;  /* 0x0000004028ff7812 */ /* 0x000fe4000780c0ff */
[----:B------:R-:W-:-:S03]  /*12b900*/  LOP3.LUT R44, R44, 0xfffffffb, RZ, 0xc0, !PT ;  /* 0xfffffffb2c2c7812 */ /* 0x000fc600078ec0ff */
[----:B----4-:R1:W-:Y:S04]  /*12b910*/  @P5 STG.E desc[UR34][R42.64], R82 ;  /* 0x000000522a005986 */ /* 0x0103e8000c101922 */
[----:B------:R-:W-:Y:S02]  /*12b920*/  @P1 LOP3.LUT R44, R44, 0x4, RZ, 0xfc, !PT ;  /* 0x000000042c2c1812 */ /* 0x000fe400078efcff */
[----:B------:R-:W-:Y:S01]  /*12b930*/  LOP3.LUT P1, RZ, R40, 0x80, RZ, 0xc0, !PT ;  /* 0x0000008028ff7812 */ /* 0x000fe2000782c0ff */
[----:B-1----:R-:W4:Y:S01]  /*12b940*/  LDL.LU R82, [R1+0x11dc] ;  /* 0x0011dc0001527983 */ /* 0x002f220000300800 */
[----:B--2---:R-:W-:-:S05]  /*12b950*/  IMAD.WIDE R42, R63, 0x4, R20 ;  /* 0x000000043f2a7825 */ /* 0x004fca00078e0214 */
[----:B------:R1:W-:Y:S02]  /*12b960*/  @P6 STG.E desc[UR34][R42.64], R83 ;  /* 0x000000532a006986 */ /* 0x0003e4000c101922 */
[C---:B-1----:R-:W-:Y:S02]  /*12b970*/  IMAD.WIDE R42, R63.reuse, 0x4, R18 ;  /* 0x000000043f2a7825 */ /* 0x042fe400078e0212 */
[----:B------:R-:W2:Y:S04]  /*12b980*/  LDL.LU R83, [R1+0x11bc] ;  /* 0x0011bc0001537983 */ /* 0x000ea80000300800 */
[----:B------:R1:W-:Y:S02]  /*12b990*/  @P0 STG.E desc[UR34][R42.64], R61 ;  /* 0x0000003d2a000986 */ /* 0x0003e4000c101922 */
[----:B-1----:R-:W-:-:S05]  /*12b9a0*/  IMAD.WIDE R42, R63, 0x4, R16 ;  /* 0x000000043f2a7825 */ /* 0x002fca00078e0210 */
        /* <DEDUP_REMOVED lines=38> */
[----:B----4-:R1:W-:Y:S01]  /*12bc10*/  @P4 STG.E desc[UR34][R42.64], R82 ;  /* 0x000000522a004986 */ /* 0x0103e2000c101922 */
[----:B------:R-:W-:Y:S01]  /*12bc20*/  LOP3.LUT P0, RZ, R40, 0x200000, RZ, 0xc0, !PT ;  /* 0x0020000028ff7812 */ /* 0x000fe2000780c0ff */
[----:B-1----:R-:W-:-:S05]  /*12bc30*/  IMAD.WIDE R42, R54, 0x4, R16 ;  /* 0x00000004362a7825 */ /* 0x002fca00078e0210 */
[----:B--2---:R1:W-:Y:S04]  /*12bc40*/  @P5 STG.E desc[UR34][R42.64], R83 ;  /* 0x000000532a005986 */ /* 0x0043e8000c101922 */
[----:B-1----:R-:W2:Y:S01]  /*12bc50*/  LDL.LU R83, [R1+0x48c] ;  /* 0x00048c0001537983 */ /* 0x002ea20000300800 */
[----:B------:R-:W-:-:S03]  /*12bc60*/  IMAD.WIDE R42, R54, 0x4, R14 ;  /* 0x00000004362a7825 */ /* 0x000fc600078e020e */
[----:B------:R-:W3:Y:S04]  /*12bc70*/  LDL.LU R54, [R1+0x28c] ;  /* 0x00028c0001367983 */ /* 0x000ee80000300800 */
[----:B------:R1:W-:Y:S02]  /*12bc80*/  @P6 STG.E desc[UR34][R42.64], R62 ;  /* 0x0000003e2a006986 */ /* 0x0003e4000c101922 */
[----:B-1----:R-:W-:Y:S02]  /*12bc90*/  IMAD.WIDE R42, R61, 0x4, R20 ;  /* 0x000000043d2a7825 */ /* 0x002fe400078e0214 */
[----:B------:R-:W4:Y:S04]  /*12bca0*/  LDL.LU R62, [R1+0xac] ;  /* 0x0000ac00013e7983 */ /* 0x000f280000300800 */
[----:B------:R-:W4:Y:S04]  /*12bcb0*/  LDL.LU R51, [R1+0x1270] ;  /* 0x0012700001337983 */ /* 0x000f280000300800 */
[----:B------:R1:W-:Y:S04]  /*12bcc0*/  @P0 STG.E desc[UR34][R42.64], R63 ;  /* 0x0000003f2a000986 */ /* 0x0003e8000c101922 */
[----:B------:R-:W4:Y:S04]  /*12bcd0*/  LDL.LU R0, [R1+0x1240] ;  /* 0x0012400001007983 */ /* 0x000f280000300800 */
        /* <DEDUP_REMOVED lines=19> */
[----:B------:R-:W4:Y:S04]  /*12be10*/  LDL.LU R245, [R1+0x1224] ;  /* 0x0012240001f57983 */ /* 0x000f280000300800 */
[----:B------:R-:W4:Y:S02]  /*12be20*/  LDL.LU R244, [R1+0x2380] ;  /* 0x0023800001f47983 */ /* 0x000f240000300800 */
[----:B------:R-:W-:Y:S02]  /*12be30*/  @P1 LOP3.LUT R41, R41, 0x200000, RZ, 0xfc, !PT ;  /* 0x0020000029291812 */ /* 0x000fe400078efcff */
[C---:B------:R-:W-:Y:S02]  /*12be40*/  LOP3.LUT P1, RZ, R40.reuse, 0x80000000, RZ, 0xc0, !PT ;  /* 0x8000000028ff7812 */ /* 0x040fe4000782c0ff */
[----:B------:R-:W-:Y:S01]  /*12be50*/  LOP3.LUT P5, RZ, R40, 0x800000, RZ, 0xc0, !PT ;  /* 0x0080000028ff7812 */ /* 0x000fe200078ac0ff */
[----:B------:R-:W-:Y:S01]  /*12be60*/  IMAD.WIDE R42, R61, 0x4, R18 ;  /* 0x000000043d2a7825 */ /* 0x000fe200078e0212 */
[----:B------:R-:W-:Y:S01]  /*12be70*/  LOP3.LUT R41, R41, 0xffbfffff, RZ, 0xc0, !PT ;  /* 0xffbfffff29297812 */ /* 0x000fe200078ec0ff */
[----:B------:R-:W4:Y:S08]  /*12be80*/  LDL.LU R82, [R1+0x1214] ;  /* 0x0012140001527983 */ /* 0x000f300000300800 */
[----:B------:R-:W-:-:S02]  /*12be90*/  @P1 LOP3.LUT R41, R41, 0x400000, RZ, 0xfc, !PT ;  /* 0x0040000029291812 */ /* 0x000fc400078efcff */
        /* <DEDUP_REMOVED lines=21> */
[----:B------:R-:W2:Y:S04]  /*12bff0*/  LDL.LU R61, [R1+0xa34] ;  /* 0x000a3400013d7983 */ /* 0x000ea80000300800 */
[----:B----4-:R1:W-:Y:S04]  /*12c000*/  @P6 STG.E desc[UR34][R42.64], R62 ;  /* 0x0000003e2a006986 */ /* 0x0103e8000c101922 */
[----:B-1----:R-:W4:Y:S01]  /*12c010*/  LDL.LU R62, [R1+0x2384] ;  /* 0x00238400013e7983 */ /* 0x002f220000300800 */
[----:B------:R-:W-:-:S05]  /*12c020*/  IMAD.WIDE R42, R63, 0x4, R20 ;  /* 0x000000043f2a7825 */ /* 0x000fca00078e0214 */
[----:B------:R1:W-:Y:S02]  /*12c030*/  @P0 STG.E desc[UR34][R42.64], R51 ;  /* 0x000000332a000986 */ /* 0x0003e4000c101922 */
[----:B-1----:R-:W-:-:S05]  /*12c040*/  IMAD.WIDE R42, R63, 0x4, R18 ;  /* 0x000000043f2a7825 */ /* 0x002fca00078e0212 */
[----:B------:R1:W-:Y:S01]  /*12c050*/  @P1 STG.E desc[UR34][R42.64], R0 ;  /* 0x000000002a001986 */ /* 0x0003e2000c101922 */
[----:B------:R-:W-:Y:S01]  /*12c060*/  LOP3.LUT P1, RZ, R41, 0x4000000, RZ, 0xc0, !PT ;  /* 0x0400000029ff7812 */ /* 0x000fe2000782c0ff */
[----:B-1----:R-:W-:-:S12]  /*12c070*/  IMAD.WIDE R42, R63, 0x4, R16 ;  /* 0x000000043f2a7825 */ /* 0x002fd800078e0210 */
[----:B------:R1:W-:Y:S02]  /*12c080*/  @P1 STG.E desc[UR34][R42.64], R251 ;  /* 0x000000fb2a001986 */ /* 0x0003e4000c101922 */
[----:B-1----:R-:W-:Y:S02]  /*12c090*/  IMAD.WIDE R42, R63, 0x4, R14 ;  /* 0x000000043f2a7825 */ /* 0x002fe400078e020e */
[----:B------:R-:W3:Y:S01]  /*12c0a0*/  LDL.LU R63, [R1+0x8c4] ;  /* 0x0008c400013f7983 */ /* 0x000ee20000300800 */
        /* <DEDUP_REMOVED lines=31> */
[----:B----4-:R-:W-:-:S05]  /*12c2a0*/  IMAD.WIDE R42, R62, 0x4, R20 ;  /* 0x000000043e2a7825 */ /* 0x010fca00078e0214 */
[----:B--2---:R1:W-:Y:S02]  /*12c2b0*/  @P4 STG.E desc[UR34][R42.64], R83 ;  /* 0x000000532a004986 */ /* 0x0043e4000c101922 */
[----:B-1----:R-:W-:-:S05]  /*12c2c0*/  IMAD.WIDE R42, R62, 0x4, R18 ;  /* 0x000000043e2a7825 */ /* 0x002fca00078e0212 */
[----:B---3--:R1:W-:Y:S02]  /*12c2d0*/  @P5 STG.E desc[UR34][R42.64], R54 ;  /* 0x000000362a005986 */ /* 0x0083e4000c101922 */
[C---:B-1----:R-:W-:Y:S02]  /*12c2e0*/  IMAD.WIDE R42, R62.reuse, 0x4, R16 ;  /* 0x000000043e2a7825 */ /* 0x042fe400078e0210 */
[----:B------:R-:W2:Y:S04]  /*12c2f0*/  LDL.LU R54, [R1+0x1278] ;  /* 0x0012780001367983 */ /* 0x000ea80000300800 */
[----:B------:R1:W-:Y:S02]  /*12c300*/  @P6 STG.E desc[UR34][R42.64], R61 ;  /* 0x0000003d2a006986 */ /* 0x0003e4000c101922 */
[----:B-1----:R-:W-:-:S02]  /*12c310*/  IMAD.WIDE R42, R62, 0x4, R14 ;  /* 0x000000043e2a7825 */ /* 0x002fc400078e020e */
[----:B------:R-:W3:Y:S04]  /*12c320*/  LDL.LU R61, [R1+0x1248] ;  /* 0x00124800013d7983 */ /* 0x000ee80000300800 */
[----:B------:R-:W4:Y:S04]  /*12c330*/  LDL.LU R62, [R1+0x1228] ;  /* 0x00122800013e7983 */ /* 0x000f280000300800 */
[----:B------:R1:W-:Y:S04]  /*12c340*/  @P0 STG.E desc[UR34][R42.64], R63 ;  /* 0x0000003f2a000986 */ /* 0x0003e8000c101922 */
[----:B-1----:R-:W2:Y:S04]  /*12c350*/  LDL.LU R63, [R1+0x2388] ;  /* 0x00238800013f7983 */ /* 0x002ea80000300800 */
        /* <DEDUP_REMOVED lines=10> */
[----:B------:R-:W-:-:S03]  /*12c400*/  LOP3.LUT P4, RZ, R39, 0x200, RZ, 0xc0, !PT ;  /* 0x0000020027ff7812 */ /* 0x000fc6000788c0ff */
[----:B------:R-:W4:Y:S04]  /*12c410*/  LDL.LU R252, [R1+0x120c] ;  /* 0x00120c0001fc7983 */ /* 0x000f280000300800 */
[----:B------:R-:W4:Y:S01]  /*12c420*/  LDL.LU R245, [R1+0xd4c] ;  /* 0x000d4c0001f57983 */ /* 0x000f220000300800 */
[----:B------:R-:W-:-:S03]  /*12c430*/  LOP3.LUT P5, RZ, R39, 0x400, RZ, 0xc0, !PT ;  /* 0x0000040027ff7812 */ /* 0x000fc600078ac0ff */
[----:B------:R-:W4:Y:S04]  /*12c440*/  LDL.LU R244, [R1+0xa3c] ;  /* 0x000a3c0001f47983 */ /* 0x000f280000300800 */
[----:B------:R-:W4:Y:S01]  /*12c450*/  LDL.LU R82, [R1+0x23d4] ;  /* 0x0023d40001527983 */ /* 0x000f220000300800 */
[----:B------:R-:W-:-:S03]  /*12c460*/  LOP3.LUT P6, RZ, R39, 0x800, RZ, 0xc0, !PT ;  /* 0x0000080027ff7812 */ /* 0x000fc600078cc0ff */
        /* <DEDUP_REMOVED lines=76> */
[----:B------:R-:W4:Y:S04]  /*12c930*/  LDL.LU R82, [R1+0xc30] ;  /* 0x000c300001527983 */ /* 0x000f280000300800 */
[----:B------:R1:W-:Y:S04]  /*12c940*/  @P4 STG.E desc[UR34][R42.64], R83 ;  /* 0x000000532a004986 */ /* 0x0003e8000c101922 */
[----:B-1----:R-:W4:Y:S01]  /*12c950*/  LDL.LU R83, [R1+0x660] ;  /* 0x0006600001537983 */ /* 0x002f220000300800 */
[----:B--2---:R-:W-:-:S05]  /*12c960*/  IMAD.WIDE R42, R54, 0x4, R20 ;  /* 0x00000004362a7825 */ /* 0x004fca00078e0214 */
[----:B------:R1:W-:Y:S02]  /*12c970*/  @P5 STG.E desc[UR34][R42.64], R61 ;  /* 0x0000003d2a005986 */ /* 0x0003e4000c101922 */
[C---:B-1----:R-:W-:Y:S02]  /*12c980*/  IMAD.WIDE R42, R54.reuse, 0x4, R18 ;  /* 0x00000004362a7825 */ /* 0x042fe400078e0212 */
[----:B------:R-:W2:Y:S04]  /*12c990*/  LDL.LU R61, [R1+0x470] ;  /* 0x00047000013d7983 */ /* 0x000ea80000300800 */
[----:B---3--:R1:W-:Y:S02]  /*12c9a0*/  @P6 STG.E desc[UR34][R42.64], R62 ;  /* 0x0000003e2a006986 */ /* 0x0083e4000c101922 */
[----:B-1----:R-:W-:-:S02]  /*12c9b0*/  IMAD.WIDE R42, R54, 0x4, R16 ;  /* 0x00000004362a7825 */ /* 0x002fc400078e0210 */
[----:B------:R-:W3:Y:S04]  /*12c9c0*/  LDL.LU R62, [R1+0x270] ;  /* 0x00027000013e7983 */ /* 0x000ee80000300800 */
[----:B----4-:R1:W-:Y:S04]  /*12c9d0*/  @P0 STG.E desc[UR34][R42.64], R63 ;  /* 0x0000003f2a000986 */ /* 0x0103e8000c101922 */
[----:B-1----:R-:W4:Y:S04]  /*12c9e0*/  LDL.LU R63, [R1+0x23dc] ;  /* 0x0023dc00013f7983 */ /* 0x002f280000300800 */
[----:B------:R-:W2:Y:S01]  /*12c9f0*/  LDL.LU R51, [R1+0x90] ;  /* 0x0000900001337983 */ /* 0x000ea20000300800 */
[----:B------:R-:W-:-:S03]  /*12ca00*/  IMAD.WIDE R42, R54, 0x4, R14 ;  /* 0x00000004362a7825 */ /* 0x000fc600078e020e */
        /* <DEDUP_REMOVED lines=10> */
[----:B------:R-:W-:-:S02]  /*12cab0*/  LOP3.LUT P4, RZ, R39, 0x10000000, RZ, 0xc0, !PT ;  /* 0x1000000027ff7812 */ /* 0x000fc4000788c0ff */
[C---:B------:R-:W-:Y:S01]  /*12cac0*/  LOP3.LUT P5, RZ, R39.reuse, 0x20000000, RZ, 0xc0, !PT ;  /* 0x2000000027ff7812 */ /* 0x040fe200078ac0ff */
[----:B------:R-:W3:Y:S01]  /*12cad0*/  LDL.LU R252, [R1+0x94] ;  /* 0x0000940001fc7983 */ /* 0x000ee20000300800 */
[----:B------:R-:W-:-:S03]  /*12cae0*/  LOP3.LUT P6, RZ, R39, 0x40000000, RZ, 0xc0, !PT ;  /* 0x4000000027ff7812 */ /* 0x000fc600078cc0ff */
[----:B------:R-:W3:Y:S01]  /*12caf0*/  LDL.LU R244, [R1+0x1288] ;  /* 0x0012880001f47983 */ /* 0x000ee20000300800 */
[----:B------:R-:W-:Y:S02]  /*12cb00*/  LOP3.LUT P0, RZ, R39, 0x80000000, RZ, 0xc0, !PT ;  /* 0x8000000027ff7812 */ /* 0x000fe4000780c0ff */
[----:B------:R-:W-:Y:S02]  /*12cb10*/  LOP3.LUT P1, RZ, R38, 0x100, RZ, 0xc0, !PT ;  /* 0x0000010026ff7812 */ /* 0x000fe4000782c0ff */
[----:B------:R-:W-:-:S11]  /*12cb20*/  LOP3.LUT R41, R41, 0xfffffff7, RZ, 0xc0, !PT ;  /* 0xfffffff729297812 */ /* 0x000fd600078ec0ff */
[----:B------:R-:W-:Y:S02]  /*12cb30*/  @P1 LOP3.LUT R41, R41, 0x8, RZ, 0xfc, !PT ;  /* 0x0000000829291812 */ /* 0x000fe400078efcff */
[----:B------:R-:W-:Y:S02]  /*12cb40*/  LOP3.LUT P1, RZ, R38, 0x80, RZ, 0xc0, !PT ;  /* 0x0000008026ff7812 */ /* 0x000fe4000782c0ff */
[----:B------:R-:W-:-:S11]  /*12cb50*/  LOP3.LUT R41, R41, 0xffffffef, RZ, 0xc0, !PT ;  /* 0xffffffef29297812 */ /* 0x000fd600078ec0ff */
[----:B------:R-:W-:Y:S02]  /*12cb60*/  @P1 LOP3.LUT R41, R41, 0x10, RZ, 0xfc, !PT ;  /* 0x0000001029291812 */ /* 0x000fe400078efcff */
[----:B------:R-:W-:Y:S01]  /*12cb70*/  LOP3.LUT P1, RZ, R38, 0x40, RZ, 0xc0, !PT ;  /* 0x0000004026ff7812 */ /* 0x000fe2000782c0ff */
[----:B------:R1:W-:Y:S04]  /*12cb80*/  @P4 STG.E desc[UR34][R42.64], R82 ;  /* 0x000000522a004986 */ /* 0x0003e8000c101922 */
[----:B-1----:R-:W3:Y:S01]  /*12cb90*/  LDL.LU R82, [R1+0x1268] ;  /* 0x0012680001527983 */ /* 0x002ee20000300800 */
[----:B------:R-:W-:-:S07]  /*12cba0*/  LOP3.LUT R41, R41, 0xffffffdf, RZ, 0xc0, !PT ;  /* 0xffffffdf29297812 */ /* 0x000fce00078ec0ff */
[----:B------:R-:W-:Y:S02]  /*12cbb0*/  @P1 LOP3.LUT R41, R41, 0x20, RZ, 0xfc, !PT ;  /* 0x0000002029291812 */ /* 0x000fe400078efcff */
[----:B------:R-:W-:Y:S01]  /*12cbc0*/  LOP3.LUT P1, RZ, R38, 0x20, RZ, 0xc0, !PT ;  /* 0x0000002026ff7812 */ /* 0x000fe2000782c0ff */
[----:B----4-:R-:W-:-:S05]  /*12cbd0*/  IMAD.WIDE R42, R63, 0x4, R20 ;  /* 0x000000043f2a7825 */ /* 0x010fca00078e0214 */
[----:B------:R1:W-:Y:S02]  /*12cbe0*/  @P5 STG.E desc[UR34][R42.64], R83 ;  /* 0x000000532a005986 */ /* 0x0003e4000c101922 */
[C---:B-1----:R-:W-:Y:S02]  /*12cbf0*/  IMAD.WIDE R42, R63.reuse, 0x4, R18 ;  /* 0x000000043f2a7825 */ /* 0x042fe400078e0212 */
[----:B------:R-:W4:Y:S04]  /*12cc00*/  LDL.LU R83, [R1+0x1238] ;  /* 0x0012380001537983 */ /* 0x000f280000300800 */
[----:B--2---:R1:W-:Y:S02]  /*12cc10*/  @P6 STG.E desc[UR34][R42.64], R61 ;  /* 0x0000003d2a006986 */ /* 0x0043e4000c101922 */
[----:B-1----:R-:W-:-:S02]  /*12cc20*/  IMAD.WIDE R42, R63, 0x4, R16 ;  /* 0x000000043f2a7825 */ /* 0x002fc400078e0210 */
[----:B------:R-:W2:Y:S04]  /*12cc30*/  LDL.LU R61, [R1+0xc38] ;  /* 0x000c3800013d7983 */ /* 0x000ea80000300800 */
[----:B---3--:R1:W-:Y:S02]  /*12cc40*/  @P0 STG.E desc[UR34][R42.64], R62 ;  /* 0x0000003e2a000986 */ /* 0x0083e4000c101922 */
[----:B-1----:R-:W-:Y:S02]  /*12cc50*/  IMAD.WIDE R42, R63, 0x4, R14 ;  /* 0x000000043f2a7825 */ /* 0x002fe400078e020e */
[----:B------:R-:W3:Y:S04]  /*12cc60*/  LDL.LU R62, [R1+0x668] ;  /* 0x00066800013e7983 */ /* 0x000ee80000300800 */
[----:B------:R-:W3:Y:S04]  /*12cc70*/  LDL.LU R63, [R1+0x478] ;  /* 0x00047800013f7983 */ /* 0x000ee80000300800 */
[----:B------:R-:W3:Y:S01]  /*12cc80*/  LDL.LU R245, [R1+0x241c] ;  /* 0x00241c0001f57983 */ /* 0x000ee20000300800 */
        /* <DEDUP_REMOVED lines=54> */
[----:B--2---:R3:W-:Y:S02]  /*12cff0*/  @P5 STG.E desc[UR34][R42.64], R61 ;  /* 0x0000003d2a005986 */ /* 0x0047e4000c101922 */
[----:B---3--:R-:W-:-:S05]  /*12d000*/  IMAD.WIDE R42, R245, 0x4, R20 ;  /* 0x00000004f52a7825 */ /* 0x008fca00078e0214 */
        /* <DEDUP_REMOVED lines=35> */
[C---:B------:R-:W-:Y:S01]  /*12d240*/  LOP3.LUT P5, RZ, R38.reuse, 0x10000, RZ, 0xc0, !PT ;  /* 0x0001000026ff7812 */ /* 0x040fe200078ac0ff */
[----:B------:R-:W2:Y:S01]  /*12d250*/  LDL.LU R53, [R1+0x1300] ;  /* 0x0013000001357983 */ /* 0x000ea20000300800 */
[C---:B------:R-:W-:Y:S01]  /*12d260*/  LOP3.LUT P6, RZ, R38.reuse, 0x20000, RZ, 0xc0, !PT ;  /* 0x0002000026ff7812 */ /* 0x040fe200078cc0ff */
[----:B------:R-:W-:Y:S01]  /*12d270*/  IMAD.WIDE R42, R245, 0x4, R14 ;  /* 0x00000004f52a7825 */ /* 0x000fe200078e020e */
[----:B------:R-:W-:Y:S01]  /*12d280*/  LOP3.LUT P0, RZ, R38, 0x40000, RZ, 0xc0, !PT ;  /* 0x0004000026ff7812 */ /* 0x000fe2000780c0ff */
[----:B------:R-:W2:Y:S04]  /*12d290*/  LDL.LU R247, [R1+0x12e0] ;  /* 0x0012e00001f77983 */ /* 0x000ea80000300800 */
[----:B------:R-:W-:-:S02]  /*12d2a0*/  @P1 LOP3.LUT R41, R41, 0x1, RZ, 0xfc, !PT ;  /* 0x0000000129291812 */ /* 0x000fc400078efcff */
[----:B------:R-:W-:Y:S02]  /*12d2b0*/  LOP3.LUT P1, RZ, R38, 0x200000, RZ, 0xc0, !PT ;  /* 0x0020000026ff7812 */ /* 0x000fe4000782c0ff */
[----:B------:R-:W-:Y:S01]  /*12d2c0*/  LOP3.LUT R41, R41, 0xfffffffd, RZ, 0xc0, !PT ;  /* 0xfffffffd29297812 */ /* 0x000fe200078ec0ff */
[----:B---3--:R1:W-:Y:S10]  /*12d2d0*/  @P5 STG.E desc[UR34][R42.64], R244 ;  /* 0x000000f42a005986 */ /* 0x0083f4000c101922 */
[----:B------:R-:W-:-:S02]  /*12d2e0*/  @P1 LOP3.LUT R41, R41, 0x2, RZ, 0xfc, !PT ;  /* 0x0000000229291812 */ /* 0x000fc400078efcff */
[----:B------:R-:W-:Y:S01]  /*12d2f0*/  LOP3.LUT P1, RZ, R38, 0x100000, RZ, 0xc0, !PT ;  /* 0x0010000026ff7812 */ /* 0x000fe2000782c0ff */
[----:B-1----:R-:W-:Y:S01]  /*12d300*/  IMAD.WIDE R42, R61, 0x4, R20 ;  /* 0x000000043d2a7825 */ /* 0x002fe200078e0214 */
[----:B------:R-:W-:-:S04]  /*12d310*/  LOP3.LUT R41, R41, 0xfffffffb, RZ, 0xc0, !PT ;  /* 0xfffffffb29297812 */ /* 0x000fc800078ec0ff */
[----:B----4-:R1:W-:Y:S07]  /*12d320*/  @P6 STG.E desc[UR34][R42.64], R82 ;  /* 0x000000522a006986 */ /* 0x0103ee000c101922 */
[----:B------:R-:W-:Y:S01]  /*12d330*/  @P1 LOP3.LUT R41, R41, 0x4, RZ, 0xfc, !PT ;  /* 0x0000000429291812 */ /* 0x000fe200078efcff */
[----:B-1----:R-:W-:Y:S01]  /*12d340*/  IMAD.WIDE R42, R61, 0x4, R18 ;  /* 0x000000043d2a7825 */ /* 0x002fe200078e0212 */
[----:B------:R-:W-:-:S04]  /*12d350*/  LOP3.LUT P1, RZ, R38, 0x80000, RZ, 0xc0, !PT ;  /* 0x0008000026ff7812 */ /* 0x000fc8000782c0ff */
[----:B------:R1:W-:Y:S04]  /*12d360*/  @P0 STG.E desc[UR34][R42.64], R54 ;  /* 0x000000362a000986 */ /* 0x0003e8000c101922 */
[----:B-1----:R-:W3:Y:S04]  /*12d370*/  LDL.LU R54, [R1+0x2450] ;  /* 0x0024500001367983 */ /* 0x002ee80000300800 */
[----:B------:R-:W4:Y:S01]  /*12d380*/  LDL.LU R246, [R1+0x12c0] ;  /* 0x0012c00001f67983 */ /* 0x000f220000300800 */
[----:B------:R-:W-:-:S03]  /*12d390*/  IMAD.WIDE R42, R61, 0x4, R16 ;  /* 0x000000043d2a7825 */ /* 0x000fc600078e0210 */
[----:B------:R-:W3:Y:S04]  /*12d3a0*/  LDL.LU R245, [R1+0x12a0] ;  /* 0x0012a00001f57983 */ /* 0x000ee80000300800 */
[----:B------:R1:W-:Y:S01]  /*12d3b0*/  @P1 STG.E desc[UR34][R42.64], R83 ;  /* 0x000000532a001986 */ /* 0x0003e2000c101922 */
[----:B------:R-:W-:-:S03]  /*12d3c0*/  LOP3.LUT P1, RZ, R41, 0x4, RZ, 0xc0, !PT ;  /* 0x0000000429ff7812 */ /* 0x000fc6000782c0ff */
[----:B------:R-:W3:Y:S04]  /*12d3d0*/  LDL.LU R244, [R1+0x1290] ;  /* 0x0012900001f47983 */ /* 0x000ee80000300800 */
[----:B------:R-:W3:Y:S01]  /*12d3e0*/  LDL.LU R82, [R1+0x1000] ;  /* 0x0010000001527983 */ /* 0x000ee20000300800 */
[----:B-1----:R-:W-:-:S03]  /*12d3f0*/  IMAD.WIDE R42, R61, 0x4, R14 ;  /* 0x000000043d2a7825 */ /* 0x002fc600078e020e */
[----:B------:R-:W3:Y:S04]  /*12d400*/  LDL.LU R83, [R1+0xa00] ;  /* 0x000a000001537983 */ /* 0x000ee80000300800 */
        /* <DEDUP_REMOVED lines=22> */
[----:B------:R-:W2:Y:S10]  /*12d570*/  LDL.LU R53, [R1+0x245c] ;  /* 0x00245c0001357983 */ /* 0x000eb40000300800 */
[----:B------:R1:W-:Y:S01]  /*12d580*/  @P1 STG.E desc[UR34][R40.64], R247 ;  /* 0x000000f728001986 */ /* 0x0003e2000c101922 */
[----:B------:R-:W-:-:S02]  /*12d590*/  LOP3.LUT P1, RZ, R39, 0x8000000, RZ, 0xc0, !PT ;  /* 0x0800000027ff7812 */ /* 0x000fc4000782c0ff */
[----:B------:R-:W-:Y:S01]  /*12d5a0*/  LOP3.LUT P3, RZ, R38, 0x20000000, RZ, 0xc0, !PT ;  /* 0x2000000026ff7812 */ /* 0x000fe2000786c0ff */
[----:B-1----:R-:W-:-:S10]  /*12d5b0*/  IMAD.WIDE R40, R252, 0x4, R16 ;  /* 0x00000004fc287825 */ /* 0x002fd400078e0210 */
[----:B----4-:R1:W-:Y:S01]  /*12d5c0*/  @P1 STG.E desc[UR34][R40.64], R246 ;  /* 0x000000f628001986 */ /* 0x0103e2000c101922 */
[----:B------:R-:W-:Y:S01]  /*12d5d0*/  LOP3.LUT P4, RZ, R38, 0x40000000, RZ, 0xc0, !PT ;  /* 0x4000000026ff7812 */ /* 0x000fe2000788c0ff */
[----:B-1----:R-:W-:-:S05]  /*12d5e0*/  IMAD.WIDE R40, R252, 0x4, R14 ;  /* 0x00000004fc287825 */ /* 0x002fca00078e020e */
[----:B---3--:R1:W-:Y:S01]  /*12d5f0*/  @P2 STG.E desc[UR34][R40.64], R245 ;  /* 0x000000f528002986 */ /* 0x0083e2000c101922 */
[----:B------:R-:W-:Y:S01]  /*12d600*/  LOP3.LUT P5, RZ, R38, 0x80000000, RZ, 0xc0, !PT ;  /* 0x8000000026ff7812 */ /* 0x000fe200078ac0ff */
[----:B-1----:R-:W-:-:S05]  /*12d610*/  IMAD.WIDE R40, R54, 0x4, R20 ;  /* 0x0000000436287825 */ /* 0x002fca00078e0214 */
[----:B------:R1:W-:Y:S01]  /*12d620*/  @P3 STG.E desc[UR34][R40.64], R244 ;  /* 0x000000f428003986 */ /* 0x0003e2000c101922 */
[----:B------:R-:W-:Y:S01]  /*12d630*/  LOP3.LUT P6, RZ, R37, 0x1, RZ, 0xc0, !PT ;  /* 0x0000000125ff7812 */ /* 0x000fe200078cc0ff */
[----:B-1----:R-:W-:-:S05]  /*12d640*/  IMAD.WIDE R40, R54, 0x4, R18 ;  /* 0x0000000436287825 */ /* 0x002fca00078e0212 */
[----:B------:R1:W-:Y:S02]  /*12d650*/  @P4 STG.E desc[UR34][R40.64], R82 ;  /* 0x0000005228004986 */ /* 0x0003e4000c101922 */
[----:B-1----:R-:W-:-:S05]  /*12d660*/  IMAD.WIDE R40, R54, 0x4, R16 ;  /* 0x0000000436287825 */ /* 0x002fca00078e0210 */
[----:B------:R1:W-:Y:S01]  /*12d670*/  @P5 STG.E desc[UR34][R40.64], R83 ;  /* 0x0000005328005986 */ /* 0x0003e2000c101922 */
[----:B------:R-:W-:Y:S01]  /*12d680*/  LOP3.LUT P0, RZ, R37, 0x2, RZ, 0xc0, !PT ;  /* 0x0000000225ff7812 */ /* 0x000fe2000780c0ff */
        /* <DEDUP_REMOVED lines=26> */
[----:B------:R-:W2:Y:S04]  /*12d830*/  LDL.LU R245, [R1+0xa08] ;  /* 0x000a080001f57983 */ /* 0x000ea80000300800 */
[----:B------:R-:W2:Y:S01]  /*12d840*/  LDL.LU R244, [R1+0x2550] ;  /* 0x0025500001f47983 */ /* 0x000ea20000300800 */
[C---:B------:R-:W-:Y:S02]  /*12d850*/  LOP3.LUT P4, RZ, R37.reuse, 0x4, RZ, 0xc0, !PT ;  /* 0x0000000425ff7812 */ /* 0x040fe4000788c0ff */
[----:B------:R-:W-:Y:S01]  /*12d860*/  LOP3.LUT P5, RZ, R37, 0x8, RZ, 0xc0, !PT ;  /* 0x0000000825ff7812 */ /* 0x000fe200078ac0ff */
[----:B------:R-:W-:Y:S01]  /*12d870*/  IMAD.WIDE R40, R62, 0x4, R18 ;  /* 0x000000043e287825 */ /* 0x000fe200078e0212 */
[----:B------:R-:W2:Y:S01]  /*12d880*/  LDL.LU R82, [R1+0x8b8] ;  /* 0x0008b80001527983 */ /* 0x000ea20000300800 */
[----:B------:R-:W-:-:S02]  /*12d890*/  @P1 LOP3.LUT R39, R39, 0x200000, RZ, 0xfc, !PT ;  /* 0x0020000027271812 */ /* 0x000fc400078efcff */
        /* <DEDUP_REMOVED lines=25> */
[----:B------:R-:W3:Y:S04]  /*12da30*/  LDL.LU R62, [R1+0x2554] ;  /* 0x00255400013e7983 */ /* 0x000ee80000300800 */
[----:B------:R2:W-:Y:S02]  /*12da40*/  @P6 STG.E desc[UR34][R40.64], R50 ;  /* 0x0000003228006986 */ /* 0x0005e4000c101922 */
        /* <DEDUP_REMOVED lines=39> */
[----:B------:R1:W-:Y:S02]  /*12dcc0*/  @P4 STG.E desc[UR34][R40.64], R83 ;  /* 0x0000005328004986 */ /* 0x0003e4000c101922 */
[C---:B-1----:R-:W-:Y:S02]  /*12dcd0*/  IMAD.WIDE R40, R62.reuse, 0x4, R18 ;  /* 0x000000043e287825 */ /* 0x042fe400078e0212 */
[----:B------:R-:W3:Y:S04]  /*12dce0*/  LDL.LU R83, [R1+0x129c] ;  /* 0x00129c0001537983 */ /* 0x000ee80000300800 */
[----:B------:R1:W-:Y:S02]  /*12dcf0*/  @P5 STG.E desc[UR34][R40.64], R54 ;  /* 0x0000003628005986 */ /* 0x0003e4000c101922 */
[----:B-1----:R-:W-:-:S02]  /*12dd00*/  IMAD.WIDE R40, R62, 0x4, R16 ;  /* 0x000000043e287825 */ /* 0x002fc400078e0210 */
[----:B------:R-:W3:Y:S04]  /*12dd10*/  LDL.LU R54, [R1+0x100c] ;  /* 0x00100c0001367983 */ /* 0x000ee80000300800 */
[----:B----4-:R1:W-:Y:S01]  /*12dd20*/  @P6 STG.E desc[UR34][R40.64], R61 ;  /* 0x0000003d28006986 */ /* 0x0103e2000c101922 */
[C---:B------:R-:W-:Y:S01]  /*12dd30*/  LOP3.LUT P0, RZ, R37.reuse, 0x100000, RZ, 0xc0, !PT ;  /* 0x0010000025ff7812 */ /* 0x040fe2000780c0ff */
[----:B-1----:R-:W-:Y:S02]  /*12dd40*/  IMAD.WIDE R40, R62, 0x4, R14 ;  /* 0x000000043e287825 */ /* 0x002fe400078e020e */
[----:B------:R-:W4:Y:S04]  /*12dd50*/  LDL.LU R61, [R1+0xa0c] ;  /* 0x000a0c00013d7983 */ /* 0x000f280000300800 */
[----:B------:R-:W3:Y:S06]  /*12dd60*/  LDL.LU R62, [R1+0x2558] ;  /* 0x00255800013e7983 */ /* 0x000eec0000300800 */
[----:B--2---:R1:W-:Y:S04]  /*12dd70*/  @P0 STG.E desc[UR34][R40.64], R63 ;  /* 0x0000003f28000986 */ /* 0x0043e8000c101922 */
        /* <DEDUP_REMOVED lines=10> */
[----:B------:R-:W-:-:S03]  /*12de20*/  LOP3.LUT P4, RZ, R37, 0x200000, RZ, 0xc0, !PT ;  /* 0x0020000025ff7812 */ /* 0x000fc6000788c0ff */
[----:B------:R-:W2:Y:S01]  /*12de30*/  LDL.LU R246, [R1+0x80] ;  /* 0x0000800001f67983 */ /* 0x000ea20000300800 */
[----:B------:R-:W-:-:S03]  /*12de40*/  LOP3.LUT P5, RZ, R37, 0x400000, RZ, 0xc0, !PT ;  /* 0x0040000025ff7812 */ /* 0x000fc600078ac0ff */
[----:B------:R-:W2:Y:S04]  /*12de50*/  LDL.LU R252, [R1+0x12f4] ;  /* 0x0012f40001fc7983 */ /* 0x000ea80000300800 */
[----:B------:R-:W2:Y:S04]  /*12de60*/  LDL.LU R245, [R1+0x12d4] ;  /* 0x0012d40001f57983 */ /* 0x000ea80000300800 */
[----:B------:R-:W2:Y:S01]  /*12de70*/  LDL.LU R244, [R1+0x12b4] ;  /* 0x0012b40001f47983 */ /* 0x000ea20000300800 */
[----:B------:R-:W-:-:S03]  /*12de80*/  LOP3.LUT P6, RZ, R37, 0x800000, RZ, 0xc0, !PT ;  /* 0x0080000025ff7812 */ /* 0x000fc600078cc0ff */
[----:B------:R-:W2:Y:S01]  /*12de90*/  LDL.LU R82, [R1+0x2574] ;  /* 0x0025740001527983 */ /* 0x000ea20000300800 */
[----:B------:R-:W-:Y:S02]  /*12dea0*/  LOP3.LUT P0, RZ, R37, 0x1000000, RZ, 0xc0, !PT ;  /* 0x0100000025ff7812 */ /* 0x000fe4000780c0ff */
        /* <DEDUP_REMOVED lines=8> */
[----:B---3--:R-:W-:-:S05]  /*12df30*/  IMAD.WIDE R40, R62, 0x4, R20 ;  /* 0x000000043e287825 */ /* 0x008fca00078e0214 */
[----:B------:R1:W-:Y:S02]  /*12df40*/  @P4 STG.E desc[UR34][R40.64], R83 ;  /* 0x0000005328004986 */ /* 0x0003e4000c101922 */
[----:B-1----:R-:W-:-:S05]  /*12df50*/  IMAD.WIDE R40, R62, 0x4, R18 ;  /* 0x000000043e287825 */ /* 0x002fca00078e0212 */
[----:B------:R1:W-:Y:S02]  /*12df60*/  @P5 STG.E desc[UR34][R40.64], R54 ;  /* 0x0000003628005986 */ /* 0x0003e4000c101922 */
[C---:B-1----:R-:W-:Y:S02]  /*12df70*/  IMAD.WIDE R40, R62.reuse, 0x4, R16 ;  /* 0x000000043e287825 */ /* 0x042fe400078e0210 */
[----:B------:R-:W3:Y:S04]  /*12df80*/  LDL.LU R54, [R1+0xc04] ;  /* 0x000c040001367983 */ /* 0x000ee80000300800 */
[----:B----4-:R1:W-:Y:S02]  /*12df90*/  @P6 STG.E desc[UR34][R40.64], R61 ;  /* 0x0000003d28006986 */ /* 0x0103e4000c101922 */
[----:B-1----:R-:W-:-:S02]  /*12dfa0*/  IMAD.WIDE R40, R62, 0x4, R14 ;  /* 0x000000043e287825 */ /* 0x002fc400078e020e */
[----:B------:R-:W4:Y:S04]  /*12dfb0*/  LDL.LU R61, [R1+0x654] ;  /* 0x00065400013d7983 */ /* 0x000f280000300800 */
[----:B------:R-:W3:Y:S04]  /*12dfc0*/  LDL.LU R62, [R1+0x464] ;  /* 0x00046400013e7983 */ /* 0x000ee80000300800 */
[----:B--2---:R1:W-:Y:S04]  /*12dfd0*/  @P0 STG.E desc[UR34][R40.64], R63 ;  /* 0x0000003f28000986 */ /* 0x0043e8000c101922 */
[----:B-1----:R-:W2:Y:S04]  /*12dfe0*/  LDL.LU R63, [R1+0x264] ;  /* 0x00026400013f7983 */ /* 0x002ea80000300800 */
[----:B------:R-:W2:Y:S01]  /*12dff0*/  LDL.LU R83, [R1+0x2578] ;  /* 0x0025780001537983 */ /* 0x000ea20000300800 */
        /* <DEDUP_REMOVED lines=15> */
[----:B------:R-:W-:-:S10]  /*12e0f0*/  IMAD.WIDE R40, R250, 0x4, R20 ;  /* 0x00000004fa287825 */ /* 0x000fd400078e0214 */
        /* <DEDUP_REMOVED lines=37> */
[----:B------:R-:W-:Y:S01]  /*12e350*/  LOP3.LUT P0, RZ, R36, 0x80, RZ, 0xc0, !PT ;  /* 0x0000008024ff7812 */ /* 0x000fe2000780c0ff */
[----:B------:R-:W4:Y:S04]  /*12e360*/  LDL.LU R82, [R1+0x84] ;  /* 0x0000840001527983 */ /* 0x000f280000300800 */
[----:B---3--:R1:W-:Y:S04]  /*12e370*/  @P4 STG.E desc[UR34][R40.64], R54 ;  /* 0x0000003628004986 */ /* 0x0083e8000c101922 */
[----:B-1----:R-:W3:Y:S01]  /*12e380*/  LDL.LU R54, [R1+0x12f8] ;  /* 0x0012f80001367983 */ /* 0x002ee20000300800 */
[----:B--2---:R-:W-:-:S05]  /*12e390*/  IMAD.WIDE R40, R83, 0x4, R20 ;  /* 0x0000000453287825 */ /* 0x004fca00078e0214 */
[----:B----4-:R1:W-:Y:S02]  /*12e3a0*/  @P5 STG.E desc[UR34][R40.64], R61 ;  /* 0x0000003d28005986 */ /* 0x0103e4000c101922 */
[C---:B-1----:R-:W-:Y:S02]  /*12e3b0*/  IMAD.WIDE R40, R83.reuse, 0x4, R18 ;  /* 0x0000000453287825 */ /* 0x042fe400078e0212 */
[----:B------:R-:W2:Y:S04]  /*12e3c0*/  LDL.LU R61, [R1+0x12d8] ;  /* 0x0012d800013d7983 */ /* 0x000ea80000300800 */
[----:B------:R1:W-:Y:S02]  /*12e3d0*/  @P6 STG.E desc[UR34][R40.64], R62 ;  /* 0x0000003e28006986 */ /* 0x0003e4000c101922 */
[----:B-1----:R-:W-:-:S02]  /*12e3e0*/  IMAD.WIDE R40, R83, 0x4, R16 ;  /* 0x0000000453287825 */ /* 0x002fc400078e0210 */
[----:B------:R-:W4:Y:S04]  /*12e3f0*/  LDL.LU R62, [R1+0x12b8] ;  /* 0x0012b800013e7983 */ /* 0x000f280000300800 */
[----:B------:R1:W-:Y:S04]  /*12e400*/  @P0 STG.E desc[UR34][R40.64], R63 ;  /* 0x0000003f28000986 */ /* 0x0003e8000c101922 */
[----:B-1----:R-:W2:Y:S04]  /*12e410*/  LDL.LU R63, [R1+0x257c] ;  /* 0x00257c00013f7983 */ /* 0x002ea80000300800 */
[----:B------:R-:W3:Y:S01]  /*12e420*/  LDL.LU R51, [R1+0xc08] ;  /* 0x000c080001337983 */ /* 0x000ee20000300800 */
        /* <DEDUP_REMOVED lines=15> */
[C---:B------:R-:W-:Y:S02]  /*12e520*/  LOP3.LUT P5, RZ, R36.reuse, 0x200, RZ, 0xc0, !PT ;  /* 0x0000020024ff7812 */ /* 0x040fe400078ac0ff */
        /* <DEDUP_REMOVED lines=16> */
[----:B------:R1:W-:Y:S04]  /*12e630*/  @P4 STG.E desc[UR34][R40.64], R82 ;  /* 0x0000005228004986 */ /* 0x0003e8000c101922 */
[----:B-1----:R-:W4:Y:S01]  /*12e640*/  LDL.LU R82, [R1+0x26c] ;  /* 0x00026c0001527983 */ /* 0x002f220000300800 */
[----:B--2---:R-:W-:-:S05]  /*12e650*/  IMAD.WIDE R40, R63, 0x4, R20 ;  /* 0x000000043f287825 */ /* 0x004fca00078e0214 */
[----:B---3--:R1:W-:Y:S02]  /*12e660*/  @P5 STG.E desc[UR34][R40.64], R54 ;  /* 0x0000003628005986 */ /* 0x0083e4000c101922 */
[C---:B-1----:R-:W-:Y:S02]  /*12e670*/  IMAD.WIDE R40, R63.reuse, 0x4, R18 ;  /* 0x000000043f287825 */ /* 0x042fe400078e0212 */
[----:B------:R-:W2:Y:S04]  /*12e680*/  LDL.LU R54, [R1+0x8c] ;  /* 0x00008c0001367983 */ /* 0x000ea80000300800 */
[----:B------:R1:W-:Y:S02]  /*12e690*/  @P6 STG.E desc[UR34][R40.64], R61 ;  /* 0x0000003d28006986 */ /* 0x0003e4000c101922 */
[----:B-1----:R-:W-:-:S05]  /*12e6a0*/  IMAD.WIDE R40, R63, 0x4, R16 ;  /* 0x000000043f287825 */ /* 0x002fca00078e0210 */
[----:B----4-:R1:W-:Y:S02]  /*12e6b0*/  @P0 STG.E desc[UR34][R40.64], R62 ;  /* 0x0000003e28000986 */ /* 0x0103e4000c101922 */
[----:B-1----:R-:W-:Y:S02]  /*12e6c0*/  IMAD.WIDE R40, R63, 0x4, R14 ;  /* 0x000000043f287825 */ /* 0x002fe400078e020e */
[----:B------:R-:W3:Y:S04]  /*12e6d0*/  LDL.LU R62, [R1+0x1380] ;  /* 0x00138000013e7983 */ /* 0x000ee80000300800 */
[----:B------:R-:W4:Y:S04]  /*12e6e0*/  LDL.LU R63, [R1+0x1360] ;  /* 0x00136000013f7983 */ /* 0x000f280000300800 */
[----:B------:R-:W3:Y:S01]  /*12e6f0*/  LDL.LU R61, [R1+0x258c] ;  /* 0x00258c00013d7983 */ /* 0x000ee20000300800 */
        /* <DEDUP_REMOVED lines=40> */
[----:B------:R1:W-:Y:S02]  /*12e980*/  @P2 STG.E desc[UR34][R40.64], R245 ;  /* 0x000000f528002986 */ /* 0x0003e4000c101922 */
[----:B-1----:R-:W-:-:S05]  /*12e990*/  IMAD.WIDE R40, R83, 0x4, R18 ;  /* 0x0000000453287825 */ /* 0x002fca00078e0212 */
[----:B------:R1:W-:Y:S04]  /*12e9a0*/  @P3 STG.E desc[UR34][R40.64], R244 ;  /* 0x000000f428003986 */ /* 0x0003e8000c101922 */
[----:B-1----:R-:W4:Y:S01]  /*12e9b0*/  LDL.LU R244, [R1+0x1340] ;  /* 0x0013400001f47983 */ /* 0x002f220000300800 */
        /* <DEDUP_REMOVED lines=8> */
[----:B--2---:R1:W-:Y:S04]  /*12ea40*/  @P5 STG.E desc[UR34][R40.64], R54 ;  /* 0x0000003628005986 */ /* 0x0043e8000c101922 */
[----:B------:R-:W2:Y:S04]  /*12ea50*/  LDL.LU R83, [R1+0x1310] ;  /* 0x0013100001537983 */ /* 0x000ea80000300800 */
[----:B-1----:R-:W2:Y:S01]  /*12ea60*/  LDL.LU R54, [R1+0xfd0] ;  /* 0x000fd00001367983 */ /* 0x002ea20000300800 */
[----:B---3--:R-:W-:-:S05]  /*12ea70*/  IMAD.WIDE R40, R61, 0x4, R20 ;  /* 0x000000043d287825 */ /* 0x008fca00078e0214 */
[----:B------:R1:W-:Y:S02]  /*12ea80*/  @P6 STG.E desc[UR34][R40.64], R62 ;  /* 0x0000003e28006986 */ /* 0x0003e4000c101922 */
[----:B-1----:R-:W-:Y:S02]  /*12ea90*/  IMAD.WIDE R40, R61, 0x4, R18 ;  /* 0x000000043d287825 */ /* 0x002fe400078e0212 */
[----:B------:R-:W3:Y:S04]  /*12eaa0*/  LDL.LU R62, [R1+0x9f0] ;  /* 0x0009f000013e7983 */ /* 0x000ee80000300800 */
[----:B----4-:R1:W-:Y:S04]  /*12eab0*/  @P0 STG.E desc[UR34][R40.64], R63 ;  /* 0x0000003f28000986 */ /* 0x0103e8000c101922 */
[----:B-1----:R-:W4:Y:S01]  /*12eac0*/  LDL.LU R63, [R1+0x2590] ;  /* 0x00259000013f7983 */ /* 0x002f220000300800 */
[----:B------:R-:W-:-:S03]  /*12ead0*/  LOP3.LUT P1, RZ, R35, 0x80, RZ, 0xc0, !PT ;  /* 0x0000008023ff7812 */ /* 0x000fc6000782c0ff */
[----:B------:R-:W2:Y:S01]  /*12eae0*/  LDL.LU R0, [R1+0x8a0] ;  /* 0x0008a00001007983 */ /* 0x000ea20000300800 */
[----:B------:R-:W-:-:S03]  /*12eaf0*/  LOP3.LUT R37, R37, 0xf7ffffff, RZ, 0xc0, !PT ;  /* 0xf7ffffff25257812 */ /* 0x000fc600078ec0ff */
[----:B------:R-:W3:Y:S04]  /*12eb00*/  LDL.LU R251, [R1+0x1384] ;  /* 0x0013840001fb7983 */ /* 0x000ee80000300800 */
[----:B------:R-:W3:Y:S02]  /*12eb10*/  LDL.LU R250, [R1+0x1364] ;  /* 0x0013640001fa7983 */ /* 0x000ee40000300800 */
[----:B------:R-:W-:Y:S02]  /*12eb20*/  @P1 LOP3.LUT R37, R37, 0x8000000, RZ, 0xfc, !PT ;  /* 0x0800000025251812 */ /* 0x000fe400078efcff */
[----:B------:R-:W-:Y:S01]  /*12eb30*/  LOP3.LUT P1, RZ, R35, 0x40, RZ, 0xc0, !PT ;  /* 0x0000004023ff7812 */ /* 0x000fe2000782c0ff */
[----:B------:R-:W3:Y:S01]  /*12eb40*/  LDL.LU R249, [R1+0x1344] ;  /* 0x0013440001f97983 */ /* 0x000ee20000300800 */
[----:B------:R-:W-:-:S02]  /*12eb50*/  LOP3.LUT R37, R37, 0xefffffff, RZ, 0xc0, !PT ;  /* 0xefffffff25257812 */ /* 0x000fc400078ec0ff */
[----:B------:R-:W-:Y:S01]  /*12eb60*/  LOP3.LUT P4, RZ, R36, 0x8000000, RZ, 0xc0, !PT ;  /* 0x0800000024ff7812 */ /* 0x000fe2000788c0ff */
[----:B------:R-:W-:Y:S01]  /*12eb70*/  IMAD.WIDE R40, R61, 0x4, R16 ;  /* 0x000000043d287825 */ /* 0x000fe200078e0210 */
[----:B------:R-:W3:Y:S04]  /*12eb80*/  LDL.LU R53, [R1+0x1314] ;  /* 0x0013140001357983 */ /* 0x000ee80000300800 */
[----:B------:R-:W3:Y:S03]  /*12eb90*/  LDL.LU R247, [R1+0xfd4] ;  /* 0x000fd40001f77983 */ /* 0x000ee60000300800 */
[----:B------:R-:W-:Y:S01]  /*12eba0*/  @P1 LOP3.LUT R37, R37, 0x10000000, RZ, 0xfc, !PT ;  /* 0x1000000025251812 */ /* 0x000fe200078efcff */
[----:B------:R-:W3:Y:S01]  /*12ebb0*/  LDL.LU R246, [R1+0x9f4] ;  /* 0x0009f40001f67983 */ /* 0x000ee20000300800 */
[----:B------:R-:W-:-:S02]  /*12ebc0*/  LOP3.LUT P1, RZ, R35, 0x20, RZ, 0xc0, !PT ;  /* 0x0000002023ff7812 */ /* 0x000fc4000782c0ff */
[----:B------:R-:W-:Y:S01]  /*12ebd0*/  LOP3.LUT R37, R37, 0xdfffffff, RZ, 0xc0, !PT ;  /* 0xdfffffff25257812 */ /* 0x000fe200078ec0ff */
[----:B------:R-:W3:Y:S04]  /*12ebe0*/  LDL.LU R252, [R1+0x2598] ;  /* 0x0025980001fc7983 */ /* 0x000ee80000300800 */
[----:B------:R-:W3:Y:S06]  /*12ebf0*/  LDL.LU R245, [R1+0x8a4] ;  /* 0x0008a40001f57983 */ /* 0x000eec0000300800 */
        /* <DEDUP_REMOVED lines=12> */
[C---:B------:R-:W-:Y:S02]  /*12ecc0*/  LOP3.LUT P5, RZ, R36.reuse, 0x10000000, RZ, 0xc0, !PT ;  /* 0x1000000024ff7812 */ /* 0x040fe400078ac0ff */
[----:B------:R-:W-:-:S07]  /*12ecd0*/  LOP3.LUT P6, RZ, R36, 0x20000000, RZ, 0xc0, !PT ;  /* 0x2000000024ff7812 */ /* 0x000fce00078cc0ff */
[----:B------:R-:W-:Y:S02]  /*12ece0*/  @P1 LOP3.LUT R39, R39, 0x2, RZ, 0xfc, !PT ;  /* 0x0000000227271812 */ /* 0x000fe400078efcff */
[----:B------:R-:W-:Y:S02]  /*12ecf0*/  LOP3.LUT P1, RZ, R35, 0x1, RZ, 0xc0, !PT ;  /* 0x0000000123ff7812 */ /* 0x000fe4000782c0ff */
[----:B------:R-:W-:Y:S02]  /*12ed00*/  LOP3.LUT P0, RZ, R36, 0x40000000, RZ, 0xc0, !PT ;  /* 0x4000000024ff7812 */ /* 0x000fe4000780c0ff */
[----:B------:R-:W-:-:S09]  /*12ed10*/  LOP3.LUT R39, R39, 0xfffffffb, RZ, 0xc0, !PT ;  /* 0xfffffffb27277812 */ /* 0x000fd200078ec0ff */
[----:B------:R-:W-:Y:S02]  /*12ed20*/  @P1 LOP3.LUT R39, R39, 0x4, RZ, 0xfc, !PT ;  /* 0x0000000427271812 */ /* 0x000fe400078efcff */
[----:B------:R-:W-:Y:S01]  /*12ed30*/  LOP3.LUT P1, RZ, R36, 0x80000000, RZ, 0xc0, !PT ;  /* 0x8000000024ff7812 */ /* 0x000fe2000782c0ff */
[----:B------:R1:W-:Y:S02]  /*12ed40*/  @P4 STG.E desc[UR34][R40.64], R244 ;  /* 0x000000f428004986 */ /* 0x0003e4000c101922 */
[----:B-1----:R-:W-:Y:S02]  /*12ed50*/  IMAD.WIDE R40, R61, 0x4, R14 ;  /* 0x000000043d287825 */ /* 0x002fe400078e020e */
[----:B------:R-:W3:Y:S04]  /*12ed60*/  LDL.LU R61, [R1+0x259c] ;  /* 0x00259c00013d7983 */ /* 0x000ee80000300800 */
[----:B------:R-:W3:Y:S04]  /*12ed70*/  LDL.LU R52, [R1+0x1324] ;  /* 0x0013240001347983 */ /* 0x000ee80000300800 */
[----:B------:R-:W3:Y:S04]  /*12ed80*/  LDL.LU R244, [R1+0x1388] ;  /* 0x0013880001f47983 */ /* 0x000ee80000300800 */
[----:B------:R4:W-:Y:S02]  /*12ed90*/  @P5 STG.E desc[UR34][R40.64], R82 ;  /* 0x0000005228005986 */ /* 0x0009e4000c101922 */
[----:B----4-:R-:W-:-:S05]  /*12eda0*/  IMAD.WIDE R40, R63, 0x4, R20 ;  /* 0x000000043f287825 */ /* 0x010fca00078e0214 */
[----:B--2---:R1:W-:Y:S02]  /*12edb0*/  @P6 STG.E desc[UR34][R40.64], R83 ;  /* 0x0000005328006986 */ /* 0x0043e4000c101922 */
[C---:B-1----:R-:W-:Y:S02]  /*12edc0*/  IMAD.WIDE R40, R63.reuse, 0x4, R18 ;  /* 0x000000043f287825 */ /* 0x042fe400078e0212 */
[----:B------:R-:W2:Y:S04]  /*12edd0*/  LDL.LU R83, [R1+0x1368] ;  /* 0x0013680001537983 */ /* 0x000ea80000300800 */
[----:B------:R1:W-:Y:S02]  /*12ede0*/  @P0 STG.E desc[UR34][R40.64], R54 ;  /* 0x0000003628000986 */ /* 0x0003e4000c101922 */
[----:B-1----:R-:W-:-:S02]  /*12edf0*/  IMAD.WIDE R40, R63, 0x4, R16 ;  /* 0x000000043f287825 */ /* 0x002fc400078e0210 */
[----:B------:R-:W4:Y:S04]  /*12ee00*/  LDL.LU R54, [R1+0x1348] ;  /* 0x0013480001367983 */ /* 0x000f280000300800 */
[----:B---3--:R1:W-:Y:S02]  /*12ee10*/  @P1 STG.E desc[UR34][R40.64], R62 ;  /* 0x0000003e28001986 */ /* 0x0083e4000c101922 */
[----:B-1----:R-:W-:Y:S02]  /*12ee20*/  IMAD.WIDE R40, R63, 0x4, R14 ;  /* 0x000000043f287825 */ /* 0x002fe400078e020e */
[----:B------:R-:W3:Y:S04]  /*12ee30*/  LDL.LU R62, [R1+0x1328] ;  /* 0x00132800013e7983 */ /* 0x000ee80000300800 */
[----:B------:R-:W3:Y:S04]  /*12ee40*/  LDL.LU R63, [R1+0x1318] ;  /* 0x00131800013f7983 */ /* 0x000ee80000300800 */
[----:B------:R-:W3:Y:S01]  /*12ee50*/  LDL.LU R82, [R1+0x25a0] ;  /* 0x0025a00001527983 */ /* 0x000ee20000300800 */
        /* <DEDUP_REMOVED lines=13> */
[C---:B------:R-:W-:Y:S02]  /*12ef30*/  LOP3.LUT P2, RZ, R35.reuse, 0x100, RZ, 0xc0, !PT ;  /* 0x0000010023ff7812 */ /* 0x040fe4000784c0ff */
[C---:B------:R-:W-:Y:S02]  /*12ef40*/  LOP3.LUT P3, RZ, R35.reuse, 0x200, RZ, 0xc0, !PT ;  /* 0x0000020023ff7812 */ /* 0x040fe4000786c0ff */
[C---:B------:R-:W-:Y:S02]  /*12ef50*/  LOP3.LUT P4, RZ, R35.reuse, 0x400, RZ, 0xc0, !PT ;  /* 0x0000040023ff7812 */ /* 0x040fe4000788c0ff */
[C---:B------:R-:W-:Y:S02]  /*12ef60*/  LOP3.LUT P5, RZ, R35.reuse, 0x800, RZ, 0xc0, !PT ;  /* 0x0000080023ff7812 */ /* 0x040fe400078ac0ff */
[----:B------:R-:W-:-:S02]  /*12ef70*/  LOP3.LUT P6, RZ, R35, 0x1000, RZ, 0xc0, !PT ;  /* 0x0000100023ff7812 */ /* 0x000fc400078cc0ff */
[----:B------:R-:W-:Y:S01]  /*12ef80*/  LOP3.LUT P0, RZ, R35, 0x2000, RZ, 0xc0, !PT ;  /* 0x0000200023ff7812 */ /* 0x000fe2000780c0ff */
[----:B------:R1:W-:Y:S01]  /*12ef90*/  @P1 STG.E desc[UR34][R38.64], R52 ;  /* 0x0000003426001986 */ /* 0x0003e2000c101922 */
[----:B------:R-:W-:Y:S01]  /*12efa0*/  LOP3.LUT P1, RZ, R37, 0x20000000, RZ, 0xc0, !PT ;  /* 0x2000000025ff7812 */ /* 0x000fe2000782c0ff */
[----:B-1----:R-:W-:-:S12]  /*12efb0*/  IMAD.WIDE R38, R252, 0x4, R20 ;  /* 0x00000004fc267825 */ /* 0x002fd800078e0214 */
[----:B------:R1:W-:Y:S01]  /*12efc0*/  @P1 STG.E desc[UR34][R38.64], R53 ;  /* 0x0000003526001986 */ /* 0x0003e2000c101922 */
[C---:B------:R-:W-:Y:S01]  /*12efd0*/  LOP3.LUT P1, RZ, R37.reuse, 0x10000000, RZ, 0xc0, !PT ;  /* 0x1000000025ff7812 */ /* 0x040fe2000782c0ff */
[C---:B-1----:R-:W-:Y:S02]  /*12efe0*/  IMAD.WIDE R38, R252.reuse, 0x4, R18 ;  /* 0x00000004fc267825 */ /* 0x042fe400078e0212 */
[----:B------:R-:W3:Y:S10]  /*12eff0*/  LDL.LU R53, [R1+0x25a8] ;  /* 0x0025a80001357983 */ /* 0x000ef40000300800 */
        /* <DEDUP_REMOVED lines=9> */
[----:B--2---:R1:W-:Y:S02]  /*12f090*/  @P4 STG.E desc[UR34][R38.64], R83 ;  /* 0x0000005326004986 */ /* 0x0043e4000c101922 */
[----:B-1----:R-:W-:-:S05]  /*12f0a0*/  IMAD.WIDE R38, R61, 0x4, R16 ;  /* 0x000000043d267825 */ /* 0x002fca00078e0210 */
[----:B----4-:R1:W-:Y:S02]  /*12f0b0*/  @P5 STG.E desc[UR34][R38.64], R54 ;  /* 0x0000003626005986 */ /* 0x0103e4000c101922 */
[----:B-1----:R-:W-:-:S05]  /*12f0c0*/  IMAD.WIDE R38, R61, 0x4, R14 ;  /* 0x000000043d267825 */ /* 0x002fca00078e020e */
[----:B---3--:R1:W-:Y:S02]  /*12f0d0*/  @P6 STG.E desc[UR34][R38.64], R62 ;  /* 0x0000003e26006986 */ /* 0x0083e4000c101922 */
        /* <DEDUP_REMOVED lines=24> */
[----:B------:R-:W-:Y:S01]  /*12f260*/  LOP3.LUT P1, RZ, R35, 0x400000, RZ, 0xc0, !PT ;  /* 0x0040000023ff7812 */ /* 0x000fe2000782c0ff */
[----:B--2---:R1:W-:Y:S04]  /*12f270*/  @P4 STG.E desc[UR34][R38.64], R63 ;  /* 0x0000003f26004986 */ /* 0x0043e8000c101922 */
[----:B-1----:R-:W2:Y:S04]  /*12f280*/  LDL.LU R63, [R1+0x132c] ;  /* 0x00132c00013f7983 */ /* 0x002ea80000300800 */
[----:B------:R-:W2:Y:S01]  /*12f290*/  LDL.LU R249, [R1+0x131c] ;  /* 0x00131c0001f97983 */ /* 0x000ea20000300800 */
[----:B------:R-:W-:-:S03]  /*12f2a0*/  LOP3.LUT R37, R37, 0xff7fffff, RZ, 0xc0, !PT ;  /* 0xff7fffff25257812 */ /* 0x000fc600078ec0ff */
[----:B------:R-:W2:Y:S01]  /*12f2b0*/  LDL.LU R248, [R1+0xfdc] ;  /* 0x000fdc0001f87983 */ /* 0x000ea20000300800 */
[----:B------:R-:W-:Y:S01]  /*12f2c0*/  @P1 LOP3.LUT R37, R37, 0x800000, RZ, 0xfc, !PT ;  /* 0x0080000025251812 */ /* 0x000fe200078efcff */
[----:B------:R-:W-:Y:S01]  /*12f2d0*/  IMAD.WIDE R38, R82, 0x4, R16 ;  /* 0x0000000452267825 */ /* 0x000fe200078e0210 */
[----:B------:R-:W-:-:S04]  /*12f2e0*/  LOP3.LUT P1, RZ, R35, 0x200000, RZ, 0xc0, !PT ;  /* 0x0020000023ff7812 */ /* 0x000fc8000782c0ff */
[----:B---3--:R1:W-:Y:S01]  /*12f2f0*/  @P5 STG.E desc[UR34][R38.64], R244 ;  /* 0x000000f426005986 */ /* 0x0083e2000c101922 */
[----:B------:R-:W-:-:S03]  /*12f300*/  LOP3.LUT R37, R37, 0xfeffffff, RZ, 0xc0, !PT ;  /* 0xfeffffff25257812 */ /* 0x000fc600078ec0ff */
[----:B-1----:R-:W3:Y:S04]  /*12f310*/  LDL.LU R244, [R1+0x25ac] ;  /* 0x0025ac0001f47983 */ /* 0x002ee80000300800 */
[----:B------:R-:W3:Y:S01]  /*12f320*/  LDL.LU R52, [R1+0x9fc] ;  /* 0x0009fc0001347983 */ /* 0x000ee20000300800 */
[----:B------:R-:W-:Y:S02]  /*12f330*/  @P1 LOP3.LUT R37, R37, 0x1000000, RZ, 0xfc, !PT ;  /* 0x0100000025251812 */ /* 0x000fe400078efcff */
[----:B------:R-:W-:Y:S01]  /*12f340*/  LOP3.LUT P1, RZ, R35, 0x100000, RZ, 0xc0, !PT ;  /* 0x0010000023ff7812 */ /* 0x000fe2000782c0ff */
[----:B------:R-:W3:Y:S01]  /*12f350*/  LDL.LU R247, [R1+0x8ac] ;  /* 0x0008ac0001f77983 */ /* 0x000ee20000300800 */
[----:B------:R-:W-:Y:S02]  /*12f360*/  LOP3.LUT R37, R37, 0xfdffffff, RZ, 0xc0, !PT ;  /* 0xfdffffff25257812 */ /* 0x000fe400078ec0ff */
[C---:B------:R-:W-:Y:S01]  /*12f370*/  LOP3.LUT P6, RZ, R35.reuse, 0x10000, RZ, 0xc0, !PT ;  /* 0x0001000023ff7812 */ /* 0x040fe200078cc0ff */
[----:B------:R-:W3:Y:S01]  /*12f380*/  LDL.LU R246, [R1+0x1370] ;  /* 0x0013700001f67983 */ /* 0x000ee20000300800 */
[----:B------:R-:W-:Y:S01]  /*12f390*/  LOP3.LUT P0, RZ, R35, 0x20000, RZ, 0xc0, !PT ;  /* 0x0002000023ff7812 */ /* 0x000fe2000780c0ff */
[----:B------:R-:W-:-:S02]  /*12f3a0*/  IMAD.WIDE R38, R82, 0x4, R14 ;  /* 0x0000000452267825 */ /* 0x000fc400078e020e */
[----:B------:R-:W3:Y:S04]  /*12f3b0*/  LDL.LU R252, [R1+0x1350] ;  /* 0x0013500001fc7983 */ /* 0x000ee80000300800 */
[----:B------:R-:W-:Y:S02]  /*12f3c0*/  @P1 LOP3.LUT R37, R37, 0x2000000, RZ, 0xfc, !PT ;  /* 0x0200000025251812 */ /* 0x000fe400078efcff */
[----:B------:R-:W-:Y:S02]  /*12f3d0*/  LOP3.LUT P1, RZ, R35, 0x80000, RZ, 0xc0, !PT ;  /* 0x0008000023ff7812 */ /* 0x000fe4000782c0ff */
[----:B------:R-:W-:Y:S01]  /*12f3e0*/  LOP3.LUT R37, R37, 0xfbffffff, RZ, 0xc0, !PT ;  /* 0xfbffffff25257812 */ /* 0x000fe200078ec0ff */
[----:B----4-:R1:W-:Y:S10]  /*12f3f0*/  @P6 STG.E desc[UR34][R38.64], R83 ;  /* 0x0000005326006986 */ /* 0x0103f4000c101922 */
[----:B------:R-:W-:-:S02]  /*12f400*/  @P1 LOP3.LUT R37, R37, 0x4000000, RZ, 0xfc, !PT ;  /* 0x0400000025251812 */ /* 0x000fc400078efcff */
[----:B------:R-:W-:Y:S01]  /*12f410*/  LOP3.LUT P1, RZ, R35, 0x40000, RZ, 0xc0, !PT ;  /* 0x0004000023ff7812 */ /* 0x000fe2000782c0ff */
        /* <DEDUP_REMOVED lines=72> */
[----:B------:R-:W3:Y:S04]  /*12f8a0*/  LDL.LU R82, [R1+0x258] ;  /* 0x0002580001527983 */ /* 0x000ee80000300800 */
[----:B------:R-:W3:Y:S01]  /*12f8b0*/  LDL.LU R83, [R1+0x25d0] ;  /* 0x0025d00001537983 */ /* 0x000ee20000300800 */
        /* <DEDUP_REMOVED lines=75> */
[----:B-1----:R-:W-:Y:S02]  /*12fd70*/  IMAD.WIDE R38, R83, 0x4, R14 ;  /* 0x0000000453267825 */ /* 0x002fe400078e020e */
[----:B------:R-:W4:Y:S04]  /*12fd80*/  LDL.LU R82, [R1+0xbec] ;  /* 0x000bec0001527983 */ /* 0x000f280000300800 */
[----:B------:R-:W4:Y:S04]  /*12fd90*/  LDL.LU R83, [R1+0x64c] ;  /* 0x00064c0001537983 */ /* 0x000f280000300800 */
[----:B--2---:R1:W-:Y:S04]  /*12fda0*/  @P4 STG.E desc[UR34][R38.64], R54 ;  /* 0x0000003626004986 */ /* 0x0043e8000c101922 */
[----:B-1----:R-:W2:Y:S01]  /*12fdb0*/  LDL.LU R54, [R1+0x45c] ;  /* 0x00045c0001367983 */ /* 0x002ea20000300800 */
[----:B---3--:R-:W-:-:S05]  /*12fdc0*/  IMAD.WIDE R38, R244, 0x4, R20 ;  /* 0x00000004f4267825 */ /* 0x008fca00078e0214 */
[----:B------:R1:W-:Y:S02]  /*12fdd0*/  @P5 STG.E desc[UR34][R38.64], R61 ;  /* 0x0000003d26005986 */ /* 0x0003e4000c101922 */
[----:B-1----:R-:W-:Y:S02]  /*12fde0*/  IMAD.WIDE R38, R244, 0x4, R18 ;  /* 0x00000004f4267825 */ /* 0x002fe400078e0212 */
[----:B------:R-:W3:Y:S04]  /*12fdf0*/  LDL.LU R61, [R1+0x25c] ;  /* 0x00025c00013d7983 */ /* 0x000ee80000300800 */
[----:B----4-:R1:W-:Y:S04]  /*12fe00*/  @P6 STG.E desc[UR34][R38.64], R62 ;  /* 0x0000003e26006986 */ /* 0x0103e8000c101922 */
[----:B-1----:R-:W4:Y:S01]  /*12fe10*/  LDL.LU R62, [R1+0x25d8] ;  /* 0x0025d800013e7983 */ /* 0x002f220000300800 */
[----:B------:R-:W-:Y:S01]  /*12fe20*/  LOP3.LUT P0, RZ, R34, 0x80000, RZ, 0xc0, !PT ;  /* 0x0008000022ff7812 */ /* 0x000fe2000780c0ff */
[----:B------:R-:W-:-:S12]  /*12fe30*/  IMAD.WIDE R38, R244, 0x4, R16 ;  /* 0x00000004f4267825 */ /* 0x000fd800078e0210 */
[----:B------:R1:W-:Y:S04]  /*12fe40*/  @P0 STG.E desc[UR34][R38.64], R63 ;  /* 0x0000003f26000986 */ /* 0x0003e8000c101922 */
[----:B-1----:R-:W2:Y:S04]  /*12fe50*/  LDL.LU R63, [R1+0x7c] ;  /* 0x00007c00013f7983 */ /* 0x002ea80000300800 */
[----:B------:R-:W2:Y:S04]  /*12fe60*/  LDL.LU R249, [R1+0x25dc] ;  /* 0x0025dc0001f97983 */ /* 0x000ea80000300800 */
[----:B------:R-:W2:Y:S04]  /*12fe70*/  LDL.LU R0, [R1+0x1410] ;  /* 0x0014100001007983 */ /* 0x000ea80000300800 */
[----:B------:R-:W3:Y:S01]  /*12fe80*/  LDL.LU R251, [R1+0x13e0] ;  /* 0x0013e00001fb7983 */ /* 0x000ee20000300800 */
[----:B------:R-:W-:-:S03]  /*12fe90*/  LOP3.LUT P1, RZ, R33, 0x1, RZ, 0xc0, !PT ;  /* 0x0000000121ff7812 */ /* 0x000fc6000782c0ff */
[----:B------:R-:W3:Y:S01]  /*12fea0*/  LDL.LU R250, [R1+0x13c0] ;  /* 0x0013c00001fa7983 */ /* 0x000ee20000300800 */
[----:B------:R-:W-:-:S03]  /*12feb0*/  LOP3.LUT R37, R37, 0xfffffff7, RZ, 0xc0, !PT ;  /* 0xfffffff725257812 */ /* 0x000fc600078ec0ff */
[----:B------:R-:W3:Y:S04]  /*12fec0*/  LDL.LU R248, [R1+0x13a0] ;  /* 0x0013a00001f87983 */ /* 0x000ee80000300800 */
[----:B------:R-:W3:Y:S02]  /*12fed0*/  LDL.LU R246, [R1+0x25e0] ;  /* 0x0025e00001f67983 */ /* 0x000ee40000300800 */
[----:B------:R-:W-:Y:S02]  /*12fee0*/  @P1 LOP3.LUT R37, R37, 0x8, RZ, 0xfc, !PT ;  /* 0x0000000825251812 */ /* 0x000fe400078efcff */
[----:B------:R-:W-:Y:S01]  /*12fef0*/  LOP3.LUT P1, RZ, R34, 0x80000000, RZ, 0xc0, !PT ;  /* 0x8000000022ff7812 */ /* 0x000fe2000782c0ff */
[----:B------:R-:W3:Y:S01]  /*12ff00*/  LDL.LU R52, [R1+0x1390] ;  /* 0x0013900001347983 */ /* 0x000ee20000300800 */
[----:B------:R-:W-:-:S03]  /*12ff10*/  LOP3.LUT R37, R37, 0xffffffef, RZ, 0xc0, !PT ;  /* 0xffffffef25257812 */ /* 0x000fc600078ec0ff */
[----:B------:R-:W3:Y:S01]  /*12ff20*/  LDL.LU R53, [R1+0xfb0] ;  /* 0x000fb00001357983 */ /* 0x000ee20000300800 */
[C---:B------:R-:W-:Y:S02]  /*12ff30*/  LOP3.LUT P4, RZ, R34.reuse, 0x100000, RZ, 0xc0, !PT ;  /* 0x0010000022ff7812 */ /* 0x040fe4000788c0ff */
[C---:B------:R-:W-:Y:S01]  /*12ff40*/  LOP3.LUT P5, RZ, R34.reuse, 0x200000, RZ, 0xc0, !PT ;  /* 0x0020000022ff7812 */ /* 0x040fe200078ac0ff */
[----:B------:R-:W3:Y:S04]  /*12ff50*/  LDL.LU R247, [R1+0x9e0] ;  /* 0x0009e00001f77983 */ /* 0x000ee80000300800 */
[----:B------:R-:W-:Y:S02]  /*12ff60*/  @P1 LOP3.LUT R37, R37, 0x10, RZ, 0xfc, !PT ;  /* 0x0000001025251812 */ /* 0x000fe400078efcff */
[----:B------:R-:W-:-:S02]  /*12ff70*/  LOP3.LUT P1, RZ, R34, 0x40000000, RZ, 0xc0, !PT ;  /* 0x4000000022ff7812 */ /* 0x000fc4000782c0ff */
[----:B------:R-:W-:-:S11]  /*12ff80*/  LOP3.LUT R37, R37, 0xffffffdf, RZ, 0xc0, !PT ;  /* 0xffffffdf25257812 */ /* 0x000fd600078ec0ff */
[----:B------:R-:W-:Y:S02]  /*12ff90*/  @P1 LOP3.LUT R37, R37, 0x20, RZ, 0xfc, !PT ;  /* 0x0000002025251812 */ /* 0x000fe400078efcff */
[----:B------:R-:W-:Y:S02]  /*12ffa0*/  LOP3.LUT P1, RZ, R34, 0x20000000, RZ, 0xc0, !PT ;  /* 0x2000000022ff7812 */ /* 0x000fe4000782c0ff */
[----:B------:R-:W-:Y:S01]  /*12ffb0*/  LOP3.LUT R37, R37, 0xffffffbf, RZ, 0xc0, !PT ;  /* 0xffffffbf25257812 */ /* 0x000fe200078ec0ff */
[----:B------:R-:W-:-:S10]  /*12ffc0*/  IMAD.WIDE R38, R244, 0x4, R14 ;  /* 0x00000004f4267825 */ /* 0x000fd400078e020e */
        /* <DEDUP_REMOVED lines=11> */
[C---:B------:R-:W-:Y:S01]  /*130080*/  LOP3.LUT P1, RZ, R34.reuse, 0x2000000, RZ, 0xc0, !PT ;  /* 0x0200000022ff7812 */ /* 0x040fe2000782c0ff */
[----:B------:R4:W-:Y:S01]  /*130090*/  @P4 STG.E desc[UR34][R38.64], R82 ;  /* 0x0000005226004986 */ /* 0x0009e2000c101922 */
[----:B------:R-:W-:Y:S02]  /*1300a0*/  LOP3.LUT P0, RZ, R34, 0x800000, RZ, 0xc0, !PT ;  /* 0x0080000022ff7812 */ /* 0x000fe4000780c0ff */
[----:B------:R-:W-:-:S09]  /*1300b0*/  LOP3.LUT R37, R37, 0xfffffbff, RZ, 0xc0, !PT ;  /* 0xfffffbff25257812 */ /* 0x000fd200078ec0ff */
[----:B------:R-:W-:Y:S02]  /*1300c0*/  @P1 LOP3.LUT R37, R37, 0x400, RZ, 0xfc, !PT ;  /* 0x0000040025251812 */ /* 0x000fe400078efcff */
[----:B------:R-:W-:Y:S01]  /*1300d0*/  LOP3.LUT P1, RZ, R34, 0x1000000, RZ, 0xc0, !PT ;  /* 0x0100000022ff7812 */ /* 0x000fe2000782c0ff */
[----:B----4-:R-:W-:-:S05]  /*1300e0*/  IMAD.WIDE R38, R62, 0x4, R20 ;  /* 0x000000043e267825 */ /* 0x010fca00078e0214 */
[----:B------:R1:W-:Y:S04]  /*1300f0*/  @P5 STG.E desc[UR34][R38.64], R83 ;  /* 0x0000005326005986 */ /* 0x0003e8000c101922 */
[----:B-1----:R-:W4:Y:S04]  /*130100*/  LDL.LU R83, [R1+0x25e4] ;  /* 0x0025e40001537983 */ /* 0x002f280000300800 */
[----:B------:R-:W4:Y:S04]  /*130110*/  LDL.LU R252, [R1+0x890] ;  /* 0x0008900001fc7983 */ /* 0x000f280000300800 */
[----:B------:R-:W4:Y:S04]  /*130120*/  LDL.LU R245, [R1+0x1414] ;  /* 0x0014140001f57983 */ /* 0x000f280000300800 */
[----:B------:R-:W4:Y:S01]  /*130130*/  LDL.LU R244, [R1+0x13e4] ;  /* 0x0013e40001f47983 */ /* 0x000f220000300800 */
[----:B------:R-:W-:-:S03]  /*130140*/  IMAD.WIDE R38, R62, 0x4, R18 ;  /* 0x000000043e267825 */ /* 0x000fc600078e0212 */
[----:B------:R-:W4:Y:S04]  /*130150*/  LDL.LU R82, [R1+0x13c4] ;  /* 0x0013c40001527983 */ /* 0x000f280000300800 */
[----:B--2---:R1:W-:Y:S02]  /*130160*/  @P6 STG.E desc[UR34][R38.64], R54 ;  /* 0x0000003626006986 */ /* 0x0043e4000c101922 */
[----:B-1----:R-:W-:-:S05]  /*130170*/  IMAD.WIDE R38, R62, 0x4, R16 ;  /* 0x000000043e267825 */ /* 0x002fca00078e0210 */
[----:B---3--:R1:W-:Y:S02]  /*130180*/  @P0 STG.E desc[UR34][R38.64], R61 ;  /* 0x0000003d26000986 */ /* 0x0083e4000c101922 */
[----:B-1----:R-:W-:Y:S02]  /*130190*/  IMAD.WIDE R38, R62, 0x4, R14 ;  /* 0x000000043e267825 */ /* 0x002fe400078e020e */
[----:B------:R-:W2:Y:S04]  /*1301a0*/  LDL.LU R61, [R1+0x13a4] ;  /* 0x0013a400013d7983 */ /* 0x000ea80000300800 */
[----:B------:R1:W-:Y:S04]  /*1301b0*/  @P1 STG.E desc[UR34][R38.64], R63 ;  /* 0x0000003f26001986 */ /* 0x0003e8000c101922 */
[----:B------:R-:W3:Y:S04]  /*1301c0*/  LDL.LU R62, [R1+0x1394] ;  /* 0x00139400013e7983 */ /* 0x000ee80000300800 */
        /* <DEDUP_REMOVED lines=28> */
[C---:B------:R-:W-:Y:S02]  /*130390*/  LOP3.LUT P4, RZ, R33.reuse, 0x8, RZ, 0xc0, !PT ;  /* 0x0000000821ff7812 */ /* 0x040fe4000788c0ff */
[C---:B------:R-:W-:Y:S02]  /*1303a0*/  LOP3.LUT P5, RZ, R33.reuse, 0x10, RZ, 0xc0, !PT ;  /* 0x0000001021ff7812 */ /* 0x040fe400078ac0ff */
[C---:B------:R-:W-:Y:S02]  /*1303b0*/  LOP3.LUT P6, RZ, R33.reuse, 0x20, RZ, 0xc0, !PT ;  /* 0x0000002021ff7812 */ /* 0x040fe400078cc0ff */
[----:B------:R-:W-:-:S03]  /*1303c0*/  LOP3.LUT P0, RZ, R33, 0x40, RZ, 0xc0, !PT ;  /* 0x0000004021ff7812 */ /* 0x000fc6000780c0ff */
[----:B----4-:R1:W-:Y:S02]  /*1303d0*/  @P1 STG.E desc[UR34][R38.64], R252 ;  /* 0x000000fc26001986 */ /* 0x0103e4000c101922 */
[----:B-1----:R-:W-:-:S05]  /*1303e0*/  IMAD.WIDE R38, R83, 0x4, R20 ;  /* 0x0000000453267825 */ /* 0x002fca00078e0214 */
[----:B------:R1:W-:Y:S02]  /*1303f0*/  @P2 STG.E desc[UR34][R38.64], R245 ;  /* 0x000000f526002986 */ /* 0x0003e4000c101922 */
[----:B-1----:R-:W-:-:S05]  /*130400*/  IMAD.WIDE R38, R83, 0x4, R18 ;  /* 0x0000000453267825 */ /* 0x002fca00078e0212 */
[----:B------:R1:W-:Y:S04]  /*130410*/  @P3 STG.E desc[UR34][R38.64], R244 ;  /* 0x000000f426003986 */ /* 0x0003e8000c101922 */
[----:B-1----:R-:W4:Y:S01]  /*130420*/  LDL.LU R244, [R1+0x9e4] ;  /* 0x0009e40001f47983 */ /* 0x002f220000300800 */
[----:B------:R-:W-:-:S05]  /*130430*/  IMAD.WIDE R38, R83, 0x4, R16 ;  /* 0x0000000453267825 */ /* 0x000fca00078e0210 */
[----:B------:R1:W-:Y:S02]  /*130440*/  @P4 STG.E desc[UR34][R38.64], R82 ;  /* 0x0000005226004986 */ /* 0x0003e4000c101922 */
[----:B-1----:R-:W-:Y:S02]  /*130450*/  IMAD.WIDE R38, R83, 0x4, R14 ;  /* 0x0000000453267825 */ /* 0x002fe400078e020e */
[----:B------:R-:W4:Y:S04]  /*130460*/  LDL.LU R82, [R1+0x894] ;  /* 0x0008940001527983 */ /* 0x000f280000300800 */
[----:B--2---:R1:W-:Y:S04]  /*130470*/  @P5 STG.E desc[UR34][R38.64], R61 ;  /* 0x0000003d26005986 */ /* 0x0043e8000c101922 */
[----:B------:R-:W2:Y:S01]  /*130480*/  LDL.LU R83, [R1+0x1418] ;  /* 0x0014180001537983 */ /* 0x000ea20000300800 */
[----:B-1----:R-:W-:-:S03]  /*130490*/  IMAD.WIDE R38, R54, 0x4, R20 ;  /* 0x0000000436267825 */ /* 0x002fc600078e0214 */
[----:B------:R-:W2:Y:S04]  /*1304a0*/  LDL.LU R61, [R1+0x13e8] ;  /* 0x0013e800013d7983 */ /* 0x000ea80000300800 */
[----:B---3--:R1:W-:Y:S02]  /*1304b0*/  @P6 STG.E desc[UR34][R38.64], R62 ;  /* 0x0000003e26006986 */ /* 0x0083e4000c101922 */
[----:B-1----:R-:W-:Y:S02]  /*1304c0*/  IMAD.WIDE R38, R54, 0x4, R18 ;  /* 0x0000000436267825 */ /* 0x002fe400078e0212 */
[----:B------:R-:W3:Y:S04]  /*1304d0*/  LDL.LU R62, [R1+0x13c8] ;  /* 0x0013c800013e7983 */ /* 0x000ee80000300800 */
[----:B------:R1:W-:Y:S04]  /*1304e0*/  @P0 STG.E desc[UR34][R38.64], R63 ;  /* 0x0000003f26000986 */ /* 0x0003e8000c101922 */
[----:B-1----:R-:W2:Y:S01]  /*1304f0*/  LDL.LU R63, [R1+0x25ec] ;  /* 0x0025ec00013f7983 */ /* 0x002ea20000300800 */
        /* <DEDUP_REMOVED lines=8> */
[----:B------:R-:W-:-:S02]  /*130580*/  LOP3.LUT R34, R34, 0xefffffff, RZ, 0xc0, !PT ;  /* 0xefffffff22227812 */ /* 0x000fc400078ec0ff */
[C---:B------:R-:W-:Y:S01]  /*130590*/  LOP3.LUT P4, RZ, R33.reuse, 0x80, RZ, 0xc0, !PT ;  /* 0x0000008021ff7812 */ /* 0x040fe2000788c0ff */
        /* <DEDUP_REMOVED lines=24> */
[C---:B------:R-:W-:Y:S02]  /*130720*/  LOP3.LUT P1, RZ, R33.reuse, 0x1000, RZ, 0xc0, !PT ;  /* 0x0000100021ff7812 */ /* 0x040fe4000782c0ff */
[----:B------:R-:W-:Y:S02]  /*130730*/  LOP3.LUT P0, RZ, R33, 0x400, RZ, 0xc0, !PT ;  /* 0x0000040021ff7812 */ /* 0x000fe4000780c0ff */
[----:B------:R-:W-:-:S09]  /*130740*/  LOP3.LUT R37, R37, 0xfffffffb, RZ, 0xc0, !PT ;  /* 0xfffffffb25257812 */ /* 0x000fd200078ec0ff */
[----:B------:R-:W-:Y:S02]  /*130750*/  @P1 LOP3.LUT R37, R37, 0x4, RZ, 0xfc, !PT ;  /* 0x0000000425251812 */ /* 0x000fe400078efcff */
[----:B------:R-:W-:Y:S01]  /*130760*/  LOP3.LUT P1, RZ, R33, 0x800, RZ, 0xc0, !PT ;  /* 0x0000080021ff7812 */ /* 0x000fe2000782c0ff */
[----:B----4-:R1:W-:Y:S02]  /*130770*/  @P4 STG.E desc[UR34][R38.64], R244 ;  /* 0x000000f426004986 */ /* 0x0103e4000c101922 */
[----:B-1----:R-:W-:Y:S02]  /*130780*/  IMAD.WIDE R38, R54, 0x4, R14 ;  /* 0x0000000436267825 */ /* 0x002fe400078e020e */
[----:B------:R-:W4:Y:S04]  /*130790*/  LDL.LU R54, [R1+0x25f8] ;  /* 0x0025f80001367983 */ /* 0x000f280000300800 */
[----:B------:R-:W4:Y:S04]  /*1307a0*/  LDL.LU R52, [R1+0x898] ;  /* 0x0008980001347983 */ /* 0x000f280000300800 */
[----:B------:R1:W-:Y:S04]  /*1307b0*/  @P5 STG.E desc[UR34][R38.64], R82 ;  /* 0x0000005226005986 */ /* 0x0003e8000c101922 */
[----:B------:R-:W4:Y:S04]  /*1307c0*/  LDL.LU R244, [R1+0x139c] ;  /* 0x00139c0001f47983 */ /* 0x000f280000300800 */
[----:B-1----:R-:W4:Y:S01]  /*1307d0*/  LDL.LU R82, [R1+0xfbc] ;  /* 0x000fbc0001527983 */ /* 0x002f220000300800 */
[----:B--2---:R-:W-:-:S05]  /*1307e0*/  IMAD.WIDE R38, R63, 0x4, R20 ;  /* 0x000000043f267825 */ /* 0x004fca00078e0214 */
[----:B------:R1:W-:Y:S02]  /*1307f0*/  @P6 STG.E desc[UR34][R38.64], R83 ;  /* 0x0000005326006986 */ /* 0x0003e4000c101922 */
[C---:B-1----:R-:W-:Y:S02]  /*130800*/  IMAD.WIDE R38, R63.reuse, 0x4, R18 ;  /* 0x000000043f267825 */ /* 0x042fe400078e0212 */
[----:B------:R-:W2:Y:S04]  /*130810*/  LDL.LU R83, [R1+0x9ec] ;  /* 0x0009ec0001537983 */ /* 0x000ea80000300800 */
[----:B------:R1:W-:Y:S02]  /*130820*/  @P0 STG.E desc[UR34][R38.64], R61 ;  /* 0x0000003d26000986 */ /* 0x0003e4000c101922 */
[----:B-1----:R-:W-:-:S02]  /*130830*/  IMAD.WIDE R38, R63, 0x4, R16 ;  /* 0x000000043f267825 */ /* 0x002fc400078e0210 */
[----:B------:R-:W2:Y:S04]  /*130840*/  LDL.LU R61, [R1+0x89c] ;  /* 0x00089c00013d7983 */ /* 0x000ea80000300800 */
[----:B---3--:R1:W-:Y:S02]  /*130850*/  @P1 STG.E desc[UR34][R38.64], R62 ;  /* 0x0000003e26001986 */ /* 0x0083e4000c101922 */
[----:B-1----:R-:W-:Y:S02]  /*130860*/  IMAD.WIDE R38, R63, 0x4, R14 ;  /* 0x000000043f267825 */ /* 0x002fe400078e020e */
[----:B------:R-:W3:Y:S04]  /*130870*/  LDL.LU R63, [R1+0x13f0] ;  /* 0x0013f000013f7983 */ /* 0x000ee80000300800 */
[----:B------:R-:W2:Y:S01]  /*130880*/  LDL.LU R62, [R1+0x25fc] ;  /* 0x0025fc00013e7983 */ /* 0x000ea20000300800 */
        /* <DEDUP_REMOVED lines=19> */
[----:B----4-:R1:W-:Y:S01]  /*1309c0*/  @P1 STG.E desc[UR34][R36.64], R52 ;  /* 0x0000003424001986 */ /* 0x0103e2000c101922 */
[----:B------:R-:W-:Y:S01]  /*1309d0*/  LOP3.LUT P1, RZ, R34, 0x20000000, RZ, 0xc0, !PT ;  /* 0x2000000022ff7812 */ /* 0x000fe2000782c0ff */
[----:B-1----:R-:W-:-:S12]  /*1309e0*/  IMAD.WIDE R36, R252, 0x4, R20 ;  /* 0x00000004fc247825 */ /* 0x002fd800078e0214 */
[----:B------:R1:W-:Y:S01]  /*1309f0*/  @P1 STG.E desc[UR34][R36.64], R53 ;  /* 0x0000003524001986 */ /* 0x0003e2000c101922 */
[----:B------:R-:W-:Y:S01]  /*130a00*/  LOP3.LUT P1, RZ, R34, 0x10000000, RZ, 0xc0, !PT ;  /* 0x1000000022ff7812 */ /* 0x000fe2000782c0ff */
[----:B-1----:R-:W-:Y:S02]  /*130a10*/  IMAD.WIDE R36, R252, 0x4, R18 ;  /* 0x00000004fc247825 */ /* 0x002fe400078e0212 */
[----:B------:R-:W4:Y:S10]  /*130a20*/  LDL.LU R53, [R1+0x2604] ;  /* 0x0026040001357983 */ /* 0x000f340000300800 */
        /* <DEDUP_REMOVED lines=11> */
[----:B--2---:R1:W-:Y:S02]  /*130ae0*/  @P5 STG.E desc[UR34][R36.64], R83 ;  /* 0x0000005324005986 */ /* 0x0043e4000c101922 */
[----:B-1----:R-:W-:Y:S02]  /*130af0*/  IMAD.WIDE R36, R54, 0x4, R14 ;  /* 0x0000000436247825 */ /* 0x002fe400078e020e */
[----:B------:R-:W2:Y:S04]  /*130b00*/  LDL.LU R54, [R1+0x13d0] ;  /* 0x0013d00001367983 */ /* 0x000ea80000300800 */
[----:B------:R1:W-:Y:S04]  /*130b10*/  @P6 STG.E desc[UR34][R36.64], R61 ;  /* 0x0000003d24006986 */ /* 0x0003e8000c101922 */
[----:B-1----:R-:W4:Y:S01]  /*130b20*/  LDL.LU R61, [R1+0x13b0] ;  /* 0x0013b000013d7983 */ /* 0x002f220000300800 */
[----:B------:R-:W-:-:S03]  /*130b30*/  IMAD.WIDE R36, R62, 0x4, R20 ;  /* 0x000000043e247825 */ /* 0x000fc600078e0214 */
[----:B------:R-:W4:Y:S04]  /*130b40*/  LDL.LU R50, [R1+0xbc0] ;  /* 0x000bc00001327983 */ /* 0x000f280000300800 */
[----:B------:R-:W4:Y:S04]  /*130b50*/  LDL.LU R51, [R1+0x880] ;  /* 0x0008800001337983 */ /* 0x000f280000300800 */
[----:B---3--:R1:W-:Y:S04]  /*130b60*/  @P0 STG.E desc[UR34][R36.64], R63 ;  /* 0x0000003f24000986 */ /* 0x0083e8000c101922 */
[----:B------:R-:W3:Y:S04]  /*130b70*/  LDL.LU R0, [R1+0x630] ;  /* 0x0006300001007983 */ /* 0x000ee80000300800 */
[----:B-1----:R-:W3:Y:S04]  /*130b80*/  LDL.LU R63, [R1+0x2600] ;  /* 0x00260000013f7983 */ /* 0x002ee80000300800 */
[----:B------:R-:W3:Y:S01]  /*130b90*/  LDL.LU R251, [R1+0x440] ;  /* 0x0004400001fb7983 */ /* 0x000ee20000300800 */
[----:B------:R-:W-:-:S02]  /*130ba0*/  LOP3.LUT P1, RZ, R32, 0x40, RZ, 0xc0, !PT ;  /* 0x0000004020ff7812 */ /* 0x000fc4000782c0ff */
[----:B------:R-:W-:Y:S01]  /*130bb0*/  LOP3.LUT R34, R34, 0xfff7ffff, RZ, 0xc0, !PT ;  /* 0xfff7ffff22227812 */ /* 0x000fe200078ec0ff */
[----:B------:R-:W3:Y:S04]  /*130bc0*/  LDL.LU R250, [R1+0x240] ;  /* 0x0002400001fa7983 */ /* 0x000ee80000300800 */
[----:B------:R-:W3:Y:S04]  /*130bd0*/  LDL.LU R249, [R1+0x13f4] ;  /* 0x0013f40001f97983 */ /* 0x000ee80000300800 */
[----:B------:R-:W3:Y:S02]  /*130be0*/  LDL.LU R248, [R1+0x13d4] ;  /* 0x0013d40001f87983 */ /* 0x000ee40000300800 */
[----:B------:R-:W-:-:S02]  /*130bf0*/  @P1 LOP3.LUT R34, R34, 0x80000, RZ, 0xfc, !PT ;  /* 0x0008000022221812 */ /* 0x000fc400078efcff */
[----:B------:R-:W-:Y:S01]  /*130c00*/  LOP3.LUT P1, RZ, R32, 0x20, RZ, 0xc0, !PT ;  /* 0x0000002020ff7812 */ /* 0x000fe2000782c0ff */
[----:B------:R-:W3:Y:S01]  /*130c10*/  LDL.LU R52, [R1+0x13b4] ;  /* 0x0013b40001347983 */ /* 0x000ee20000300800 */
[----:B------:R-:W-:-:S03]  /*130c20*/  LOP3.LUT R34, R34, 0xffefffff, RZ, 0xc0, !PT ;  /* 0xffefffff22227812 */ /* 0x000fc600078ec0ff */
[----:B------:R-:W3:Y:S04]  /*130c30*/  LDL.LU R247, [R1+0xbc4] ;  /* 0x000bc40001f77983 */ /* 0x000ee80000300800 */
[----:B------:R-:W3:Y:S04]  /*130c40*/  LDL.LU R246, [R1+0x884] ;  /* 0x0008840001f67983 */ /* 0x000ee80000300800 */
[----:B------:R-:W-:Y:S01]  /*130c50*/  @P1 LOP3.LUT R34, R34, 0x100000, RZ, 0xfc, !PT ;  /* 0x0010000022221812 */ /* 0x000fe200078efcff */
[----:B------:R-:W3:Y:S01]  /*130c60*/  LDL.LU R252, [R1+0x634] ;  /* 0x0006340001fc7983 */ /* 0x000ee20000300800 */
[----:B------:R-:W-:-:S02]  /*130c70*/  LOP3.LUT P1, RZ, R32, 0x10, RZ, 0xc0, !PT ;  /* 0x0000001020ff7812 */ /* 0x000fc4000782c0ff */
[----:B------:R-:W-:Y:S01]  /*130c80*/  LOP3.LUT R34, R34, 0xffdfffff, RZ, 0xc0, !PT ;  /* 0xffdfffff22227812 */ /* 0x000fe200078ec0ff */
[----:B------:R-:W3:Y:S01]  /*130c90*/  LDL.LU R245, [R1+0x444] ;  /* 0x0004440001f57983 */ /* 0x000ee20000300800 */
[----:B------:R-:W-:-:S03]  /*130ca0*/  LOP3.LUT P4, RZ, R33, 0x4000000, RZ, 0xc0, !PT ;  /* 0x0400000021ff7812 */ /* 0x000fc6000788c0ff */
[----:B------:R-:W3:Y:S01]  /*130cb0*/  LDL.LU R244, [R1+0x2608] ;  /* 0x0026080001f47983 */ /* 0x000ee20000300800 */
[C---:B------:R-:W-:Y:S01]  /*130cc0*/  LOP3.LUT P5, RZ, R33.reuse, 0x8000000, RZ, 0xc0, !PT ;  /* 0x0800000021ff7812 */ /* 0x040fe200078ac0ff */
[----:B------:R-:W-:Y:S01]  /*130cd0*/  IMAD.WIDE R36, R62, 0x4, R18 ;  /* 0x000000043e247825 */ /* 0x000fe200078e0212 */
[----:B------:R-:W-:Y:S01]  /*130ce0*/  LOP3.LUT P6, RZ, R33, 0x10000000, RZ, 0xc0, !PT ;  /* 0x1000000021ff7812 */ /* 0x000fe200078cc0ff */
[----:B------:R-:W3:Y:S02]  /*130cf0*/  LDL.LU R82, [R1+0x244] ;  /* 0x0002440001527983 */ /* 0x000ee40000300800 */
[----:B------:R-:W-:Y:S02]  /*130d00*/  @P1 LOP3.LUT R34, R34, 0x200000, RZ, 0xfc, !PT ;  /* 0x0020000022221812 */ /* 0x000fe400078efcff */
[----:B------:R-:W-:Y:S01]  /*130d10*/  LOP3.LUT P1, RZ, R32, 0x8, RZ, 0xc0, !PT ;  /* 0x0000000820ff7812 */ /* 0x000fe2000782c0ff */
[----:B------:R-:W3:Y:S01]  /*130d20*/  LDL.LU R83, [R1+0x13f8] ;  /* 0x0013f80001537983 */ /* 0x000ee20000300800 */
        /* <DEDUP_REMOVED lines=19> */
[----:B----4-:R1:W-:Y:S02]  /*130e60*/  @P5 STG.E desc[UR34][R36.64], R61 ;  /* 0x0000003d24005986 */ /* 0x0103e4000c101922 */
[----:B-1----:R-:W-:-:S02]  /*130e70*/  IMAD.WIDE R36, R62, 0x4, R14 ;  /* 0x000000043e247825 */ /* 0x002fc400078e020e */
[----:B------:R-:W4:Y:S04]  /*130e80*/  LDL.LU R61, [R1+0x13b8] ;  /* 0x0013b800013d7983 */ /* 0x000f280000300800 */
[----:B------:R3:W-:Y:S04]  /*130e90*/  @P6 STG.E desc[UR34][R36.64], R50 ;  /* 0x0000003224006986 */ /* 0x0007e8000c101922 */
[----:B------:R-:W2:Y:S01]  /*130ea0*/  LDL.LU R62, [R1+0x260c] ;  /* 0x00260c00013e7983 */ /* 0x000ea20000300800 */
[----:B---3--:R-:W-:-:S05]  /*130eb0*/  IMAD.WIDE R36, R63, 0x4, R20 ;  /* 0x000000043f247825 */ /* 0x008fca00078e0214 */
        /* <DEDUP_REMOVED lines=43> */
[----:B-1----:R-:W-:-:S05]  /*131170*/  IMAD.WIDE R36, R62, 0x4, R16 ;  /* 0x000000043e247825 */ /* 0x002fca00078e0210 */
[----:B----4-:R1:W-:Y:S02]  /*131180*/  @P6 STG.E desc[UR34][R36.64], R61 ;  /* 0x0000003d24006986 */ /* 0x0103e4000c101922 */
[----:B-1----:R-:W-:-:S05]  /*131190*/  IMAD.WIDE R36, R62, 0x4, R14 ;  /* 0x000000043e247825 */ /* 0x002fca00078e020e */
[----:B---3--:R1:W-:Y:S04]  /*1311a0*/  @P0 STG.E desc[UR34][R36.64], R63 ;  /* 0x0000003f24000986 */ /* 0x0083e8000c101922 */
        /* <DEDUP_REMOVED lines=27> */
[----:B------:R-:W2:Y:S01]  /*131360*/  LDL.LU R248, [R1+0x88c] ;  /* 0x00088c0001f87983 */ /* 0x000ea20000300800 */
[----:B------:R-:W-:-:S02]  /*131370*/  @P1 LOP3.LUT R34, R34, 0x8000, RZ, 0xfc, !PT ;  /* 0x0000800022221812 */ /* 0x000fc400078efcff */
[----:B------:R-:W-:Y:S01]  /*131380*/  LOP3.LUT P1, RZ, R32, 0x100000, RZ, 0xc0, !PT ;  /* 0x0010000020ff7812 */ /* 0x000fe2000782c0ff */
[----:B------:R-:W2:Y:S01]  /*131390*/  LDL.LU R52, [R1+0x63c] ;  /* 0x00063c0001347983 */ /* 0x000ea20000300800 */
[----:B------:R-:W-:Y:S02]  /*1313a0*/  LOP3.LUT R34, R34, 0xfffeffff, RZ, 0xc0, !PT ;  /* 0xfffeffff22227812 */ /* 0x000fe400078ec0ff */
[C---:B------:R-:W-:Y:S01]  /*1313b0*/  LOP3.LUT P5, RZ, R32.reuse, 0x4000, RZ, 0xc0, !PT ;  /* 0x0000400020ff7812 */ /* 0x040fe200078ac0ff */
[----:B------:R-:W2:Y:S01]  /*1313c0*/  LDL.LU R53, [R1+0x44c] ;  /* 0x00044c0001357983 */ /* 0x000ea20000300800 */
[----:B------:R-:W-:-:S07]  /*1313d0*/  LOP3.LUT P6, RZ, R32, 0x8000, RZ, 0xc0, !PT ;  /* 0x0000800020ff7812 */ /* 0x000fce00078cc0ff */
[----:B------:R-:W-:Y:S02]  /*1313e0*/  @P1 LOP3.LUT R34, R34, 0x10000, RZ, 0xfc, !PT ;  /* 0x0001000022221812 */ /* 0x000fe400078efcff */
[----:B------:R-:W-:Y:S01]  /*1313f0*/  LOP3.LUT P1, RZ, R32, 0x80000, RZ, 0xc0, !PT ;  /* 0x0008000020ff7812 */ /* 0x000fe2000782c0ff */
[----:B------:R-:W-:Y:S01]  /*131400*/  IMAD.WIDE R36, R83, 0x4, R18 ;  /* 0x0000000453247825 */ /* 0x000fe200078e0212 */
[----:B------:R-:W-:-:S04]  /*131410*/  LOP3.LUT R34, R34, 0xfffdffff, RZ, 0xc0, !PT ;  /* 0xfffdffff22227812 */ /* 0x000fc800078ec0ff */
[----:B---3--:R1:W-:Y:S07]  /*131420*/  @P5 STG.E desc[UR34][R36.64], R244 ;  /* 0x000000f424005986 */ /* 0x0083ee000c101922 */
[----:B------:R-:W-:Y:S02]  /*131430*/  @P1 LOP3.LUT R34, R34, 0x20000, RZ, 0xfc, !PT ;  /* 0x0002000022221812 */ /* 0x000fe400078efcff */
[C---:B------:R-:W-:Y:S01]  /*131440*/  LOP3.LUT P1, RZ, R32.reuse, 0x40000, RZ, 0xc0, !PT ;  /* 0x0004000020ff7812 */ /* 0x040fe2000782c0ff */
[----:B-1----:R-:W-:Y:S01]  /*131450*/  IMAD.WIDE R36, R83, 0x4, R16 ;  /* 0x0000000453247825 */ /* 0x002fe200078e0210 */
[----:B------:R-:W-:-:S04]  /*131460*/  LOP3.LUT P0, RZ, R32, 0x10000, RZ, 0xc0, !PT ;  /* 0x0001000020ff7812 */ /* 0x000fc8000780c0ff */
[----:B----4-:R1:W-:Y:S01]  /*131470*/  @P6 STG.E desc[UR34][R36.64], R82 ;  /* 0x0000005224006986 */ /* 0x0103e2000c101922 */
[----:B------:R-:W-:-:S03]  /*131480*/  LOP3.LUT R34, R34, 0xfffbffff, RZ, 0xc0, !PT ;  /* 0xfffbffff22227812 */ /* 0x000fc600078ec0ff */
[----:B-1----:R-:W3:Y:S04]  /*131490*/  LDL.LU R82, [R1+0x261c] ;  /* 0x00261c0001527983 */ /* 0x002ee80000300800 */
[----:B------:R-:W4:Y:S01]  /*1314a0*/  LDL.LU R246, [R1+0x24c] ;  /* 0x00024c0001f67983 */ /* 0x000f220000300800 */
[----:B------:R-:W-:Y:S02]  /*1314b0*/  @P1 LOP3.LUT R34, R34, 0x40000, RZ, 0xfc, !PT ;  /* 0x0004000022221812 */ /* 0x000fe400078efcff */
[----:B------:R-:W-:Y:S01]  /*1314c0*/  LOP3.LUT P1, RZ, R32, 0x20000, RZ, 0xc0, !PT ;  /* 0x0002000020ff7812 */ /* 0x000fe2000782c0ff */
[----:B------:R-:W-:Y:S01]  /*1314d0*/  IMAD.WIDE R36, R83, 0x4, R14 ;  /* 0x0000000453247825 */ /* 0x000fe200078e020e */
[----:B------:R-:W3:Y:S04]  /*1314e0*/  LDL.LU R252, [R1+0x1490] ;  /* 0x0014900001fc7983 */ /* 0x000ee80000300800 */
        /* <DEDUP_REMOVED lines=9> */
[----:B------:R-:W3:Y:S06]  /*131580*/  LDL.LU R61, [R1+0x1430] ;  /* 0x00143000013d7983 */ /* 0x000eec0000300800 */
[----:B------:R1:W-:Y:S01]  /*131590*/  @P1 STG.E desc[UR34][R36.64], R62 ;  /* 0x0000003e24001986 */ /* 0x0003e2000c101922 */
[----:B------:R-:W-:-:S03]  /*1315a0*/  LOP3.LUT P1, RZ, R34, 0x20000, RZ, 0xc0, !PT ;  /* 0x0002000022ff7812 */ /* 0x000fc6000782c0ff */
[----:B-1----:R-:W3:Y:S01]  /*1315b0*/  LDL.LU R62, [R1+0x1420] ;  /* 0x00142000013e7983 */ /* 0x002ee20000300800 */
        /* <DEDUP_REMOVED lines=17> */
[----:B----4-:R3:W-:Y:S01]  /*1316d0*/  @P1 STG.E desc[UR34][R36.64], R246 ;  /* 0x000000f624001986 */ /* 0x0107e2000c101922 */
[----:B------:R-:W-:Y:S02]  /*1316e0*/  LOP3.LUT P1, RZ, R34, 0x800, RZ, 0xc0, !PT ;  /* 0x0000080022ff7812 */ /* 0x000fe4000782c0ff */
[C---:B------:R-:W-:Y:S02]  /*1316f0*/  LOP3.LUT P2, RZ, R32.reuse, 0x4000000, RZ, 0xc0, !PT ;  /* 0x0400000020ff7812 */ /* 0x040fe4000784c0ff */
[----:B------:R-:W-:Y:S01]  /*131700*/  LOP3.LUT P3, RZ, R32, 0x8000000, RZ, 0xc0, !PT ;  /* 0x0800000020ff7812 */ /* 0x000fe2000786c0ff */
[----:B---3--:R-:W-:-:S08]  /*131710*/  IMAD.WIDE R36, R82, 0x4, R20 ;  /* 0x0000000452247825 */ /* 0x008fd000078e0214 */
        /* <DEDUP_REMOVED lines=39> */
[C---:B------:R-:W-:Y:S02]  /*131990*/  LOP3.LUT P0, RZ, R31.reuse, 0x8, RZ, 0xc0, !PT ;  /* 0x000000081fff7812 */ /* 0x040fe4000780c0ff */
[----:B------:R-:W-:Y:S02]  /*1319a0*/  LOP3.LUT P1, RZ, R31, 0x1000, RZ, 0xc0, !PT ;  /* 0x000010001fff7812 */ /* 0x000fe4000782c0ff */
[----:B------:R-:W-:Y:S01]  /*1319b0*/  LOP3.LUT R34, R34, 0xfffffff7, RZ, 0xc0, !PT ;  /* 0xfffffff722227812 */ /* 0x000fe200078ec0ff */
[----:B---3--:R1:W-:Y:S04]  /*1319c0*/  @P4 STG.E desc[UR34][R36.64], R82 ;  /* 0x0000005224004986 */ /* 0x0083e8000c101922 */
[----:B-1----:R-:W3:Y:S06]  /*1319d0*/  LDL.LU R82, [R1+0x1428] ;  /* 0x0014280001527983 */ /* 0x002eec0000300800 */
        /* <DEDUP_REMOVED lines=10> */
[----:B----4-:R1:W-:Y:S02]  /*131a80*/  @P5 STG.E desc[UR34][R36.64], R83 ;  /* 0x0000005324005986 */ /* 0x0103e4000c101922 */
        /* <DEDUP_REMOVED lines=58> */
[----:B---3--:R1:W-:Y:S02]  /*131e30*/  @P3 STG.E desc[UR34][R36.64], R82 ;  /* 0x0000005224003986 */ /* 0x0083e4000c101922 */
[----:B-1----:R-:W-:-:S02]  /*131e40*/  IMAD.WIDE R36, R54, 0x4, R16 ;  /* 0x0000000436247825 */ /* 0x002fc400078e0210 */
[----:B------:R-:W3:Y:S04]  /*131e50*/  LDL.LU R82, [R1+0x144c] ;  /* 0x00144c0001527983 */ /* 0x000ee80000300800 */
[----:B--2---:R1:W-:Y:S02]  /*131e60*/  @P4 STG.E desc[UR34][R36.64], R83 ;  /* 0x0000005324004986 */ /* 0x0043e4000c101922 */
[----:B-1----:R-:W-:Y:S02]  /*131e70*/  IMAD.WIDE R36, R54, 0x4, R14 ;  /* 0x0000000436247825 */ /* 0x002fe400078e020e */
[----:B------:R-:W2:Y:S04]  /*131e80*/  LDL.LU R83, [R1+0x143c] ;  /* 0x00143c0001537983 */ /* 0x000ea80000300800 */
[----:B----4-:R1:W-:Y:S04]  /*131e90*/  @P5 STG.E desc[UR34][R36.64], R61 ;  /* 0x0000003d24005986 */ /* 0x0103e8000c101922 */
[----:B------:R-:W4:Y:S04]  /*131ea0*/  LDL.LU R54, [R1+0x142c] ;  /* 0x00142c0001367983 */ /* 0x000f280000300800 */
[----:B-1----:R-:W2:Y:S01]  /*131eb0*/  LDL.LU R61, [R1+0xf8c] ;  /* 0x000f8c00013d7983 */ /* 0x002ea20000300800 */
[----:B------:R-:W-:-:S05]  /*131ec0*/  IMAD.WIDE R36, R244, 0x4, R20 ;  /* 0x00000004f4247825 */ /* 0x000fca00078e0214 */
[----:B------:R1:W-:Y:S04]  /*131ed0*/  @P6 STG.E desc[UR34][R36.64], R62 ;  /* 0x0000003e24006986 */ /* 0x0003e8000c101922 */
[----:B-1----:R-:W2:Y:S01]  /*131ee0*/  LDL.LU R62, [R1+0x2638] ;  /* 0x00263800013e7983 */ /* 0x002ea20000300800 */
[----:B------:R-:W-:Y:S01]  /*131ef0*/  LOP3.LUT P0, RZ, R31, 0x40000, RZ, 0xc0, !PT ;  /* 0x000400001fff7812 */ /* 0x000fe2000780c0ff */
[----:B------:R-:W-:-:S12]  /*131f00*/  IMAD.WIDE R36, R244, 0x4, R18 ;  /* 0x00000004f4247825 */ /* 0x000fd800078e0212 */
[----:B------:R1:W-:Y:S04]  /*131f10*/  @P0 STG.E desc[UR34][R36.64], R63 ;  /* 0x0000003f24000986 */ /* 0x0003e8000c101922 */
[----:B-1----:R-:W4:Y:S01]  /*131f20*/  LDL.LU R63, [R1+0x9bc] ;  /* 0x0009bc00013f7983 */ /* 0x002f220000300800 */
[----:B------:R-:W-:Y:S02]  /*131f30*/  LOP3.LUT P1, RZ, R31, 0x80000000, RZ, 0xc0, !PT ;  /* 0x800000001fff7812 */ /* 0x000fe4000782c0ff */
        /* <DEDUP_REMOVED lines=8> */
[----:B------:R-:W4:Y:S01]  /*131fc0*/  LDL.LU R52, [R1+0xba0] ;  /* 0x000ba00001347983 */ /* 0x000f220000300800 */
[----:B------:R-:W-:-:S03]  /*131fd0*/  LOP3.LUT P4, RZ, R31, 0x80000, RZ, 0xc0, !PT ;  /* 0x000800001fff7812 */ /* 0x000fc6000788c0ff */
[----:B------:R-:W4:Y:S04]  /*131fe0*/  LDL.LU R252, [R1+0x2640] ;  /* 0x0026400001fc7983 */ /* 0x000f280000300800 */
[----:B------:R-:W-:Y:S01]  /*131ff0*/  @P1 LOP3.LUT R32, R32, 0x10000000, RZ, 0xfc, !PT ;  /* 0x1000000020201812 */ /* 0x000fe200078efcff */
[----:B------:R-:W4:Y:S01]  /*132000*/  LDL.LU R53, [R1+0x870] ;  /* 0x0008700001357983 */ /* 0x000f220000300800 */
[----:B------:R-:W-:Y:S02]  /*132010*/  LOP3.LUT P1, RZ, R31, 0x20000000, RZ, 0xc0, !PT ;  /* 0x200000001fff7812 */ /* 0x000fe4000782c0ff */
[----:B------:R-:W-:Y:S02]  /*132020*/  LOP3.LUT R32, R32, 0xdfffffff, RZ, 0xc0, !PT ;  /* 0xdfffffff20207812 */ /* 0x000fe400078ec0ff */
[----:B------:R-:W-:-:S02]  /*132030*/  LOP3.LUT R34, R34, 0xfffffffe, RZ, 0xc0, !PT ;  /* 0xfffffffe22227812 */ /* 0x000fc400078ec0ff */
[C---:B------:R-:W-:Y:S01]  /*132040*/  LOP3.LUT P5, RZ, R31.reuse, 0x100000, RZ, 0xc0, !PT ;  /* 0x001000001fff7812 */ /* 0x040fe200078ac0ff */
[----:B------:R-:W-:Y:S01]  /*132050*/  IMAD.WIDE R36, R244, 0x4, R16 ;  /* 0x00000004f4247825 */ /* 0x000fe200078e0210 */
[C---:B------:R-:W-:Y:S01]  /*132060*/  LOP3.LUT P6, RZ, R31.reuse, 0x200000, RZ, 0xc0, !PT ;  /* 0x002000001fff7812 */ /* 0x040fe200078cc0ff */
[----:B------:R-:W4:Y:S04]  /*132070*/  LDL.LU R247, [R1+0x620] ;  /* 0x0006200001f77983 */ /* 0x000f280000300800 */
        /* <DEDUP_REMOVED lines=8> */
[----:B------:R-:W-:-:S11]  /*132100*/  LOP3.LUT P0, RZ, R31, 0x400000, RZ, 0xc0, !PT ;  /* 0x004000001fff7812 */ /* 0x000fd6000780c0ff */
        /* <DEDUP_REMOVED lines=8> */
[----:B------:R1:W-:Y:S02]  /*132190*/  @P4 STG.E desc[UR34][R36.64], R245 ;  /* 0x000000f524004986 */ /* 0x0003e4000c101922 */
[----:B-1----:R-:W-:-:S05]  /*1321a0*/  IMAD.WIDE R36, R244, 0x4, R14 ;  /* 0x00000004f4247825 */ /* 0x002fca00078e020e */
[----:B---3--:R2:W-:Y:S02]  /*1321b0*/  @P5 STG.E desc[UR34][R36.64], R82 ;  /* 0x0000005224005986 */ /* 0x0085e4000c101922 */
[----:B--2---:R-:W-:-:S05]  /*1321c0*/  IMAD.WIDE R36, R62, 0x4, R20 ;  /* 0x000000043e247825 */ /* 0x004fca00078e0214 */
[----:B------:R1:W-:Y:S02]  /*1321d0*/  @P6 STG.E desc[UR34][R36.64], R83 ;  /* 0x0000005324006986 */ /* 0x0003e4000c101922 */
[----:B-1----:R-:W-:-:S05]  /*1321e0*/  IMAD.WIDE R36, R62, 0x4, R18 ;  /* 0x000000043e247825 */ /* 0x002fca00078e0212 */
[----:B----4-:R1:W-:Y:S04]  /*1321f0*/  @P0 STG.E desc[UR34][R36.64], R54 ;  /* 0x0000003624000986 */ /* 0x0103e8000c101922 */
[----:B-1----:R-:W2:Y:S04]  /*132200*/  LDL.LU R54, [R1+0x2644] ;  /* 0x0026440001367983 */ /* 0x002ea80000300800 */
[----:B------:R-:W3:Y:S04]  /*132210*/  LDL.LU R246, [R1+0x430] ;  /* 0x0004300001f67983 */ /* 0x000ee80000300800 */
[----:B------:R-:W4:Y:S01]  /*132220*/  LDL.LU R245, [R1+0x230] ;  /* 0x0002300001f57983 */ /* 0x000f220000300800 */
[----:B------:R-:W-:-:S03]  /*132230*/  IMAD.WIDE R36, R62, 0x4, R16 ;  /* 0x000000043e247825 */ /* 0x000fc600078e0210 */
[----:B------:R-:W2:Y:S04]  /*132240*/  LDL.LU R244, [R1+0x14a4] ;  /* 0x0014a40001f47983 */ /* 0x000ea80000300800 */
[----:B------:R1:W-:Y:S01]  /*132250*/  @P1 STG.E desc[UR34][R36.64], R61 ;  /* 0x0000003d24001986 */ /* 0x0003e2000c101922 */
[----:B------:R-:W-:-:S03]  /*132260*/  LOP3.LUT P1, RZ, R34, 0x4, RZ, 0xc0, !PT ;  /* 0x0000000422ff7812 */ /* 0x000fc6000782c0ff */
[----:B------:R-:W2:Y:S04]  /*132270*/  LDL.LU R82, [R1+0x1484] ;  /* 0x0014840001527983 */ /* 0x000ea80000300800 */
[----:B------:R-:W2:Y:S01]  /*132280*/  LDL.LU R83, [R1+0x1454] ;  /* 0x0014540001537983 */ /* 0x000ea20000300800 */
[----:B-1----:R-:W-:-:S03]  /*132290*/  IMAD.WIDE R36, R62, 0x4, R14 ;  /* 0x000000043e247825 */ /* 0x002fc600078e020e */
[----:B------:R-:W2:Y:S04]  /*1322a0*/  LDL.LU R61, [R1+0xba4] ;  /* 0x000ba400013d7983 */ /* 0x000ea80000300800 */
[----:B------:R1:W-:Y:S04]  /*1322b0*/  @P1 STG.E desc[UR34][R36.64], R63 ;  /* 0x0000003f24001986 */ /* 0x0003e8000c101922 */
[----:B-1----:R-:W2:Y:S04]  /*1322c0*/  LDL.LU R63, [R1+0x874] ;  /* 0x00087400013f7983 */ /* 0x002ea80000300800 */
[----:B------:R-:W2:Y:S01]  /*1322d0*/  LDL.LU R62, [R1+0x2648] ;  /* 0x00264800013e7983 */ /* 0x000ea20000300800 */
[----:B------:R-:W-:Y:S01]  /*1322e0*/  LOP3.LUT P1, RZ, R34, 0x2, RZ, 0xc0, !PT ;  /* 0x0000000222ff7812 */ /* 0x000fe2000782c0ff */
[----:B------:R-:W-:-:S12]  /*1322f0*/  IMAD.WIDE R36, R248, 0x4, R20 ;  /* 0x00000004f8247825 */ /* 0x000fd800078e0214 */
        /* <DEDUP_REMOVED lines=20> */
[----:B-1----:R-:W-:Y:S01]  /*132440*/  IMAD.WIDE R34, R252, 0x4, R16 ;  /* 0x00000004fc227825 */ /* 0x002fe200078e0210 */
[C---:B------:R-:W-:Y:S02]  /*132450*/  LOP3.LUT P4, RZ, R30.reuse, 0x4, RZ, 0xc0, !PT ;  /* 0x000000041eff7812 */ /* 0x040fe4000788c0ff */
[C---:B------:R-:W-:Y:S02]  /*132460*/  LOP3.LUT P5, RZ, R30.reuse, 0x8, RZ, 0xc0, !PT ;  /* 0x000000081eff7812 */ /* 0x040fe400078ac0ff */
[C---:B------:R-:W-:Y:S02]  /*132470*/  LOP3.LUT P6, RZ, R30.reuse, 0x10, RZ, 0xc0, !PT ;  /* 0x000000101eff7812 */ /* 0x040fe400078cc0ff */
[----:B------:R-:W-:-:S03]  /*132480*/  LOP3.LUT P0, RZ, R30, 0x20, RZ, 0xc0, !PT ;  /* 0x000000201eff7812 */ /* 0x000fc6000780c0ff */
[----:B---3--:R1:W-:Y:S02]  /*132490*/  @P1 STG.E desc[UR34][R34.64], R246 ;  /* 0x000000f622001986 */ /* 0x0083e4000c101922 */
[----:B-1----:R-:W-:-:S05]  /*1324a0*/  IMAD.WIDE R34, R252, 0x4, R14 ;  /* 0x00000004fc227825 */ /* 0x002fca00078e020e */
[----:B----4-:R2:W-:Y:S02]  /*1324b0*/  @P2 STG.E desc[UR34][R34.64], R245 ;  /* 0x000000f522002986 */ /* 0x0105e4000c101922 */
[----:B--2---:R-:W-:-:S05]  /*1324c0*/  IMAD.WIDE R34, R54, 0x4, R20 ;  /* 0x0000000436227825 */ /* 0x004fca00078e0214 */
[----:B------:R1:W-:Y:S02]  /*1324d0*/  @P3 STG.E desc[UR34][R34.64], R244 ;  /* 0x000000f422003986 */ /* 0x0003e4000c101922 */
[----:B-1----:R-:W-:-:S05]  /*1324e0*/  IMAD.WIDE R34, R54, 0x4, R18 ;  /* 0x0000000436227825 */ /* 0x002fca00078e0212 */
[----:B------:R1:W-:Y:S02]  /*1324f0*/  @P4 STG.E desc[UR34][R34.64], R82 ;  /* 0x0000005222004986 */ /* 0x0003e4000c101922 */
[----:B-1----:R-:W-:-:S05]  /*132500*/  IMAD.WIDE R34, R54, 0x4, R16 ;  /* 0x0000000436227825 */ /* 0x002fca00078e0210 */
[----:B------:R1:W-:Y:S02]  /*132510*/  @P5 STG.E desc[UR34][R34.64], R83 ;  /* 0x0000005322005986 */ /* 0x0003e4000c101922 */
[----:B-1----:R-:W-:Y:S02]  /*132520*/  IMAD.WIDE R34, R54, 0x4, R14 ;  /* 0x0000000436227825 */ /* 0x002fe400078e020e */
[----:B------:R-:W2:Y:S04]  /*132530*/  LDL.LU R54, [R1+0x624] ;  /* 0x0006240001367983 */ /* 0x000ea80000300800 */
[----:B------:R1:W-:Y:S04]  /*132540*/  @P6 STG.E desc[UR34][R34.64], R61 ;  /* 0x0000003d22006986 */ /* 0x0003e8000c101922 */
[----:B-1----:R-:W3:Y:S01]  /*132550*/  LDL.LU R61, [R1+0x434] ;  /* 0x00043400013d7983 */ /* 0x002ee20000300800 */
[----:B------:R-:W-:-:S03]  /*132560*/  IMAD.WIDE R34, R62, 0x4, R20 ;  /* 0x000000043e227825 */ /* 0x000fc600078e0214 */
        /* <DEDUP_REMOVED lines=53> */
[----:B----4-:R1:W-:Y:S04]  /*1328c0*/  @P6 STG.E desc[UR34][R34.64], R50 ;  /* 0x0000003222006986 */ /* 0x0103e8000c101922 */
[----:B------:R-:W4:Y:S01]  /*1328d0*/  LDL.LU R62, [R1+0x2948] ;  /* 0x00294800013e7983 */ /* 0x000f220000300800 */
[----:B-1----:R-:W-:-:S05]  /*1328e0*/  IMAD.WIDE R34, R63, 0x4, R20 ;  /* 0x000000043f227825 */ /* 0x002fca00078e0214 */
        /* <DEDUP_REMOVED lines=39> */
[----:B------:R1:W-:Y:S02]  /*132b60*/  @P4 STG.E desc[UR34][R34.64], R83 ;  /* 0x0000005322004986 */ /* 0x0003e4000c101922 */
[----:B-1----:R-:W-:-:S05]  /*132b70*/  IMAD.WIDE R34, R62, 0x4, R18 ;  /* 0x000000043e227825 */ /* 0x002fca00078e0212 */
[----:B--2---:R1:W-:Y:S02]  /*132b80*/  @P5 STG.E desc[UR34][R34.64], R54 ;  /* 0x0000003622005986 */ /* 0x0043e4000c101922 */
[C---:B-1----:R-:W-:Y:S02]  /*132b90*/  IMAD.WIDE R34, R62.reuse, 0x4, R16 ;  /* 0x000000043e227825 */ /* 0x042fe400078e0210 */
[----:B------:R-:W2:Y:S04]  /*132ba0*/  LDL.LU R54, [R1+0x1520] ;  /* 0x0015200001367983 */ /* 0x000ea80000300800 */
[----:B---3--:R1:W-:Y:S02]  /*132bb0*/  @P6 STG.E desc[UR34][R34.64], R61 ;  /* 0x0000003d22006986 */ /* 0x0083e4000c101922 */
[----:B-1----:R-:W-:-:S02]  /*132bc0*/  IMAD.WIDE R34, R62, 0x4, R14 ;  /* 0x000000043e227825 */ /* 0x002fc400078e020e */
[----:B------:R-:W3:Y:S04]  /*132bd0*/  LDL.LU R61, [R1+0x1500] ;  /* 0x00150000013d7983 */ /* 0x000ee80000300800 */
[----:B------:R-:W4:Y:S04]  /*132be0*/  LDL.LU R62, [R1+0x14e0] ;  /* 0x0014e000013e7983 */ /* 0x000f280000300800 */
[----:B------:R1:W-:Y:S04]  /*132bf0*/  @P0 STG.E desc[UR34][R34.64], R63 ;  /* 0x0000003f22000986 */ /* 0x0003e8000c101922 */
[----:B-1----:R-:W2:Y:S04]  /*132c00*/  LDL.LU R63, [R1+0x294c] ;  /* 0x00294c00013f7983 */ /* 0x002ea80000300800 */
[----:B------:R-:W3:Y:S04]  /*132c10*/  LDL.LU R50, [R1+0x14d0] ;  /* 0x0014d00001327983 */ /* 0x000ee80000300800 */
        /* <DEDUP_REMOVED lines=17> */
[----:B------:R-:W4:Y:S01]  /*132d30*/  LDL.LU R246, [R1+0x14d4] ;  /* 0x0014d40001f67983 */ /* 0x000f220000300800 */
[----:B------:R-:W-:-:S03]  /*132d40*/  LOP3.LUT P4, RZ, R30, 0x2000000, RZ, 0xc0, !PT ;  /* 0x020000001eff7812 */ /* 0x000fc6000788c0ff */
[----:B------:R-:W4:Y:S02]  /*132d50*/  LDL.LU R252, [R1+0x14c4] ;  /* 0x0014c40001fc7983 */ /* 0x000f240000300800 */
[----:B------:R-:W-:Y:S02]  /*132d60*/  @P1 LOP3.LUT R32, R32, 0x2000, RZ, 0xfc, !PT ;  /* 0x0000200020201812 */ /* 0x000fe400078efcff */
[----:B------:R-:W-:Y:S01]  /*132d70*/  LOP3.LUT P1, RZ, R29, 0x4, RZ, 0xc0, !PT ;  /* 0x000000041dff7812 */ /* 0x000fe2000782c0ff */
[----:B------:R-:W4:Y:S01]  /*132d80*/  LDL.LU R245, [R1+0x14b4] ;  /* 0x0014b40001f57983 */ /* 0x000f220000300800 */
[----:B------:R-:W-:-:S03]  /*132d90*/  LOP3.LUT R32, R32, 0xffffbfff, RZ, 0xc0, !PT ;  /* 0xffffbfff20207812 */ /* 0x000fc600078ec0ff */
[----:B------:R-:W4:Y:S01]  /*132da0*/  LDL.LU R244, [R1+0xf54] ;  /* 0x000f540001f47983 */ /* 0x000f220000300800 */
[----:B------:R-:W-:-:S03]  /*132db0*/  LOP3.LUT P5, RZ, R30, 0x4000000, RZ, 0xc0, !PT ;  /* 0x040000001eff7812 */ /* 0x000fc600078ac0ff */
        /* <DEDUP_REMOVED lines=16> */
[----:B------:R-:W-:Y:S01]  /*132ec0*/  LOP3.LUT P1, RZ, R30, 0x20000000, RZ, 0xc0, !PT ;  /* 0x200000001eff7812 */ /* 0x000fe2000782c0ff */
[----:B--2---:R-:W-:-:S05]  /*132ed0*/  IMAD.WIDE R30, R63, 0x4, R20 ;  /* 0x000000043f1e7825 */ /* 0x004fca00078e0214 */
[----:B------:R1:W-:Y:S02]  /*132ee0*/  @P4 STG.E desc[UR34][R30.64], R54 ;  /* 0x000000361e004986 */ /* 0x0003e4000c101922 */
[C---:B-1----:R-:W-:Y:S02]  /*132ef0*/  IMAD.WIDE R30, R63.reuse, 0x4, R18 ;  /* 0x000000043f1e7825 */ /* 0x042fe400078e0212 */
[----:B------:R-:W2:Y:S04]  /*132f00*/  LDL.LU R54, [R1+0x9a4] ;  /* 0x0009a40001367983 */ /* 0x000ea80000300800 */
[----:B---3--:R1:W-:Y:S02]  /*132f10*/  @P5 STG.E desc[UR34][R30.64], R61 ;  /* 0x0000003d1e005986 */ /* 0x0083e4000c101922 */
[----:B-1----:R-:W-:-:S02]  /*132f20*/  IMAD.WIDE R30, R63, 0x4, R16 ;  /* 0x000000043f1e7825 */ /* 0x002fc400078e0210 */
[----:B------:R-:W3:Y:S04]  /*132f30*/  LDL.LU R61, [R1+0x1528] ;  /* 0x00152800013d7983 */ /* 0x000ee80000300800 */
[----:B----4-:R1:W-:Y:S02]  /*132f40*/  @P6 STG.E desc[UR34][R30.64], R62 ;  /* 0x0000003e1e006986 */ /* 0x0103e4000c101922 */
[----:B-1----:R-:W-:Y:S02]  /*132f50*/  IMAD.WIDE R30, R63, 0x4, R14 ;  /* 0x000000043f1e7825 */ /* 0x002fe400078e020e */
[----:B------:R-:W4:Y:S04]  /*132f60*/  LDL.LU R62, [R1+0x1508] ;  /* 0x00150800013e7983 */ /* 0x000f280000300800 */
[----:B------:R-:W3:Y:S04]  /*132f70*/  LDL.LU R63, [R1+0x14e8] ;  /* 0x0014e800013f7983 */ /* 0x000ee80000300800 */
[----:B------:R-:W3:Y:S04]  /*132f80*/  LDL.LU R83, [R1+0x295c] ;  /* 0x00295c0001537983 */ /* 0x000ee80000300800 */
[----:B------:R1:W-:Y:S02]  /*132f90*/  @P0 STG.E desc[UR34][R30.64], R50 ;  /* 0x000000321e000986 */ /* 0x0003e4000c101922 */
[----:B-1----:R-:W-:-:S05]  /*132fa0*/  IMAD.WIDE R30, R250, 0x4, R20 ;  /* 0x00000004fa1e7825 */ /* 0x002fca00078e0214 */
        /* <DEDUP_REMOVED lines=71> */
[----:B------:R-:W2:Y:S04]  /*133420*/  LDL.LU R248, [R1+0x14dc] ;  /* 0x0014dc0001f87983 */ /* 0x000ea80000300800 */
[----:B------:R-:W2:Y:S04]  /*133430*/  LDL.LU R52, [R1+0x14cc] ;  /* 0x0014cc0001347983 */ /* 0x000ea80000300800 */
[----:B------:R-:W2:Y:S01]  /*133440*/  LDL.LU R53, [R1+0x14bc] ;  /* 0x0014bc0001357983 */ /* 0x000ea20000300800 */
[----:B------:R-:W-:-:S03]  /*133450*/  LOP3.LUT R32, R32, 0xffffff7f, RZ, 0xc0, !PT ;  /* 0xffffff7f20207812 */ /* 0x000fc600078ec0ff */
[----:B------:R-:W2:Y:S01]  /*133460*/  LDL.LU R247, [R1+0xf5c] ;  /* 0x000f5c0001f77983 */ /* 0x000ea20000300800 */
[----:B------:R-:W-:Y:S02]  /*133470*/  @P1 LOP3.LUT R32, R32, 0x80, RZ, 0xfc, !PT ;  /* 0x0000008020201812 */ /* 0x000fe400078efcff */
[C---:B------:R-:W-:Y:S02]  /*133480*/  LOP3.LUT P1, RZ, R29.reuse, 0x80000, RZ, 0xc0, !PT ;  /* 0x000800001dff7812 */ /* 0x040fe4000782c0ff */
[C---:B------:R-:W-:Y:S02]  /*133490*/  LOP3.LUT P5, RZ, R29.reuse, 0x2000, RZ, 0xc0, !PT ;  /* 0x000020001dff7812 */ /* 0x040fe400078ac0ff */
[----:B------:R-:W-:Y:S01]  /*1334a0*/  LOP3.LUT P6, RZ, R29, 0x4000, RZ, 0xc0, !PT ;  /* 0x000040001dff7812 */ /* 0x000fe200078cc0ff */
[----:B---3--:R-:W-:Y:S01]  /*1334b0*/  IMAD.WIDE R30, R54, 0x4, R20 ;  /* 0x00000004361e7825 */ /* 0x008fe200078e0214 */
[----:B------:R-:W-:Y:S01]  /*1334c0*/  LOP3.LUT R32, R32, 0xfffffeff, RZ, 0xc0, !PT ;  /* 0xfffffeff20207812 */ /* 0x000fe200078ec0ff */
[----:B------:R-:W3:Y:S06]  /*1334d0*/  LDL.LU R252, [R1+0x9ac] ;  /* 0x0009ac0001fc7983 */ /* 0x000eec0000300800 */
[----:B------:R-:W-:-:S02]  /*1334e0*/  @P1 LOP3.LUT R32, R32, 0x100, RZ, 0xfc, !PT ;  /* 0x0000010020201812 */ /* 0x000fc400078efcff */
[----:B------:R-:W-:Y:S01]  /*1334f0*/  LOP3.LUT P1, RZ, R29, 0x40000, RZ, 0xc0, !PT ;  /* 0x000400001dff7812 */ /* 0x000fe2000782c0ff */
[----:B------:R1:W-:Y:S01]  /*133500*/  @P5 STG.E desc[UR34][R30.64], R245 ;  /* 0x000000f51e005986 */ /* 0x0003e2000c101922 */
[----:B------:R-:W-:Y:S01]  /*133510*/  LOP3.LUT R32, R32, 0xfffffdff, RZ, 0xc0, !PT ;  /* 0xfffffdff20207812 */ /* 0x000fe200078ec0ff */
[----:B-1----:R-:W-:Y:S02]  /*133520*/  IMAD.WIDE R30, R54, 0x4, R18 ;  /* 0x00000004361e7825 */ /* 0x002fe400078e0212 */
[----:B------:R-:W3:Y:S08]  /*133530*/  LDL.LU R245, [R1+0x1530] ;  /* 0x0015300001f57983 */ /* 0x000ef00000300800 */
[----:B------:R-:W-:-:S02]  /*133540*/  @P1 LOP3.LUT R32, R32, 0x200, RZ, 0xfc, !PT ;  /* 0x0000020020201812 */ /* 0x000fc400078efcff */
[C---:B------:R-:W-:Y:S01]  /*133550*/  LOP3.LUT P1, RZ, R29.reuse, 0x20000, RZ, 0xc0, !PT ;  /* 0x000200001dff7812 */ /* 0x040fe2000782c0ff */
[----:B----4-:R1:W-:Y:S01]  /*133560*/  @P6 STG.E desc[UR34][R30.64], R244 ;  /* 0x000000f41e006986 */ /* 0x0103e2000c101922 */
[----:B------:R-:W-:Y:S02]  /*133570*/  LOP3.LUT P0, RZ, R29, 0x8000, RZ, 0xc0, !PT ;  /* 0x000080001dff7812 */ /* 0x000fe4000780c0ff */
[----:B------:R-:W-:Y:S01]  /*133580*/  LOP3.LUT R32, R32, 0xfffffbff, RZ, 0xc0, !PT ;  /* 0xfffffbff20207812 */ /* 0x000fe200078ec0ff */
[----:B-1----:R-:W4:Y:S08]  /*133590*/  LDL.LU R244, [R1+0x1510] ;  /* 0x0015100001f47983 */ /* 0x002f300000300800 */
[----:B------:R-:W-:-:S02]  /*1335a0*/  @P1 LOP3.LUT R32, R32, 0x400, RZ, 0xfc, !PT ;  /* 0x0000040020201812 */ /* 0x000fc400078efcff */
[----:B------:R-:W-:Y:S01]  /*1335b0*/  LOP3.LUT P1, RZ, R29, 0x10000, RZ, 0xc0, !PT ;  /* 0x000100001dff7812 */ /* 0x000fe2000782c0ff */
[----:B------:R-:W-:-:S05]  /*1335c0*/  IMAD.WIDE R30, R54, 0x4, R16 ;  /* 0x00000004361e7825 */ /* 0x000fca00078e0210 */
[----:B------:R1:W-:Y:S02]  /*1335d0*/  @P0 STG.E desc[UR34][R30.64], R82 ;  /* 0x000000521e000986 */ /* 0x0003e4000c101922 */
[----:B-1----:R-:W-:Y:S02]  /*1335e0*/  IMAD.WIDE R30, R54, 0x4, R14 ;  /* 0x00000004361e7825 */ /* 0x002fe400078e020e */
[----:B------:R-:W3:Y:S04]  /*1335f0*/  LDL.LU R82, [R1+0x14f0] ;  /* 0x0014f00001527983 */ /* 0x000ee80000300800 */
[----:B------:R1:W-:Y:S01]  /*133600*/  @P1 STG.E desc[UR34][R30.64], R61 ;  /* 0x0000003d1e001986 */ /* 0x0003e2000c101922 */
[----:B------:R-:W-:-:S03]  /*133610*/  LOP3.LUT P1, RZ, R32, 0x400, RZ, 0xc0, !PT ;  /* 0x0000040020ff7812 */ /* 0x000fc6000782c0ff */
[----:B------:R-:W3:Y:S01]  /*133620*/  LDL.LU R54, [R1+0xb80] ;  /* 0x000b800001367983 */ /* 0x000ee20000300800 */
[----:B-1----:R-:W-:-:S09]  /*133630*/  IMAD.WIDE R30, R249, 0x4, R20 ;  /* 0x00000004f91e7825 */ /* 0x002fd200078e0214 */
        /* <DEDUP_REMOVED lines=27> */
[----:B---3--:R1:W-:Y:S02]  /*1337f0*/  @P1 STG.E desc[UR34][R30.64], R252 ;  /* 0x000000fc1e001986 */ /* 0x0083e4000c101922 */
[----:B-1----:R-:W-:-:S05]  /*133800*/  IMAD.WIDE R30, R83, 0x4, R20 ;  /* 0x00000004531e7825 */ /* 0x002fca00078e0214 */
[----:B------:R1:W-:Y:S02]  /*133810*/  @P2 STG.E desc[UR34][R30.64], R245 ;  /* 0x000000f51e002986 */ /* 0x0003e4000c101922 */
[----:B-1----:R-:W-:-:S05]  /*133820*/  IMAD.WIDE R30, R83, 0x4, R18 ;  /* 0x00000004531e7825 */ /* 0x002fca00078e0212 */
[----:B----4-:R1:W-:Y:S04]  /*133830*/  @P3 STG.E desc[UR34][R30.64], R244 ;  /* 0x000000f41e003986 */ /* 0x0103e8000c101922 */
[----:B-1----:R-:W3:Y:S01]  /*133840*/  LDL.LU R244, [R1+0x420] ;  /* 0x0004200001f47983 */ /* 0x002ee20000300800 */
[C---:B------:R-:W-:Y:S02]  /*133850*/  LOP3.LUT P4, RZ, R29.reuse, 0x8000000, RZ, 0xc0, !PT ;  /* 0x080000001dff7812 */ /* 0x040fe4000788c0ff */
[----:B------:R-:W-:Y:S01]  /*133860*/  LOP3.LUT P5, RZ, R29, 0x10000000, RZ, 0xc0, !PT ;  /* 0x100000001dff7812 */ /* 0x000fe200078ac0ff */
        /* <DEDUP_REMOVED lines=22> */
[C---:B------:R-:W-:Y:S01]  /*1339d0*/  LOP3.LUT P1, RZ, R28.reuse, 0x400, RZ, 0xc0, !PT ;  /* 0x000004001cff7812 */ /* 0x040fe2000782c0ff */
        /* <DEDUP_REMOVED lines=97> */
[----:B------:R-:W-:Y:S01]  /*133ff0*/  LOP3.LUT P4, RZ, R28, 0x40000, RZ, 0xc0, !PT ;  /* 0x000400001cff7812 */ /* 0x000fe2000788c0ff */
        /* <DEDUP_REMOVED lines=27> */
[----:B------:R-:W-:Y:S01]  /*1341b0*/  LOP3.LUT P1, RZ, R28, 0x1000000, RZ, 0xc0, !PT ;  /* 0x010000001cff7812 */ /* 0x000fe2000782c0ff */
        /* <DEDUP_REMOVED lines=304> */
[----:B------:R-:W-:-:S02]  /*1354c0*/  LOP3.LUT R2, R2, 0x7fffffff, RZ, 0xc0, !PT ;  /* 0x7fffffff02027812 */ /* 0x000fc400078ec0ff */
[----:B------:R-:W-:Y:S01]  /*1354d0*/  LOP3.LUT P5, RZ, R4, 0x4000, RZ, 0xc0, !PT ;  /* 0x0000400004ff7812 */ /* 0x000fe200078ac0ff */
[----:B------:R-:W2:Y:S01]  /*1354e0*/  LDL.LU R249, [R1+0x159c] ;  /* 0x00159c0001f97983 */ /* 0x000ea20000300800 */
[----:B------:R-:W-:Y:S02]  /*1354f0*/  @P1 LOP3.LUT R2, R2, 0x80000000, RZ, 0xfc, !PT ;  /* 0x8000000002021812 */ /* 0x000fe400078efcff */
[----:B------:R-:W-:Y:S01]  /*135500*/  LOP3.LUT P1, RZ, R4, 0x100000, RZ, 0xc0, !PT ;  /* 0x0010000004ff7812 */ /* 0x000fe2000782c0ff */
[----:B------:R-:W-:Y:S01]  /*135510*/  IMAD.WIDE R30, R54, 0x4, R14 ;  /* 0x00000004361e7825 */ /* 0x000fe200078e020e */
[----:B------:R-:W2:Y:S04]  /*135520*/  LDL.LU R53, [R1+0x85c] ;  /* 0x00085c0001357983 */ /* 0x000ea80000300800 */
[----:B------:R-:W2:Y:S01]  /*135530*/  LDL.LU R247, [R1+0x60c] ;  /* 0x00060c0001f77983 */ /* 0x000ea20000300800 */
[----:B------:R-:W-:-:S03]  /*135540*/  LOP3.LUT R29, R29, 0xfffffffe, RZ, 0xc0, !PT ;  /* 0xfffffffe1d1d7812 */ /* 0x000fc600078ec0ff */
[----:B------:R-:W2:Y:S04]  /*135550*/  LDL.LU R246, [R1+0x41c] ;  /* 0x00041c0001f67983 */ /* 0x000ea80000300800 */
[----:B------:R-:W2:Y:S04]  /*135560*/  LDL.LU R252, [R1+0x2ca8] ;  /* 0x002ca80001fc7983 */ /* 0x000ea80000300800 */
[----:B------:R-:W2:Y:S04]  /*135570*/  LDL.LU R245, [R1+0x20c] ;  /* 0x00020c0001f57983 */ /* 0x000ea80000300800 */
[----:B------:R-:W2:Y:S04]  /*135580*/  LDL.LU R54, [R1+0x2cac] ;  /* 0x002cac0001367983 */ /* 0x000ea80000300800 */
[----:B---3--:R1:W-:Y:S01]  /*135590*/  @P5 STG.E desc[UR34][R30.64], R52 ;  /* 0x000000341e005986 */ /* 0x0083e2000c101922 */
[----:B------:R-:W-:-:S02]  /*1355a0*/  @P1 LOP3.LUT R29, R29, 0x1, RZ, 0xfc, !PT ;  /* 0x000000011d1d1812 */ /* 0x000fc400078efcff */
[----:B------:R-:W-:Y:S01]  /*1355b0*/  LOP3.LUT P1, RZ, R4, 0x80000, RZ, 0xc0, !PT ;  /* 0x0008000004ff7812 */ /* 0x000fe2000782c0ff */
[----:B-1----:R-:W3:Y:S01]  /*1355c0*/  LDL.LU R52, [R1+0xb7c] ;  /* 0x000b7c0001347983 */ /* 0x002ee20000300800 */
[----:B------:R-:W-:-:S11]  /*1355d0*/  LOP3.LUT R29, R29, 0xfffffffd, RZ, 0xc0, !PT ;  /* 0xfffffffd1d1d7812 */ /* 0x000fd600078ec0ff */
[----:B------:R-:W-:Y:S02]  /*1355e0*/  @P1 LOP3.LUT R29, R29, 0x2, RZ, 0xfc, !PT ;  /* 0x000000021d1d1812 */ /* 0x000fe400078efcff */
[C---:B------:R-:W-:Y:S02]  /*1355f0*/  LOP3.LUT P1, RZ, R4.reuse, 0x40000, RZ, 0xc0, !PT ;  /* 0x0004000004ff7812 */ /* 0x040fe4000782c0ff */
[C---:B------:R-:W-:Y:S02]  /*135600*/  LOP3.LUT P6, RZ, R4.reuse, 0x8000, RZ, 0xc0, !PT ;  /* 0x0000800004ff7812 */ /* 0x040fe400078cc0ff */
[----:B------:R-:W-:Y:S01]  /*135610*/  LOP3.LUT P0, RZ, R4, 0x10000, RZ, 0xc0, !PT ;  /* 0x0001000004ff7812 */ /* 0x000fe2000780c0ff */
[----:B------:R-:W-:Y:S01]  /*135620*/  IMAD.WIDE R30, R61, 0x4, R20 ;  /* 0x000000043d1e7825 */ /* 0x000fe200078e0214 */
[----:B------:R-:W-:-:S07]  /*135630*/  LOP3.LUT R29, R29, 0xfffffffb, RZ, 0xc0, !PT ;  /* 0xfffffffb1d1d7812 */ /* 0x000fce00078ec0ff */
[----:B------:R-:W-:Y:S02]  /*135640*/  @P1 LOP3.LUT R29, R29, 0x4, RZ, 0xfc, !PT ;  /* 0x000000041d1d1812 */ /* 0x000fe400078efcff */
[----:B------:R-:W-:Y:S01]  /*135650*/  LOP3.LUT P1, RZ, R4, 0x20000, RZ, 0xc0, !PT ;  /* 0x0002000004ff7812 */ /* 0x000fe2000782c0ff */
[----:B----4-:R1:W-:Y:S02]  /*135660*/  @P6 STG.E desc[UR34][R30.64], R244 ;  /* 0x000000f41e006986 */ /* 0x0103e4000c101922 */
[C---:B-1----:R-:W-:Y:S02]  /*135670*/  IMAD.WIDE R30, R61.reuse, 0x4, R18 ;  /* 0x000000043d1e7825 */ /* 0x042fe400078e0212 */
[----:B------:R-:W4:Y:S04]  /*135680*/  LDL.LU R244, [R1+0x1720] ;  /* 0x0017200001f47983 */ /* 0x000f280000300800 */
[----:B------:R1:W-:Y:S02]  /*135690*/  @P0 STG.E desc[UR34][R30.64], R82 ;  /* 0x000000521e000986 */ /* 0x0003e4000c101922 */
[----:B-1----:R-:W-:-:S02]  /*1356a0*/  IMAD.WIDE R30, R61, 0x4, R16 ;  /* 0x000000043d1e7825 */ /* 0x002fc400078e0210 */
[----:B------:R-:W4:Y:S04]  /*1356b0*/  LDL.LU R82, [R1+0x1700] ;  /* 0x0017000001527983 */ /* 0x000f280000300800 */
[----:B------:R1:W-:Y:S01]  /*1356c0*/  @P1 STG.E desc[UR34][R30.64], R83 ;  /* 0x000000531e001986 */ /* 0x0003e2000c101922 */
[----:B------:R-:W-:Y:S01]  /*1356d0*/  LOP3.LUT P1, RZ, R29, 0x4, RZ, 0xc0, !PT ;  /* 0x000000041dff7812 */ /* 0x000fe2000782c0ff */
[----:B-1----:R-:W-:Y:S02]  /*1356e0*/  IMAD.WIDE R30, R61, 0x4, R14 ;  /* 0x000000043d1e7825 */ /* 0x002fe400078e020e */
[----:B------:R-:W4:Y:S10]  /*1356f0*/  LDL.LU R83, [R1+0x16e0] ;  /* 0x0016e00001537983 */ /* 0x000f340000300800 */
[----:B------:R1:W-:Y:S01]  /*135700*/  @P1 STG.E desc[UR34][R30.64], R62 ;  /* 0x0000003e1e001986 */ /* 0x0003e2000c101922 */
[----:B------:R-:W-:-:S03]  /*135710*/  LOP3.LUT P1, RZ, R29, 0x2, RZ, 0xc0, !PT ;  /* 0x000000021dff7812 */ /* 0x000fc6000782c0ff */
[----:B------:R-:W4:Y:S01]  /*135720*/  LDL.LU R61, [R1+0x16c0] ;  /* 0x0016c000013d7983 */ /* 0x000f220000300800 */
        /* <DEDUP_REMOVED lines=36> */
[----:B------:R1:W-:Y:S02]  /*135970*/  @P5 STG.E desc[UR34][R28.64], R83 ;  /* 0x000000531c005986 */ /* 0x0003e4000c101922 */
[----:B-1----:R-:W-:Y:S02]  /*135980*/  IMAD.WIDE R28, R54, 0x4, R14 ;  /* 0x00000004361c7825 */ /* 0x002fe400078e020e */
[----:B------:R-:W4:Y:S04]  /*135990*/  LDL.LU R54, [R1+0x16a0] ;  /* 0x0016a00001367983 */ /* 0x000f280000300800 */
[----:B------:R1:W-:Y:S04]  /*1359a0*/  @P6 STG.E desc[UR34][R28.64], R61 ;  /* 0x0000003d1c006986 */ /* 0x0003e8000c101922 */
[----:B-1----:R-:W3:Y:S04]  /*1359b0*/  LDL.LU R61, [R1+0xf10] ;  /* 0x000f1000013d7983 */ /* 0x002ee80000300800 */
[----:B------:R-:W3:Y:S04]  /*1359c0*/  LDL.LU R50, [R1+0x970] ;  /* 0x0009700001327983 */ /* 0x000ee80000300800 */
[----:B------:R-:W3:Y:S04]  /*1359d0*/  LDL.LU R51, [R1+0x1724] ;  /* 0x0017240001337983 */ /* 0x000ee80000300800 */
[----:B------:R-:W3:Y:S01]  /*1359e0*/  LDL.LU R0, [R1+0x1704] ;  /* 0x0017040001007983 */ /* 0x000ee20000300800 */
        /* <DEDUP_REMOVED lines=22> */
[C---:B------:R-:W-:Y:S01]  /*135b50*/  LOP3.LUT P5, RZ, R5.reuse, 0x2, RZ, 0xc0, !PT ;  /* 0x0000000205ff7812 */ /* 0x040fe200078ac0ff */
[----:B------:R-:W-:Y:S01]  /*135b60*/  IMAD.WIDE R28, R62, 0x4, R18 ;  /* 0x000000043e1c7825 */ /* 0x000fe200078e0212 */
[C---:B------:R-:W-:Y:S01]  /*135b70*/  LOP3.LUT P6, RZ, R5.reuse, 0x4, RZ, 0xc0, !PT ;  /* 0x0000000405ff7812 */ /* 0x040fe200078cc0ff */
        /* <DEDUP_REMOVED lines=17> */
[----:B------:R-:W-:-:S11]  /*135c90*/  LOP3.LUT R2, R2, 0xfbffffff, RZ, 0xc0, !PT ;  /* 0xfbffffff02027812 */ /* 0x000fd600078ec0ff */
[----:B------:R-:W-:Y:S02]  /*135ca0*/  @P1 LOP3.LUT R2, R2, 0x4000000, RZ, 0xfc, !PT ;  /* 0x0400000002021812 */ /* 0x000fe400078efcff */
[----:B------:R-:W-:Y:S01]  /*135cb0*/  LOP3.LUT P1, RZ, R5, 0x10, RZ, 0xc0, !PT ;  /* 0x0000001005ff7812 */ /* 0x000fe2000782c0ff */
[----:B----4-:R1:W-:Y:S02]  /*135cc0*/  @P4 STG.E desc[UR34][R28.64], R54 ;  /* 0x000000361c004986 */ /* 0x0103e4000c101922 */
[C---:B-1----:R-:W-:Y:S02]  /*135cd0*/  IMAD.WIDE R28, R62.reuse, 0x4, R16 ;  /* 0x000000043e1c7825 */ /* 0x042fe400078e0210 */
[----:B------:R-:W4:Y:S04]  /*135ce0*/  LDL.LU R54, [R1+0x16a8] ;  /* 0x0016a80001367983 */ /* 0x000f280000300800 */
[----:B---3--:R1:W-:Y:S02]  /*135cf0*/  @P5 STG.E desc[UR34][R28.64], R61 ;  /* 0x0000003d1c005986 */ /* 0x0083e4000c101922 */
[----:B-1----:R-:W-:-:S02]  /*135d00*/  IMAD.WIDE R28, R62, 0x4, R14 ;  /* 0x000000043e1c7825 */ /* 0x002fc400078e020e */
[----:B------:R-:W3:Y:S04]  /*135d10*/  LDL.LU R61, [R1+0xf18] ;  /* 0x000f1800013d7983 */ /* 0x000ee80000300800 */
        /* <DEDUP_REMOVED lines=44> */
[----:B----4-:R1:W-:Y:S02]  /*135fe0*/  @P5 STG.E desc[UR34][R28.64], R54 ;  /* 0x000000361c005986 */ /* 0x0103e4000c101922 */
[----:B-1----:R-:W-:-:S05]  /*135ff0*/  IMAD.WIDE R28, R62, 0x4, R16 ;  /* 0x000000043e1c7825 */ /* 0x002fca00078e0210 */
[----:B------:R1:W-:Y:S02]  /*136000*/  @P6 STG.E desc[UR34][R28.64], R61 ;  /* 0x0000003d1c006986 */ /* 0x0003e4000c101922 */
        /* <DEDUP_REMOVED lines=343> */
[C---:B------:R-:W-:Y:S01]  /*137580*/  LOP3.LUT P5, RZ, R7.reuse, 0x2000, RZ, 0xc0, !PT ;  /* 0x0000200007ff7812 */ /* 0x040fe200078ac0ff */
        /* <DEDUP_REMOVED lines=206> */
[----:B------:R-:W-:Y:S01]  /*138270*/  LOP3.LUT P6, RZ, R8, 0x100000, RZ, 0xc0, !PT ;  /* 0x0010000008ff7812 */ /* 0x000fe200078cc0ff */
        /* <DEDUP_REMOVED lines=34> */
[----:B------:R-:W-:Y:S01]  /*1384a0*/  LOP3.LUT P1, RZ, R5, 0x400, RZ, 0xc0, !PT ;  /* 0x0000040005ff7812 */ /* 0x000fe2000782c0ff */
        /* <DEDUP_REMOVED lines=61> */
[C---:B------:R-:W-:Y:S01]  /*138880*/  LOP3.LUT P4, RZ, R9.reuse, 0x20, RZ, 0xc0, !PT ;  /* 0x0000002009ff7812 */ /* 0x040fe2000788c0ff */
        /* <DEDUP_REMOVED lines=115> */
[----:B------:R-:W-:Y:S02]  /*138fc0*/  LOP3.LUT P1, RZ, R10, 0x2, RZ, 0xc0, !PT ;  /* 0x000000020aff7812 */ /* 0x000fe4000782c0ff */
        /* <DEDUP_REMOVED lines=199> */
[----:B------:R-:W-:Y:S01]  /*139c40*/  LOP3.LUT P5, RZ, R10, 0x80000000, RZ, 0xc0, !PT ;  /* 0x800000000aff7812 */ /* 0x000fe200078ac0ff */
[----:B------:R-:W3:Y:S01]  /*139c50*/  LDL.LU R252, [R1+0x754] ;  /* 0x0007540001fc7983 */ /* 0x000ee20000300800 */
[----:B------:R-:W-:-:S03]  /*139c60*/  LOP3.LUT P6, RZ, R11, 0x1, RZ, 0xc0, !PT ;  /* 0x000000010bff7812 */ /* 0x000fc600078cc0ff */
        /* <DEDUP_REMOVED lines=119> */
[----:B------:R-:W-:Y:S01]  /*13a3e0*/  LOP3.LUT P6, RZ, R11, 0x80000, RZ, 0xc0, !PT ;  /* 0x000800000bff7812 */ /* 0x000fe200078cc0ff */
        /* <DEDUP_REMOVED lines=172> */
[----:B------:R-:W-:Y:S01]  /*13aeb0*/  LOP3.LUT P0, RZ, R12, 0x400000, RZ, 0xc0, !PT ;  /* 0x004000000cff7812 */ /* 0x000fe2000780c0ff */
        /* <DEDUP_REMOVED lines=297> */
[----:B------:R-:W-:Y:S01]  /*13c150*/  LOP3.LUT P1, RZ, R8, 0x10000000, RZ, 0xc0, !PT ;  /* 0x1000000008ff7812 */ /* 0x000fe2000782c0ff */
[----:B-1----:R-:W-:Y:S02]  /*13c160*/  IMAD.WIDE R6, R252, 0x4, R18 ;  /* 0x00000004fc067825 */ /* 0x002fe400078e0212 */
        /* <DEDUP_REMOVED lines=223> */
[C---:B-1----:R-:W-:Y:S02]  /*13cf60*/  IMAD.WIDE R6, R244.reuse, 0x4, R18 ;  /* 0x00000004f4067825 */ /* 0x042fe400078e0212 */
        /* <DEDUP_REMOVED lines=21> */
[----:B------:R-:W-:Y:S01]  /*13d0c0*/  LOP3.LUT P5, RZ, R23, 0x800000, RZ, 0xc0, !PT ;  /* 0x0080000017ff7812 */ /* 0x000fe200078ac0ff */
        /* <DEDUP_REMOVED lines=171> */
[C---:B------:R-:W-:Y:S01]  /*13db80*/  LOP3.LUT P1, RZ, R9.reuse, 0x10000000, RZ, 0xc0, !PT ;  /* 0x1000000009ff7812 */ /* 0x040fe2000782c0ff */
[C---:B-1----:R-:W-:Y:S02]  /*13db90*/  IMAD.WIDE R6, R252.reuse, 0x4, R18 ;  /* 0x00000004fc067825 */ /* 0x042fe400078e0212 */
        /* <DEDUP_REMOVED lines=42> */
[----:B------:R-:W-:Y:S01]  /*13de40*/  LOP3.LUT P5, RZ, R24, 0x20000000, RZ, 0xc0, !PT ;  /* 0x2000000018ff7812 */ /* 0x000fe200078ac0ff */
        /* <DEDUP_REMOVED lines=119> */
[----:B------:R-:W-:Y:S01]  /*13e5c0*/  LOP3.LUT P1, RZ, R25, 0x100000, RZ, 0xc0, !PT ;  /* 0x0010000019ff7812 */ /* 0x000fe2000782c0ff */
        /* <DEDUP_REMOVED lines=191> */
[----:B------:R-:W-:Y:S01]  /*13f1c0*/  LOP3.LUT P5, RZ, R26, 0x400000, RZ, 0xc0, !PT ;  /* 0x004000001aff7812 */ /* 0x000fe200078ac0ff */
[----:B------:R-:W-:Y:S01]  /*13f1d0*/  IMAD.WIDE R6, R244, 0x4, R16 ;  /* 0x00000004f4067825 */ /* 0x000fe200078e0210 */
[----:B------:R-:W-:Y:S01]  /*13f1e0*/  LOP3.LUT P6, RZ, R26, 0x800000, RZ, 0xc0, !PT ;  /* 0x008000001aff7812 */ /* 0x000fe200078cc0ff */
        /* <DEDUP_REMOVED lines=60> */
[C---:B------:R-:W-:Y:S01]  /*13f5b0*/  LOP3.LUT P3, RZ, R27.reuse, 0x8, RZ, 0xc0, !PT ;  /* 0x000000081bff7812 */ /* 0x040fe2000786c0ff */
        /* <DEDUP_REMOVED lines=45> */
[C---:B------:R-:W-:Y:S01]  /*13f890*/  LOP3.LUT P6, RZ, R27.reuse, 0x400, RZ, 0xc0, !PT ;  /* 0x000004001bff7812 */ /* 0x040fe200078cc0ff */
        /* <DEDUP_REMOVED lines=91> */
[----:B------:R-:W4:Y:S04]  /*13fe50*/  LDL.LU R245, [R1+0x814] ;  /* 0x0008140001f57983 */ /* 0x000f280000300800 */
[----:B------:R-:W4:Y:S01]  /*13fe60*/  LDL.LU R244, [R1+0x584] ;  /* 0x0005840001f47983 */ /* 0x000f220000300800 */
[----:B------:R-:W-:-:S03]  /*13fe70*/  LOP3.LUT P5, RZ, R27, 0x10000000, RZ, 0xc0, !PT ;  /* 0x100000001bff7812 */ /* 0x000fc600078ac0ff */
[----:B------:R-:W4:Y:S01]  /*13fe80*/  LDL.LU R82, [R1+0x394] ;  /* 0x0003940001527983 */ /* 0x000f220000300800 */
        /* <DEDUP_REMOVED lines=20> */
[----:B-1----:R-:W2:Y:S01]  /*13ffd0*/  LDL.LU R54, [R1+0x2fbc] ;  /* 0x002fbc0001367983 */ /* 0x002ea20000300800 */
[----:B------:R-:W-:-:S05]  /*13ffe0*/  IMAD.WIDE R6, R63, 0x4, R18 ;  /* 0x000000043f067825 */ /* 0x000fca00078e0212 */
[----:B---3--:R1:W-:Y:S02]  /*13fff0*/  @P5 STG.E desc[UR34][R6.64], R61 ;  /* 0x0000003d06005986 */ /* 0x0083e4000c101922 */
[C---:B-1----:R-:W-:Y:S02]  /*140000*/  IMAD.WIDE R6, R63.reuse, 0x4, R16 ;  /* 0x000000043f067825 */ /* 0x042fe400078e0210 */
[----:B------:R-:W3:Y:S04]  /*140010*/  LDL.LU R61, [R1+0x1a48] ;  /* 0x001a4800013d7983 */ /* 0x000ee80000300800 */
[----:B----4-:R1:W-:Y:S02]  /*140020*/  @P6 STG.E desc[UR34][R6.64], R62 ;  /* 0x0000003e06006986 */ /* 0x0103e4000c101922 */
[----:B-1----:R-:W-:-:S02]  /*140030*/  IMAD.WIDE R6, R63, 0x4, R14 ;  /* 0x000000043f067825 */ /* 0x002fc400078e020e */
[----:B------:R-:W4:Y:S04]  /*140040*/  LDL.LU R62, [R1+0x1a38] ;  /* 0x001a3800013e7983 */ /* 0x000f280000300800 */
[----:B------:R-:W3:Y:S04]  /*140050*/  LDL.LU R63, [R1+0x1a18] ;  /* 0x001a1800013f7983 */ /* 0x000ee80000300800 */
[----:B------:R-:W3:Y:S01]  /*140060*/  LDL.LU R83, [R1+0x2fc0] ;  /* 0x002fc00001537983 */ /* 0x000ee20000300800 */
[----:B------:R-:W-:Y:S02]  /*140070*/  @P1 LOP3.LUT R10, R10, 0x10000, RZ, 0xfc, !PT ;  /* 0x000100000a0a1812 */ /* 0x000fe400078efcff */
[----:B------:R-:W-:-:S02]  /*140080*/  LOP3.LUT P1, RZ, R72, 0x2, RZ, 0xc0, !PT ;  /* 0x0000000248ff7812 */ /* 0x000fc4000782c0ff */
[----:B------:R-:W-:Y:S02]  /*140090*/  LOP3.LUT R10, R10, 0xfffdffff, RZ, 0xc0, !PT ;  /* 0xfffdffff0a0a7812 */ /* 0x000fe400078ec0ff */
[----:B------:R-:W-:-:S09]  /*1400a0*/  LOP3.LUT P0, RZ, R27, 0x40000000, RZ, 0xc0, !PT ;  /* 0x400000001bff7812 */ /* 0x000fd2000780c0ff */
[----:B------:R-:W-:Y:S02]  /*1400b0*/  @P1 LOP3.LUT R10, R10, 0x20000, RZ, 0xfc, !PT ;  /* 0x000200000a0a1812 */ /* 0x000fe400078efcff */
[----:B------:R-:W-:Y:S02]  /*1400c0*/  LOP3.LUT P1, RZ, R72, 0x1, RZ, 0xc0, !PT ;  /* 0x0000000148ff7812 */ /* 0x000fe4000782c0ff */
[----:B------:R-:W-:Y:S01]  /*1400d0*/  LOP3.LUT R10, R10, 0xfffbffff, RZ, 0xc0, !PT ;  /* 0xfffbffff0a0a7812 */ /* 0x000fe200078ec0ff */
[----:B------:R1:W-:Y:S10]  /*1400e0*/  @P0 STG.E desc[UR34][R6.64], R51 ;  /* 0x0000003306000986 */ /* 0x0003f4000c101922 */
[----:B------:R-:W-:-:S02]  /*1400f0*/  @P1 LOP3.LUT R10, R10, 0x40000, RZ, 0xfc, !PT ;  /* 0x000400000a0a1812 */ /* 0x000fc400078efcff */
        /* <DEDUP_REMOVED lines=28> */
[C---:B------:R-:W-:Y:S02]  /*1402c0*/  LOP3.LUT P4, RZ, R72.reuse, 0x400, RZ, 0xc0, !PT ;  /* 0x0000040048ff7812 */ /* 0x040fe4000788c0ff */
        /* <DEDUP_REMOVED lines=8> */
[----:B------:R1:W-:Y:S02]  /*140350*/  @P3 STG.E desc[UR34][R6.64], R82 ;  /* 0x0000005206003986 */ /* 0x0003e4000c101922 */
[----:B-1----:R-:W-:-:S05]  /*140360*/  IMAD.WIDE R6, R54, 0x4, R14 ;  /* 0x0000000436067825 */ /* 0x002fca00078e020e */
[----:B------:R3:W-:Y:S02]  /*140370*/  @P4 STG.E desc[UR34][R6.64], R73 ;  /* 0x0000004906004986 */ /* 0x0007e4000c101922 */
[C---:B---3--:R-:W-:Y:S02]  /*140380*/  IMAD.WIDE R6, R83.reuse, 0x4, R20 ;  /* 0x0000000453067825 */ /* 0x048fe400078e0214 */
[----:B------:R-:W2:Y:S04]  /*140390*/  LDL.LU R73, [R1+0x522c] ;  /* 0x00522c0001497983 */ /* 0x000ea80000300800 */
[----:B------:R1:W-:Y:S02]  /*1403a0*/  @P5 STG.E desc[UR34][R6.64], R61 ;  /* 0x0000003d06005986 */ /* 0x0003e4000c101922 */
[----:B-1----:R-:W-:-:S05]  /*1403b0*/  IMAD.WIDE R6, R83, 0x4, R18 ;  /* 0x0000000453067825 */ /* 0x002fca00078e0212 */
[----:B----4-:R1:W-:Y:S02]  /*1403c0*/  @P6 STG.E desc[UR34][R6.64], R62 ;  /* 0x0000003e06006986 */ /* 0x0103e4000c101922 */
[----:B-1----:R-:W-:-:S05]  /*1403d0*/  IMAD.WIDE R6, R83, 0x4, R16 ;  /* 0x0000000453067825 */ /* 0x002fca00078e0210 */
[----:B------:R1:W-:Y:S04]  /*1403e0*/  @P0 STG.E desc[UR34][R6.64], R63 ;  /* 0x0000003f06000986 */ /* 0x0003e8000c101922 */
[----:B-1----:R-:W3:Y:S04]  /*1403f0*/  LDL.LU R63, [R1+0xdd8] ;  /* 0x000dd800013f7983 */ /* 0x002ee80000300800 */
[----:B------:R-:W4:Y:S04]  /*140400*/  LDL.LU R244, [R1+0x588] ;  /* 0x0005880001f47983 */ /* 0x000f280000300800 */
[----:B------:R-:W2:Y:S04]  /*140410*/  LDL.LU R82, [R1+0x398] ;  /* 0x0003980001527983 */ /* 0x000ea80000300800 */
[----:B------:R-:W2:Y:S04]  /*140420*/  LDL.LU R54, [R1+0x2fc4] ;  /* 0x002fc40001367983 */ /* 0x000ea80000300800 */
[----:B------:R-:W4:Y:S01]  /*140430*/  LDL.LU R61, [R1+0x188] ;  /* 0x00018800013d7983 */ /* 0x000f220000300800 */
[----:B------:R-:W-:-:S03]  /*140440*/  LOP3.LUT P4, RZ, R72, 0x4000, RZ, 0xc0, !PT ;  /* 0x0000400048ff7812 */ /* 0x000fc6000788c0ff */
[----:B------:R-:W4:Y:S01]  /*140450*/  LDL.LU R62, [R1+0x1a4c] ;  /* 0x001a4c00013e7983 */ /* 0x000f220000300800 */
[----:B------:R-:W-:-:S03]  /*140460*/  IMAD.WIDE R6, R83, 0x4, R14 ;  /* 0x0000000453067825 */ /* 0x000fc600078e020e */
[----:B------:R-:W4:Y:S04]  /*140470*/  LDL.LU R246, [R1+0x2fcc] ;  /* 0x002fcc0001f67983 */ /* 0x000f280000300800 */
[----:B------:R-:W4:Y:S01]  /*140480*/  LDL.LU R83, [R1+0x2fd0] ;  /* 0x002fd00001537983 */ /* 0x000f220000300800 */
        /* <DEDUP_REMOVED lines=14> */
[----:B---3--:R1:W-:Y:S04]  /*140570*/  @P4 STG.E desc[UR34][R6.64], R63 ;  /* 0x0000003f06004986 */ /* 0x0083e8000c101922 */
[----:B-1----:R-:W3:Y:S01]  /*140580*/  LDL.LU R63, [R1+0x1a3c] ;  /* 0x001a3c00013f7983 */ /* 0x002ee20000300800 */
[----:B--2---:R-:W-:-:S05]  /*140590*/  IMAD.WIDE R6, R54, 0x4, R20 ;  /* 0x0000000436067825 */ /* 0x004fca00078e0214 */
[----:B------:R1:W-:Y:S04]  /*1405a0*/  @P5 STG.E desc[UR34][R6.64], R73 ;  /* 0x0000004906005986 */ /* 0x0003e8000c101922 */
[----:B-1----:R-:W2:Y:S04]  /*1405b0*/  LDL.LU R73, [R1+0x5228] ;  /* 0x0052280001497983 */ /* 0x002ea80000300800 */
[----:B------:R-:W2:Y:S01]  /*1405c0*/  LDL.LU R250, [R1+0x1a1c] ;  /* 0x001a1c0001fa7983 */ /* 0x000ea20000300800 */
[----:B------:R-:W-:-:S03]  /*1405d0*/  LOP3.LUT R10, R10, 0xffffff7f, RZ, 0xc0, !PT ;  /* 0xffffff7f0a0a7812 */ /* 0x000fc600078ec0ff */
[----:B------:R-:W2:Y:S01]  /*1405e0*/  LDL.LU R248, [R1+0xddc] ;  /* 0x000ddc0001f87983 */ /* 0x000ea20000300800 */
[----:B------:R-:W-:Y:S02]  /*1405f0*/  @P1 LOP3.LUT R10, R10, 0x80, RZ, 0xfc, !PT ;  /* 0x000000800a0a1812 */ /* 0x000fe400078efcff */
[----:B------:R-:W-:Y:S01]  /*140600*/  LOP3.LUT P1, RZ, R72, 0x200000, RZ, 0xc0, !PT ;  /* 0x0020000048ff7812 */ /* 0x000fe2000782c0ff */
[----:B------:R-:W2:Y:S01]  /*140610*/  LDL.LU R52, [R1+0x81c] ;  /* 0x00081c0001347983 */ /* 0x000ea20000300800 */
[----:B------:R-:W-:-:S03]  /*140620*/  LOP3.LUT R10, R10, 0xfffffeff, RZ, 0xc0, !PT ;  /* 0xfffffeff0a0a7812 */ /* 0x000fc600078ec0ff */
[----:B------:R-:W2:Y:S01]  /*140630*/  LDL.LU R53, [R1+0x58c] ;  /* 0x00058c0001357983 */ /* 0x000ea20000300800 */
[----:B------:R-:W-:-:S03]  /*140640*/  LOP3.LUT P6, RZ, R72, 0x10000, RZ, 0xc0, !PT ;  /* 0x0001000048ff7812 */ /* 0x000fc600078cc0ff */
[----:B------:R-:W2:Y:S04]  /*140650*/  LDL.LU R247, [R1+0x39c] ;  /* 0x00039c0001f77983 */ /* 0x000ea80000300800 */
[----:B------:R-:W-:Y:S02]  /*140660*/  @P1 LOP3.LUT R10, R10, 0x100, RZ, 0xfc, !PT ;  /* 0x000001000a0a1812 */ /* 0x000fe400078efcff */
[----:B------:R-:W-:Y:S01]  /*140670*/  LOP3.LUT P0, RZ, R72, 0x20000, RZ, 0xc0, !PT ;  /* 0x0002000048ff7812 */ /* 0x000fe2000780c0ff */
[----:B------:R-:W-:Y:S01]  /*140680*/  IMAD.WIDE R6, R54, 0x4, R18 ;  /* 0x0000000436067825 */ /* 0x000fe200078e0212 */
[----:B------:R-:W-:Y:S01]  /*140690*/  LOP3.LUT P1, RZ, R72, 0x100000, RZ, 0xc0, !PT ;  /* 0x0010000048ff7812 */ /* 0x000fe2000782c0ff */
[----:B------:R-:W2:Y:S01]  /*1406a0*/  LDL.LU R252, [R1+0x18c] ;  /* 0x00018c0001fc7983 */ /* 0x000ea20000300800 */
[----:B------:R-:W-:-:S03]  /*1406b0*/  LOP3.LUT R10, R10, 0xfffffdff, RZ, 0xc0, !PT ;  /* 0xfffffdff0a0a7812 */ /* 0x000fc600078ec0ff */
[----:B----4-:R1:W-:Y:S04]  /*1406c0*/  @P6 STG.E desc[UR34][R6.64], R244 ;  /* 0x000000f406006986 */ /* 0x0103e8000c101922 */
[----:B------:R-:W4:Y:S04]  /*1406d0*/  LDL.LU R245, [R1+0x1ae0] ;  /* 0x001ae00001f57983 */ /* 0x000f280000300800 */
[----:B------:R-:W-:Y:S02]  /*1406e0*/  @P1 LOP3.LUT R10, R10, 0x200, RZ, 0xfc, !PT ;  /* 0x000002000a0a1812 */ /* 0x000fe400078efcff */
[----:B------:R-:W-:-:S02]  /*1406f0*/  LOP3.LUT P1, RZ, R72, 0x80000, RZ, 0xc0, !PT ;  /* 0x0008000048ff7812 */ /* 0x000fc4000782c0ff */
[----:B------:R-:W-:Y:S01]  /*140700*/  LOP3.LUT R10, R10, 0xfffffbff, RZ, 0xc0, !PT ;  /* 0xfffffbff0a0a7812 */ /* 0x000fe200078ec0ff */
[----:B-1----:R-:W-:Y:S01]  /*140710*/  IMAD.WIDE R6, R54, 0x4, R16 ;  /* 0x0000000436067825 */ /* 0x002fe200078e0210 */
[----:B------:R-:W4:Y:S09]  /*140720*/  LDL.LU R244, [R1+0x1ac0] ;  /* 0x001ac00001f47983 */ /* 0x000f320000300800 */
[----:B------:R-:W-:-:S02]  /*140730*/  @P1 LOP3.LUT R10, R10, 0x400, RZ, 0xfc, !PT ;  /* 0x000004000a0a1812 */ /* 0x000fc400078efcff */
[----:B------:R-:W-:Y:S01]  /*140740*/  LOP3.LUT P1, RZ, R72, 0x40000, RZ, 0xc0, !PT ;  /* 0x0004000048ff7812 */ /* 0x000fe2000782c0ff */
[----:B------:R1:W-:Y:S02]  /*140750*/  @P0 STG.E desc[UR34][R6.64], R82 ;  /* 0x0000005206000986 */ /* 0x0003e4000c101922 */
[----:B-1----:R-:W-:Y:S02]  /*140760*/  IMAD.WIDE R6, R54, 0x4, R14 ;  /* 0x0000000436067825 */ /* 0x002fe400078e020e */
[----:B------:R-:W4:Y:S08]  /*140770*/  LDL.LU R82, [R1+0x1aa0] ;  /* 0x001aa00001527983 */ /* 0x000f300000300800 */
[----:B------:R1:W-:Y:S01]  /*140780*/  @P1 STG.E desc[UR34][R6.64], R61 ;  /* 0x0000003d06001986 */ /* 0x0003e2000c101922 */
[----:B------:R-:W-:-:S03]  /*140790*/  LOP3.LUT P1, RZ, R10, 0x400, RZ, 0xc0, !PT ;  /* 0x000004000aff7812 */ /* 0x000fc6000782c0ff */
[----:B------:R-:W4:Y:S01]  /*1407a0*/  LDL.LU R54, [R1+0x1a80] ;  /* 0x001a800001367983 */ /* 0x000f220000300800 */
[----:B-1----:R-:W-:-:S03]  /*1407b0*/  IMAD.WIDE R6, R249, 0x4, R20 ;  /* 0x00000004f9067825 */ /* 0x002fc600078e0214 */
[----:B------:R-:W4:Y:S06]  /*1407c0*/  LDL.LU R61, [R1+0x1a70] ;  /* 0x001a7000013d7983 */ /* 0x000f2c0000300800 */
[----:B------:R1:W-:Y:S01]  /*1407d0*/  @P1 STG.E desc[UR34][R6.64], R62 ;  /* 0x0000003e06001986 */ /* 0x0003e2000c101922 */
[----:B------:R-:W-:-:S03]  /*1407e0*/  LOP3.LUT P1, RZ, R10, 0x200, RZ, 0xc0, !PT ;  /* 0x000002000aff7812 */ /* 0x000fc6000782c0ff */
[----:B-1----:R-:W4:Y:S01]  /*1407f0*/  LDL.LU R62, [R1+0x2fd4] ;  /* 0x002fd400013e7983 */ /* 0x002f220000300800 */
[----:B------:R-:W-:-:S09]  /*140800*/  IMAD.WIDE R6, R249, 0x4, R18 ;  /* 0x00000004f9067825 */ /* 0x000fd200078e0212 */
[----:B---3--:R1:W-:Y:S04]  /*140810*/  @P1 STG.E desc[UR34][R6.64], R63 ;  /* 0x0000003f06001986 */ /* 0x0083e8000c101922 */
[----:B-1----:R-:W3:Y:S01]  /*140820*/  LDL.LU R63, [R1+0x15d0] ;  /* 0x0015d000013f7983 */ /* 0x002ee20000300800 */
[----:B------:R-:W-:Y:S01]  /*140830*/  LOP3.LUT P1, RZ, R10, 0x100, RZ, 0xc0, !PT ;  /* 0x000001000aff7812 */ /* 0x000fe2000782c0ff */
[----:B------:R-:W-:-:S12]  /*140840*/  IMAD.WIDE R6, R249, 0x4, R16 ;  /* 0x00000004f9067825 */ /* 0x000fd800078e0210 */
[----:B--2---:R1:W-:Y:S01]  /*140850*/  @P1 STG.E desc[UR34][R6.64], R250 ;  /* 0x000000fa06001986 */ /* 0x0043e2000c101922 */
        /* <DEDUP_REMOVED lines=30> */
[----:B------:R1:W-:Y:S04]  /*140a40*/  @P5 STG.E desc[UR34][R6.64], R54 ;  /* 0x0000003606005986 */ /* 0x0003e8000c101922 */
[----:B------:R-:W2:Y:S04]  /*140a50*/  LDL.LU R0, [R1+0xb40] ;  /* 0x000b400001007983 */ /* 0x000ea80000300800 */
[----:B------:R-:W2:Y:S01]  /*140a60*/  LDL.LU R82, [R1+0x1ae4] ;  /* 0x001ae40001527983 */ /* 0x000ea20000300800 */
[----:B-1----:R-:W-:-:S03]  /*140a70*/  IMAD.WIDE R6, R62, 0x4, R20 ;  /* 0x000000043e067825 */ /* 0x002fc600078e0214 */
[----:B------:R-:W2:Y:S04]  /*140a80*/  LDL.LU R54, [R1+0x1ac4] ;  /* 0x001ac40001367983 */ /* 0x000ea80000300800 */
[----:B------:R1:W-:Y:S02]  /*140a90*/  @P6 STG.E desc[UR34][R6.64], R61 ;  /* 0x0000003d06006986 */ /* 0x0003e4000c101922 */
[----:B-1----:R-:W-:Y:S02]  /*140aa0*/  IMAD.WIDE R6, R62, 0x4, R18 ;  /* 0x000000043e067825 */ /* 0x002fe400078e0212 */
[----:B------:R-:W2:Y:S04]  /*140ab0*/  LDL.LU R61, [R1+0x1aa4] ;  /* 0x001aa400013d7983 */ /* 0x000ea80000300800 */
[----:B---3--:R1:W-:Y:S04]  /*140ac0*/  @P0 STG.E desc[UR34][R6.64], R63 ;  /* 0x0000003f06000986 */ /* 0x0083e8000c101922 */
[----:B-1----:R-:W3:Y:S01]  /*140ad0*/  LDL.LU R63, [R1+0x2fd8] ;  /* 0x002fd800013f7983 */ /* 0x002ee20000300800 */
        /* <DEDUP_REMOVED lines=15> */
[----:B------:R-:W3:Y:S04]  /*140bd0*/  LDL.LU R252, [R1+0x1aa8] ;  /* 0x001aa80001fc7983 */ /* 0x000ee80000300800 */
[----:B------:R-:W3:Y:S01]  /*140be0*/  LDL.LU R245, [R1+0x2fe0] ;  /* 0x002fe00001f57983 */ /* 0x000ee20000300800 */
[----:B------:R-:W-:Y:S02]  /*140bf0*/  LOP3.LUT R10, R10, 0xfffffffe, RZ, 0xc0, !PT ;  /* 0xfffffffe0a0a7812 */ /* 0x000fe400078ec0ff */
[C---:B------:R-:W-:Y:S02]  /*140c00*/  LOP3.LUT P4, RZ, R73.reuse, 0x2, RZ, 0xc0, !PT ;  /* 0x0000000249ff7812 */ /* 0x040fe4000788c0ff */
[----:B------:R-:W-:Y:S01]  /*140c10*/  LOP3.LUT P5, RZ, R73, 0x4, RZ, 0xc0, !PT ;  /* 0x0000000449ff7812 */ /* 0x000fe200078ac0ff */
[----:B------:R-:W-:Y:S01]  /*140c20*/  IMAD.WIDE R6, R62, 0x4, R16 ;  /* 0x000000043e067825 */ /* 0x000fe200078e0210 */
[----:B------:R-:W-:Y:S01]  /*140c30*/  @P1 LOP3.LUT R11, R11, 0x20000000, RZ, 0xfc, !PT ;  /* 0x200000000b0b1812 */ /* 0x000fe200078efcff */
[----:B------:R-:W3:Y:S01]  /*140c40*/  LDL.LU R244, [R1+0x1a88] ;  /* 0x001a880001f47983 */ /* 0x000ee20000300800 */
[----:B------:R-:W-:-:S02]  /*140c50*/  LOP3.LUT P1, RZ, R73, 0x400, RZ, 0xc0, !PT ;  /* 0x0000040049ff7812 */ /* 0x000fc4000782c0ff */
[----:B------:R-:W-:-:S11]  /*140c60*/  LOP3.LUT R11, R11, 0xbfffffff, RZ, 0xc0, !PT ;  /* 0xbfffffff0b0b7812 */ /* 0x000fd600078ec0ff */
[----:B------:R-:W-:Y:S02]  /*140c70*/  @P1 LOP3.LUT R11, R11, 0x40000000, RZ, 0xfc, !PT ;  /* 0x400000000b0b1812 */ /* 0x000fe400078efcff */
        /* <DEDUP_REMOVED lines=17> */
[----:B--2---:R3:W-:Y:S04]  /*140d90*/  @P5 STG.E desc[UR34][R6.64], R0 ;  /* 0x0000000006005986 */ /* 0x0047e8000c101922 */
[----:B------:R-:W2:Y:S01]  /*140da0*/  LDL.LU R62, [R1+0x2fe4] ;  /* 0x002fe400013e7983 */ /* 0x000ea20000300800 */
[----:B---3--:R-:W-:-:S05]  /*140db0*/  IMAD.WIDE R6, R63, 0x4, R20 ;  /* 0x000000043f067825 */ /* 0x008fca00078e0214 */
[----:B------:R1:W-:Y:S02]  /*140dc0*/  @P6 STG.E desc[UR34][R6.64], R82 ;  /* 0x0000005206006986 */ /* 0x0003e4000c101922 */
[----:B-1----:R-:W-:-:S05]  /*140dd0*/  IMAD.WIDE R6, R63, 0x4, R18 ;  /* 0x000000043f067825 */ /* 0x002fca00078e0212 */
[----:B------:R1:W-:Y:S02]  /*140de0*/  @P0 STG.E desc[UR34][R6.64], R54 ;  /* 0x0000003606000986 */ /* 0x0003e4000c101922 */
[C---:B-1----:R-:W-:Y:S02]  /*140df0*/  IMAD.WIDE R6, R63.reuse, 0x4, R16 ;  /* 0x000000043f067825 */ /* 0x042fe400078e0210 */
[----:B------:R-:W3:Y:S04]  /*140e00*/  LDL.LU R54, [R1+0x15d8] ;  /* 0x0015d80001367983 */ /* 0x000ee80000300800 */
[----:B------:R1:W-:Y:S04]  /*140e10*/  @P1 STG.E desc[UR34][R6.64], R61 ;  /* 0x0000003d06001986 */ /* 0x0003e8000c101922 */
[----:B-1----:R-:W3:Y:S01]  /*140e20*/  LDL.LU R61, [R1+0x10c8] ;  /* 0x0010c800013d7983 */ /* 0x002ee20000300800 */
[----:B------:R-:W-:-:S03]  /*140e30*/  IMAD.WIDE R6, R63, 0x4, R14 ;  /* 0x000000043f067825 */ /* 0x000fc600078e020e */
[----:B------:R-:W3:Y:S04]  /*140e40*/  LDL.LU R63, [R1+0x1aec] ;  /* 0x001aec00013f7983 */ /* 0x000ee80000300800 */
        /* <DEDUP_REMOVED lines=30> */
[----:B--2---:R-:W-:-:S05]  /*141030*/  IMAD.WIDE R6, R62, 0x4, R20 ;  /* 0x000000043e067825 */ /* 0x004fca00078e0214 */
[----:B----4-:R1:W-:Y:S01]  /*141040*/  @P3 STG.E desc[UR34][R6.64], R83 ;  /* 0x0000005306003986 */ /* 0x0103e2000c101922 */
[C---:B------:R-:W-:Y:S01]  /*141050*/  LOP3.LUT P6, RZ, R73.reuse, 0x40000, RZ, 0xc0, !PT ;  /* 0x0004000049ff7812 */ /* 0x040fe200078cc0ff */
[----:B-1----:R-:W-:Y:S01]  /*141060*/  IMAD.WIDE R6, R62, 0x4, R18 ;  /* 0x000000043e067825 */ /* 0x002fe200078e0212 */
[----:B------:R-:W-:-:S04]  /*141070*/  LOP3.LUT P0, RZ, R73, 0x80000, RZ, 0xc0, !PT ;  /* 0x0008000049ff7812 */ /* 0x000fc8000780c0ff */
[----:B---3--:R1:W-:Y:S02]  /*141080*/  @P4 STG.E desc[UR34][R6.64], R54 ;  /* 0x0000003606004986 */ /* 0x0083e4000c101922 */
[----:B-1----:R-:W-:-:S05]  /*141090*/  IMAD.WIDE R6, R62, 0x4, R16 ;  /* 0x000000043e067825 */ /* 0x002fca00078e0210 */
[----:B------:R1:W-:Y:S02]  /*1410a0*/  @P5 STG.E desc[UR34][R6.64], R61 ;  /* 0x0000003d06005986 */ /* 0x0003e4000c101922 */
[----:B-1----:R-:W-:-:S05]  /*1410b0*/  IMAD.WIDE R6, R62, 0x4, R14 ;  /* 0x000000043e067825 */ /* 0x002fca00078e020e */
[----:B------:R1:W-:Y:S02]  /*1410c0*/  @P6 STG.E desc[UR34][R6.64], R74 ;  /* 0x0000004a06006986 */ /* 0x0003e4000c101922 */
[C---:B-1----:R-:W-:Y:S02]  /*1410d0*/  IMAD.WIDE R6, R82.reuse, 0x4, R20 ;  /* 0x0000000452067825 */ /* 0x042fe400078e0214 */
[----:B------:R-:W2:Y:S04]  /*1410e0*/  LDL.LU R74, [R1+0x5224] ;  /* 0x00522400014a7983 */ /* 0x000ea80000300800 */
[----:B------:R1:W-:Y:S04]  /*1410f0*/  @P0 STG.E desc[UR34][R6.64], R63 ;  /* 0x0000003f06000986 */ /* 0x0003e8000c101922 */
[----:B-1----:R-:W3:Y:S04]  /*141100*/  LDL.LU R63, [R1+0x1acc] ;  /* 0x001acc00013f7983 */ /* 0x002ee80000300800 */
[----:B------:R-:W4:Y:S04]  /*141110*/  LDL.LU R244, [R1+0x1aac] ;  /* 0x001aac0001f47983 */ /* 0x000f280000300800 */
[----:B------:R-:W2:Y:S04]  /*141120*/  LDL.LU R83, [R1+0x1a8c] ;  /* 0x001a8c0001537983 */ /* 0x000ea80000300800 */
[----:B------:R-:W2:Y:S04]  /*141130*/  LDL.LU R62, [R1+0x1a7c] ;  /* 0x001a7c00013e7983 */ /* 0x000ea80000300800 */
[----:B------:R-:W4:Y:S04]  /*141140*/  LDL.LU R54, [R1+0x15dc] ;  /* 0x0015dc0001367983 */ /* 0x000f280000300800 */
[----:B------:R-:W4:Y:S04]  /*141150*/  LDL.LU R61, [R1+0x10cc] ;  /* 0x0010cc00013d7983 */ /* 0x000f280000300800 */
[----:B------:R-:W4:Y:S01]  /*141160*/  LDL.LU R250, [R1+0x2fec] ;  /* 0x002fec0001fa7983 */ /* 0x000f220000300800 */
[----:B------:R-:W-:Y:S01]  /*141170*/  LOP3.LUT P4, RZ, R73, 0x100000, RZ, 0xc0, !PT ;  /* 0x0010000049ff7812 */ /* 0x000fe2000788c0ff */
[----:B------:R-:W-:Y:S01]  /*141180*/  IMAD.WIDE R6, R82, 0x4, R18 ;  /* 0x0000000452067825 */ /* 0x000fe200078e0212 */
[----:B------:R-:W-:-:S02]  /*141190*/  LOP3.LUT R11, R11, 0xfff7ffff, RZ, 0xc0, !PT ;  /* 0xfff7ffff0b0b7812 */ /* 0x000fc400078ec0ff */
[C---:B------:R-:W-:Y:S02]  /*1411a0*/  LOP3.LUT P5, RZ, R73.reuse, 0x200000, RZ, 0xc0, !PT ;  /* 0x0020000049ff7812 */ /* 0x040fe400078ac0ff */
[C---:B------:R-:W-:Y:S02]  /*1411b0*/  LOP3.LUT P6, RZ, R73.reuse, 0x400000, RZ, 0xc0, !PT ;  /* 0x0040000049ff7812 */ /* 0x040fe400078cc0ff */
[----:B------:R-:W-:-:S05]  /*1411c0*/  LOP3.LUT P0, RZ, R73, 0x800000, RZ, 0xc0, !PT ;  /* 0x0080000049ff7812 */ /* 0x000fca000780c0ff */
[----:B---3--:R1:W-:Y:S04]  /*1411d0*/  @P4 STG.E desc[UR34][R6.64], R63 ;  /* 0x0000003f06004986 */ /* 0x0083e8000c101922 */
[----:B-1----:R-:W3:Y:S01]  /*1411e0*/  LDL.LU R63, [R1+0xb4c] ;  /* 0x000b4c00013f7983 */ /* 0x002ee20000300800 */
[----:B--2---:R-:W-:-:S03]  /*1411f0*/  LOP3.LUT P1, RZ, R74, 0x1, RZ, 0xc0, !PT ;  /* 0x000000014aff7812 */ /* 0x004fc6000782c0ff */
[----:B------:R-:W2:Y:S04]  /*141200*/  LDL.LU R53, [R1+0x2ff0] ;  /* 0x002ff00001357983 */ /* 0x000ea80000300800 */
[----:B------:R-:W2:Y:S04]  /*141210*/  LDL.LU R249, [R1+0x1ad0] ;  /* 0x001ad00001f97983 */ /* 0x000ea80000300800 */
[----:B------:R-:W2:Y:S02]  /*141220*/  LDL.LU R248, [R1+0x1ab0] ;  /* 0x001ab00001f87983 */ /* 0x000ea40000300800 */
[----:B------:R-:W-:-:S02]  /*141230*/  @P1 LOP3.LUT R11, R11, 0x80000, RZ, 0xfc, !PT ;  /* 0x000800000b0b1812 */ /* 0x000fc400078efcff */
[----:B------:R-:W-:Y:S01]  /*141240*/  LOP3.LUT P1, RZ, R73, 0x80000000, RZ, 0xc0, !PT ;  /* 0x8000000049ff7812 */ /* 0x000fe2000782c0ff */
[----:B------:R-:W2:Y:S01]  /*141250*/  LDL.LU R52, [R1+0x1a90] ;  /* 0x001a900001347983 */ /* 0x000ea20000300800 */
[----:B------:R-:W-:-:S03]  /*141260*/  LOP3.LUT R11, R11, 0xffefffff, RZ, 0xc0, !PT ;  /* 0xffefffff0b0b7812 */ /* 0x000fc600078ec0ff */
[----:B------:R-:W2:Y:S08]  /*141270*/  LDL.LU R247, [R1+0xdb0] ;  /* 0x000db00001f77983 */ /* 0x000eb00000300800 */
[----:B------:R-:W-:Y:S02]  /*141280*/  @P1 LOP3.LUT R11, R11, 0x100000, RZ, 0xfc, !PT ;  /* 0x001000000b0b1812 */ /* 0x000fe400078efcff */
        /* <DEDUP_REMOVED lines=13> */
[----:B------:R-:W-:Y:S02]  /*141360*/  LOP3.LUT P1, RZ, R73, 0x4000000, RZ, 0xc0, !PT ;  /* 0x0400000049ff7812 */ /* 0x000fe4000782c0ff */
[----:B------:R-:W-:Y:S01]  /*141370*/  LOP3.LUT R11, R11, 0xfdffffff, RZ, 0xc0, !PT ;  /* 0xfdffffff0b0b7812 */ /* 0x000fe200078ec0ff */
[----:B----4-:R1:W-:Y:S10]  /*141380*/  @P5 STG.E desc[UR34][R6.64], R244 ;  /* 0x000000f406005986 */ /* 0x0103f4000c101922 */
[----:B------:R-:W-:-:S02]  /*141390*/  @P1 LOP3.LUT R11, R11, 0x2000000, RZ, 0xfc, !PT ;  /* 0x020000000b0b1812 */ /* 0x000fc400078efcff */
[----:B------:R-:W-:Y:S01]  /*1413a0*/  LOP3.LUT P1, RZ, R73, 0x2000000, RZ, 0xc0, !PT ;  /* 0x0200000049ff7812 */ /* 0x000fe2000782c0ff */
[----:B-1----:R-:W4:Y:S01]  /*1413b0*/  LDL.LU R244, [R1+0x2ff4] ;  /* 0x002ff40001f47983 */ /* 0x002f220000300800 */
[----:B------:R-:W-:-:S03]  /*1413c0*/  LOP3.LUT R11, R11, 0xfbffffff, RZ, 0xc0, !PT ;  /* 0xfbffffff0b0b7812 */ /* 0x000fc600078ec0ff */
[----:B------:R-:W4:Y:S01]  /*1413d0*/  LDL.LU R246, [R1+0xb30] ;  /* 0x000b300001f67983 */ /* 0x000f220000300800 */
[----:B------:R-:W-:-:S03]  /*1413e0*/  IMAD.WIDE R6, R82, 0x4, R14 ;  /* 0x0000000452067825 */ /* 0x000fc600078e020e */
[----:B------:R-:W4:Y:S04]  /*1413f0*/  LDL.LU R252, [R1+0x800] ;  /* 0x0008000001fc7983 */ /* 0x000f280000300800 */
[----:B------:R-:W-:Y:S01]  /*141400*/  @P1 LOP3.LUT R11, R11, 0x4000000, RZ, 0xfc, !PT ;  /* 0x040000000b0b1812 */ /* 0x000fe200078efcff */
[----:B------:R1:W-:Y:S01]  /*141410*/  @P6 STG.E desc[UR34][R6.64], R83 ;  /* 0x0000005306006986 */ /* 0x0003e2000c101922 */
        /* <DEDUP_REMOVED lines=16> */
[----:B---3--:R1:W-:Y:S04]  /*141520*/  @P1 STG.E desc[UR34][R6.64], R63 ;  /* 0x0000003f06001986 */ /* 0x0083e8000c101922 */
[----:B-1----:R-:W3:Y:S01]  /*141530*/  LDL.LU R63, [R1+0xdb4] ;  /* 0x000db400013f7983 */ /* 0x002ee20000300800 */
[----:B------:R-:W-:Y:S01]  /*141540*/  LOP3.LUT P1, RZ, R11, 0x1000000, RZ, 0xc0, !PT ;  /* 0x010000000bff7812 */ /* 0x000fe2000782c0ff */
[----:B--2---:R-:W-:-:S12]  /*141550*/  IMAD.WIDE R6, R53, 0x4, R20 ;  /* 0x0000000435067825 */ /* 0x004fd800078e0214 */
        /* <DEDUP_REMOVED lines=13> */
[----:B----4-:R-:W-:-:S08]  /*141630*/  IMAD.WIDE R6, R244, 0x4, R20 ;  /* 0x00000004f4067825 */ /* 0x010fd000078e0214 */
[----:B------:R1:W-:Y:S01]  /*141640*/  @P1 STG.E desc[UR34][R6.64], R246 ;  /* 0x000000f606001986 */ /* 0x0003e2000c101922 */
[----:B------:R-:W-:Y:S01]  /*141650*/  LOP3.LUT P1, RZ, R11, 0x80000, RZ, 0xc0, !PT ;  /* 0x000800000bff7812 */ /* 0x000fe2000782c0ff */
[----:B-1----:R-:W-:-:S12]  /*141660*/  IMAD.WIDE R6, R244, 0x4, R18 ;  /* 0x00000004f4067825 */ /* 0x002fd800078e0212 */
[----:B------:R1:W-:Y:S01]  /*141670*/  @P1 STG.E desc[UR34][R6.64], R252 ;  /* 0x000000fc06001986 */ /* 0x0003e2000c101922 */
[----:B------:R-:W-:Y:S01]  /*141680*/  LOP3.LUT P4, RZ, R74, 0x8, RZ, 0xc0, !PT ;  /* 0x000000084aff7812 */ /* 0x000fe2000788c0ff */
[----:B-1----:R-:W-:Y:S01]  /*141690*/  IMAD.WIDE R6, R244, 0x4, R16 ;  /* 0x00000004f4067825 */ /* 0x002fe200078e0210 */
[C---:B------:R-:W-:Y:S01]  /*1416a0*/  LOP3.LUT P5, RZ, R74.reuse, 0x10, RZ, 0xc0, !PT ;  /* 0x000000104aff7812 */ /* 0x040fe200078ac0ff */
[----:B------:R-:W2:Y:S04]  /*1416b0*/  LDL.LU R252, [R1+0x3004] ;  /* 0x0030040001fc7983 */ /* 0x000ea80000300800 */
[----:B------:R1:W-:Y:S01]  /*1416c0*/  @P2 STG.E desc[UR34][R6.64], R245 ;  /* 0x000000f506002986 */ /* 0x0003e2000c101922 */
[----:B------:R-:W-:Y:S01]  /*1416d0*/  LOP3.LUT P6, RZ, R74, 0x20, RZ, 0xc0, !PT ;  /* 0x000000204aff7812 */ /* 0x000fe200078cc0ff */
[----:B-1----:R-:W-:-:S05]  /*1416e0*/  IMAD.WIDE R6, R244, 0x4, R14 ;  /* 0x00000004f4067825 */ /* 0x002fca00078e020e */
[----:B------:R1:W-:Y:S01]  /*1416f0*/  @P3 STG.E desc[UR34][R6.64], R82 ;  /* 0x0000005206003986 */ /* 0x0003e2000c101922 */
[----:B------:R-:W-:Y:S01]  /*141700*/  LOP3.LUT P0, RZ, R74, 0x40, RZ, 0xc0, !PT ;  /* 0x000000404aff7812 */ /* 0x000fe2000780c0ff */
[----:B-1----:R-:W-:-:S05]  /*141710*/  IMAD.WIDE R6, R62, 0x4, R20 ;  /* 0x000000043e067825 */ /* 0x002fca00078e0214 */
[----:B------:R1:W-:Y:S02]  /*141720*/  @P4 STG.E desc[UR34][R6.64], R83 ;  /* 0x0000005306004986 */ /* 0x0003e4000c101922 */
[----:B-1----:R-:W-:-:S05]  /*141730*/  IMAD.WIDE R6, R62, 0x4, R18 ;  /* 0x000000043e067825 */ /* 0x002fca00078e0212 */
[----:B------:R1:W-:Y:S02]  /*141740*/  @P5 STG.E desc[UR34][R6.64], R54 ;  /* 0x0000003606005986 */ /* 0x0003e4000c101922 */
[C---:B-1----:R-:W-:Y:S02]  /*141750*/  IMAD.WIDE R6, R62.reuse, 0x4, R16 ;  /* 0x000000043e067825 */ /* 0x042fe400078e0210 */
[----:B------:R-:W4:Y:S04]  /*141760*/  LDL.LU R54, [R1+0xb34] ;  /* 0x000b340001367983 */ /* 0x000f280000300800 */
[----:B------:R1:W-:Y:S02]  /*141770*/  @P6 STG.E desc[UR34][R6.64], R61 ;  /* 0x0000003d06006986 */ /* 0x0003e4000c101922 */
[----:B-1----:R-:W-:-:S02]  /*141780*/  IMAD.WIDE R6, R62, 0x4, R14 ;  /* 0x000000043e067825 */ /* 0x002fc400078e020e */
[----:B------:R-:W2:Y:S04]  /*141790*/  LDL.LU R61, [R1+0x804] ;  /* 0x00080400013d7983 */ /* 0x000ea80000300800 */
[----:B------:R-:W2:Y:S04]  /*1417a0*/  LDL.LU R62, [R1+0x574] ;  /* 0x00057400013e7983 */ /* 0x000ea80000300800 */
[----:B---3--:R1:W-:Y:S04]  /*1417b0*/  @P0 STG.E desc[UR34][R6.64], R63 ;  /* 0x0000003f06000986 */ /* 0x0083e8000c101922 */
[----:B-1----:R-:W3:Y:S04]  /*1417c0*/  LDL.LU R63, [R1+0x2ffc] ;  /* 0x002ffc00013f7983 */ /* 0x002ee80000300800 */
        /* <DEDUP_REMOVED lines=9> */
[----:B------:R-:W-:-:S02]  /*141860*/  LOP3.LUT P1, RZ, R74, 0x80000, RZ, 0xc0, !PT ;  /* 0x000800004aff7812 */ /* 0x000fc4000782c0ff */
[----:B------:R-:W-:Y:S01]  /*141870*/  LOP3.LUT R11, R11, 0xfffff7ff, RZ, 0xc0, !PT ;  /* 0xfffff7ff0b0b7812 */ /* 0x000fe200078ec0ff */
[----:B------:R-:W2:Y:S01]  /*141880*/  LDL.LU R245, [R1+0x1adc] ;  /* 0x001adc0001f57983 */ /* 0x000ea20000300800 */
[C---:B------:R-:W-:Y:S02]  /*141890*/  LOP3.LUT P4, RZ, R74.reuse, 0x80, RZ, 0xc0, !PT ;  /* 0x000000804aff7812 */ /* 0x040fe4000788c0ff */
[C---:B------:R-:W-:Y:S01]  /*1418a0*/  LOP3.LUT P5, RZ, R74.reuse, 0x100, RZ, 0xc0, !PT ;  /* 0x000001004aff7812 */ /* 0x040fe200078ac0ff */
[----:B------:R-:W2:Y:S01]  /*1418b0*/  LDL.LU R244, [R1+0x1abc] ;  /* 0x001abc0001f47983 */ /* 0x000ea20000300800 */
[C---:B------:R-:W-:Y:S02]  /*1418c0*/  LOP3.LUT P6, RZ, R74.reuse, 0x200, RZ, 0xc0, !PT ;  /* 0x000002004aff7812 */ /* 0x040fe400078cc0ff */
[----:B------:R-:W-:Y:S01]  /*1418d0*/  LOP3.LUT P0, RZ, R74, 0x400, RZ, 0xc0, !PT ;  /* 0x000004004aff7812 */ /* 0x000fe2000780c0ff */
[----:B------:R-:W2:Y:S02]  /*1418e0*/  LDL.LU R83, [R1+0x1a9c] ;  /* 0x001a9c0001537983 */ /* 0x000ea40000300800 */
        /* <DEDUP_REMOVED lines=23> */
[----:B---3--:R-:W-:-:S05]  /*141a60*/  IMAD.WIDE R6, R63, 0x4, R20 ;  /* 0x000000043f067825 */ /* 0x008fca00078e0214 */
[----:B----4-:R1:W-:Y:S02]  /*141a70*/  @P4 STG.E desc[UR34][R6.64], R54 ;  /* 0x0000003606004986 */ /* 0x0103e4000c101922 */
[C---:B-1----:R-:W-:Y:S02]  /*141a80*/  IMAD.WIDE R6, R63.reuse, 0x4, R18 ;  /* 0x000000043f067825 */ /* 0x042fe400078e0212 */
[----:B------:R-:W3:Y:S04]  /*141a90*/  LDL.LU R54, [R1+0x3008] ;  /* 0x0030080001367983 */ /* 0x000ee80000300800 */
[----:B--2---:R1:W-:Y:S02]  /*141aa0*/  @P5 STG.E desc[UR34][R6.64], R61 ;  /* 0x0000003d06005986 */ /* 0x0043e4000c101922 */
[----:B-1----:R-:W-:-:S02]  /*141ab0*/  IMAD.WIDE R6, R63, 0x4, R16 ;  /* 0x000000043f067825 */ /* 0x002fc400078e0210 */
[----:B------:R-:W2:Y:S04]  /*141ac0*/  LDL.LU R61, [R1+0xdbc] ;  /* 0x000dbc00013d7983 */ /* 0x000ea80000300800 */
[----:B------:R1:W-:Y:S02]  /*141ad0*/  @P6 STG.E desc[UR34][R6.64], R62 ;  /* 0x0000003e06006986 */ /* 0x0003e4000c101922 */
[----:B-1----:R-:W-:Y:S02]  /*141ae0*/  IMAD.WIDE R6, R63, 0x4, R14 ;  /* 0x000000043f067825 */ /* 0x002fe400078e020e */
[----:B------:R-:W4:Y:S04]  /*141af0*/  LDL.LU R62, [R1+0xb3c] ;  /* 0x000b3c00013e7983 */ /* 0x000f280000300800 */
[----:B------:R1:W-:Y:S04]  /*141b00*/  @P0 STG.E desc[UR34][R6.64], R0 ;  /* 0x0000000006000986 */ /* 0x0003e8000c101922 */
[----:B------:R-:W2:Y:S04]  /*141b10*/  LDL.LU R63, [R1+0x57c] ;  /* 0x00057c00013f7983 */ /* 0x000ea80000300800 */
[----:B------:R-:W2:Y:S01]  /*141b20*/  LDL.LU R82, [R1+0x300c] ;  /* 0x00300c0001527983 */ /* 0x000ea20000300800 */
        /* <DEDUP_REMOVED lines=22> */
[----:B------:R1:W-:Y:S04]  /*141c90*/  @P1 STG.E desc[UR34][R6.64], R75 ;  /* 0x0000004b06001986 */ /* 0x0003e8000c101922 */
[----:B-1----:R-:W4:Y:S01]  /*141ca0*/  LDL.LU R75, [R1+0x5220] ;  /* 0x00522000014b7983 */ /* 0x002f220000300800 */
[----:B------:R-:W-:Y:S02]  /*141cb0*/  LOP3.LUT P1, RZ, R11, 0x800, RZ, 0xc0, !PT ;  /* 0x000008000bff7812 */ /* 0x000fe4000782c0ff */
[C---:B------:R-:W-:Y:S02]  /*141cc0*/  LOP3.LUT P2, RZ, R74.reuse, 0x100000, RZ, 0xc0, !PT ;  /* 0x001000004aff7812 */ /* 0x040fe4000784c0ff */
[C---:B------:R-:W-:Y:S02]  /*141cd0*/  LOP3.LUT P3, RZ, R74.reuse, 0x200000, RZ, 0xc0, !PT ;  /* 0x002000004aff7812 */ /* 0x040fe4000786c0ff */
[----:B------:R-:W-:-:S02]  /*141ce0*/  LOP3.LUT P4, RZ, R74, 0x400000, RZ, 0xc0, !PT ;  /* 0x004000004aff7812 */ /* 0x000fc4000788c0ff */
[C---:B------:R-:W-:Y:S02]  /*141cf0*/  LOP3.LUT P5, RZ, R74.reuse, 0x800000, RZ, 0xc0, !PT ;  /* 0x008000004aff7812 */ /* 0x040fe400078ac0ff */
[C---:B------:R-:W-:Y:S02]  /*141d00*/  LOP3.LUT P6, RZ, R74.reuse, 0x1000000, RZ, 0xc0, !PT ;  /* 0x010000004aff7812 */ /* 0x040fe400078cc0ff */
[----:B------:R-:W-:Y:S01]  /*141d10*/  LOP3.LUT P0, RZ, R74, 0x2000000, RZ, 0xc0, !PT ;  /* 0x020000004aff7812 */ /* 0x000fe2000780c0ff */
[----:B---3--:R-:W-:-:S05]  /*141d20*/  IMAD.WIDE R6, R54, 0x4, R20 ;  /* 0x0000000436067825 */ /* 0x008fca00078e0214 */
        /* <DEDUP_REMOVED lines=10> */
[----:B------:R1:W-:Y:S04]  /*141dd0*/  @P6 STG.E desc[UR34][R6.64], R75 ;  /* 0x0000004b06006986 */ /* 0x0003e8000c101922 */
[----:B-1----:R-:W2:Y:S04]  /*141de0*/  LDL.LU R75, [R1+0x521c] ;  /* 0x00521c00014b7983 */ /* 0x002ea80000300800 */
[----:B------:R-:W3:Y:S01]  /*141df0*/  LDL.LU R83, [R1+0x38c] ;  /* 0x00038c0001537983 */ /* 0x000ee20000300800 */
[----:B------:R-:W-:-:S03]  /*141e00*/  IMAD.WIDE R6, R82, 0x4, R16 ;  /* 0x0000000452067825 */ /* 0x000fc600078e0210 */
[----:B------:R-:W4:Y:S04]  /*141e10*/  LDL.LU R54, [R1+0x1c10] ;  /* 0x001c100001367983 */ /* 0x000f280000300800 */
[----:B------:R-:W2:Y:S04]  /*141e20*/  LDL.LU R61, [R1+0x1bf0] ;  /* 0x001bf000013d7983 */ /* 0x000ea80000300800 */
[----:B------:R1:W-:Y:S04]  /*141e30*/  @P0 STG.E desc[UR34][R6.64], R63 ;  /* 0x0000003f06000986 */ /* 0x0003e8000c101922 */
[----:B------:R-:W2:Y:S04]  /*141e40*/  LDL.LU R62, [R1+0x1b30] ;  /* 0x001b3000013e7983 */ /* 0x000ea80000300800 */
[----:B-1----:R-:W2:Y:S04]  /*141e50*/  LDL.LU R63, [R1+0x3010] ;  /* 0x00301000013f7983 */ /* 0x002ea80000300800 */
[----:B------:R-:W2:Y:S04]  /*141e60*/  LDL.LU R249, [R1+0x3014] ;  /* 0x0030140001f97983 */ /* 0x000ea80000300800 */
[----:B------:R-:W2:Y:S04]  /*141e70*/  LDL.LU R51, [R1+0x1b10] ;  /* 0x001b100001337983 */ /* 0x000ea80000300800 */
[----:B------:R-:W2:Y:S01]  /*141e80*/  LDL.LU R0, [R1+0x1b00] ;  /* 0x001b000001007983 */ /* 0x000ea20000300800 */
[----:B------:R-:W-:-:S03]  /*141e90*/  LOP3.LUT P4, RZ, R74, 0x4000000, RZ, 0xc0, !PT ;  /* 0x040000004aff7812 */ /* 0x000fc6000788c0ff */
[----:B------:R-:W4:Y:S01]  /*141ea0*/  LDL.LU R251, [R1+0x1af0] ;  /* 0x001af00001fb7983 */ /* 0x000f220000300800 */
[----:B------:R-:W-:-:S03]  /*141eb0*/  IMAD.WIDE R6, R82, 0x4, R14 ;  /* 0x0000000452067825 */ /* 0x000fc600078e020e */
[----:B------:R-:W4:Y:S01]  /*141ec0*/  LDL.LU R246, [R1+0x3018] ;  /* 0x0030180001f67983 */ /* 0x000f220000300800 */
[C---:B------:R-:W-:Y:S02]  /*141ed0*/  LOP3.LUT P5, RZ, R74.reuse, 0x8000000, RZ, 0xc0, !PT ;  /* 0x080000004aff7812 */ /* 0x040fe400078ac0ff */
[C---:B------:R-:W-:Y:S02]  /*141ee0*/  LOP3.LUT P6, RZ, R74.reuse, 0x10000000, RZ, 0xc0, !PT ;  /* 0x100000004aff7812 */ /* 0x040fe400078cc0ff */
[----:B------:R-:W-:Y:S02]  /*141ef0*/  LOP3.LUT P0, RZ, R74, 0x20000000, RZ, 0xc0, !PT ;  /* 0x200000004aff7812 */ /* 0x000fe4000780c0ff */
[----:B------:R-:W-:Y:S01]  /*141f00*/  LOP3.LUT R11, R11, 0xfffffff7, RZ, 0xc0, !PT ;  /* 0xfffffff70b0b7812 */ /* 0x000fe200078ec0ff */
[----:B---3--:R1:W-:Y:S04]  /*141f10*/  @P4 STG.E desc[UR34][R6.64], R83 ;  /* 0x0000005306004986 */ /* 0x0083e8000c101922 */
[----:B-1----:R-:W3:Y:S04]  /*141f20*/  LDL.LU R83, [R1+0x301c] ;  /* 0x00301c0001537983 */ /* 0x002ee80000300800 */
[----:B------:R-:W3:Y:S04]  /*141f30*/  LDL.LU R250, [R1+0x15e0] ;  /* 0x0015e00001fa7983 */ /* 0x000ee80000300800 */
[----:B------:R-:W3:Y:S04]  /*141f40*/  LDL.LU R248, [R1+0x10b0] ;  /* 0x0010b00001f87983 */ /* 0x000ee80000300800 */
[----:B------:R-:W3:Y:S04]  /*141f50*/  LDL.LU R52, [R1+0x1c14] ;  /* 0x001c140001347983 */ /* 0x000ee80000300800 */
[----:B------:R-:W3:Y:S04]  /*141f60*/  LDL.LU R53, [R1+0x1bf4] ;  /* 0x001bf40001357983 */ /* 0x000ee80000300800 */
[----:B------:R-:W3:Y:S04]  /*141f70*/  LDL.LU R247, [R1+0x1b34] ;  /* 0x001b340001f77983 */ /* 0x000ee80000300800 */
[----:B------:R-:W3:Y:S01]  /*141f80*/  LDL.LU R252, [R1+0x1b14] ;  /* 0x001b140001fc7983 */ /* 0x000ee20000300800 */
[----:B--2---:R-:W-:-:S03]  /*141f90*/  IMAD.WIDE R6, R63, 0x4, R20 ;  /* 0x000000043f067825 */ /* 0x004fc600078e0214 */
[----:B------:R-:W2:Y:S04]  /*141fa0*/  LDL.LU R245, [R1+0x1b04] ;  /* 0x001b040001f57983 */ /* 0x000ea80000300800 */
[----:B----4-:R1:W-:Y:S04]  /*141fb0*/  @P5 STG.E desc[UR34][R6.64], R54 ;  /* 0x0000003606005986 */ /* 0x0103e8000c101922 */
[----:B------:R-:W4:Y:S04]  /*141fc0*/  LDL.LU R244, [R1+0x1af4] ;  /* 0x001af40001f47983 */ /* 0x000f280000300800 */
[----:B------:R-:W2:Y:S01]  /*141fd0*/  LDL.LU R82, [R1+0x15e4] ;  /* 0x0015e40001527983 */ /* 0x000ea20000300800 */
[----:B-1----:R-:W-:-:S05]  /*141fe0*/  IMAD.WIDE R6, R63, 0x4, R18 ;  /* 0x000000043f067825 */ /* 0x002fca00078e0212 */
[----:B------:R1:W-:Y:S02]  /*141ff0*/  @P6 STG.E desc[UR34][R6.64], R61 ;  /* 0x0000003d06006986 */ /* 0x0003e4000c101922 */
[C---:B-1----:R-:W-:Y:S02]  /*142000*/  IMAD.WIDE R6, R63.reuse, 0x4, R16 ;  /* 0x000000043f067825 */ /* 0x042fe400078e0210 */
[----:B------:R-:W2:Y:S04]  /*142010*/  LDL.LU R61, [R1+0x10b4] ;  /* 0x0010b400013d7983 */ /* 0x000ea80000300800 */
[----:B------:R1:W-:Y:S02]  /*142020*/  @P0 STG.E desc[UR34][R6.64], R62 ;  /* 0x0000003e06000986 */ /* 0x0003e4000c101922 */
[----:B-1----:R-:W-:-:S02]  /*142030*/  IMAD.WIDE R6, R63, 0x4, R14 ;  /* 0x000000043f067825 */ /* 0x002fc400078e020e */
[----:B------:R-:W2:Y:S04]  /*142040*/  LDL.LU R62, [R1+0x1c18] ;  /* 0x001c1800013e7983 */ /* 0x000ea80000300800 */
[----:B------:R-:W2:Y:S04]  /*142050*/  LDL.LU R63, [R1+0x1bf8] ;  /* 0x001bf800013f7983 */ /* 0x000ea80000300800 */
[----:B------:R-:W2:Y:S01]  /*142060*/  LDL.LU R54, [R1+0x3020] ;  /* 0x0030200001367983 */ /* 0x000ea20000300800 */
        /* <DEDUP_REMOVED lines=54> */
[----:B--2---:R1:W-:Y:S01]  /*1423d0*/  @P2 STG.E desc[UR34][R6.64], R245 ;  /* 0x000000f506002986 */ /* 0x0043e2000c101922 */
        /* <DEDUP_REMOVED lines=11> */
[----:B-1----:R-:W-:-:S05]  /*142490*/  IMAD.WIDE R6, R54, 0x4, R18 ;  /* 0x0000000436067825 */ /* 0x002fca00078e0212 */
[----:B------:R1:W-:Y:S04]  /*1424a0*/  @P0 STG.E desc[UR34][R6.64], R63 ;  /* 0x0000003f06000986 */ /* 0x0003e8000c101922 */
[----:B-1----:R-:W2:Y:S04]  /*1424b0*/  LDL.LU R63, [R1+0x1b38] ;  /* 0x001b3800013f7983 */ /* 0x002ea80000300800 */
        /* <DEDUP_REMOVED lines=31> */
[----:B------:R-:W-:Y:S02]  /*1426b0*/  LOP3.LUT R11, R11, 0xfffffffd, RZ, 0xc0, !PT ;  /* 0xfffffffd0b0b7812 */ /* 0x000fe400078ec0ff */
[----:B------:R-:W-:Y:S01]  /*1426c0*/  LOP3.LUT P5, RZ, R75, 0x4000, RZ, 0xc0, !PT ;  /* 0x000040004bff7812 */ /* 0x000fe200078ac0ff */
[----:B------:R-:W2:Y:S01]  /*1426d0*/  LDL.LU R246, [R1+0x1afc] ;  /* 0x001afc0001f67983 */ /* 0x000ea20000300800 */
[----:B------:R-:W-:-:S03]  /*1426e0*/  IMAD.WIDE R6, R54, 0x4, R14 ;  /* 0x0000000436067825 */ /* 0x000fc600078e020e */
[----:B------:R-:W2:Y:S04]  /*1426f0*/  LDL.LU R252, [R1+0x302c] ;  /* 0x00302c0001fc7983 */ /* 0x000ea80000300800 */
[----:B------:R-:W2:Y:S01]  /*142700*/  LDL.LU R245, [R1+0x10bc] ;  /* 0x0010bc0001f57983 */ /* 0x000ea20000300800 */
[----:B------:R-:W-:Y:S02]  /*142710*/  @P1 LOP3.LUT R11, R11, 0x2, RZ, 0xfc, !PT ;  /* 0x000000020b0b1812 */ /* 0x000fe400078efcff */
[C---:B------:R-:W-:Y:S01]  /*142720*/  LOP3.LUT P1, RZ, R75.reuse, 0x40000, RZ, 0xc0, !PT ;  /* 0x000400004bff7812 */ /* 0x040fe2000782c0ff */
[----:B------:R-:W2:Y:S01]  /*142730*/  LDL.LU R54, [R1+0x3030] ;  /* 0x0030300001367983 */ /* 0x000ea20000300800 */
[----:B------:R-:W-:-:S03]  /*142740*/  LOP3.LUT P6, RZ, R75, 0x8000, RZ, 0xc0, !PT ;  /* 0x000080004bff7812 */ /* 0x000fc600078cc0ff */
[----:B------:R-:W2:Y:S01]  /*142750*/  LDL.LU R53, [R1+0x1b1c] ;  /* 0x001b1c0001357983 */ /* 0x000ea20000300800 */
[----:B------:R-:W-:Y:S02]  /*142760*/  LOP3.LUT P0, RZ, R75, 0x10000, RZ, 0xc0, !PT ;  /* 0x000100004bff7812 */ /* 0x000fe4000780c0ff */
[----:B------:R-:W-:Y:S01]  /*142770*/  LOP3.LUT R11, R11, 0xfffffffb, RZ, 0xc0, !PT ;  /* 0xfffffffb0b0b7812 */ /* 0x000fe200078ec0ff */
[----:B----4-:R3:W-:Y:S04]  /*142780*/  @P5 STG.E desc[UR34][R6.64], R244 ;  /* 0x000000f406005986 */ /* 0x0107e8000c101922 */
[----:B------:R-:W-:Y:S02]  /*142790*/  @P1 LOP3.LUT R11, R11, 0x4, RZ, 0xfc, !PT ;  /* 0x000000040b0b1812 */ /* 0x000fe400078efcff */
[----:B------:R-:W-:Y:S01]  /*1427a0*/  LOP3.LUT P1, RZ, R75, 0x20000, RZ, 0xc0, !PT ;  /* 0x000200004bff7812 */ /* 0x000fe2000782c0ff */
[C---:B---3--:R-:W-:Y:S01]  /*1427b0*/  IMAD.WIDE R6, R62.reuse, 0x4, R20 ;  /* 0x000000043e067825 */ /* 0x048fe200078e0214 */
[----:B------:R-:W3:Y:S04]  /*1427c0*/  LDL.LU R244, [R1+0x1c00] ;  /* 0x001c000001f47983 */ /* 0x000ee80000300800 */
[----:B------:R1:W-:Y:S02]  /*1427d0*/  @P6 STG.E desc[UR34][R6.64], R82 ;  /* 0x0000005206006986 */ /* 0x0003e4000c101922 */
[----:B-1----:R-:W-:-:S02]  /*1427e0*/  IMAD.WIDE R6, R62, 0x4, R18 ;  /* 0x000000043e067825 */ /* 0x002fc400078e0212 */
[----:B------:R-:W4:Y:S04]  /*1427f0*/  LDL.LU R82, [R1+0x1be0] ;  /* 0x001be00001527983 */ /* 0x000f280000300800 */
[----:B------:R1:W-:Y:S02]  /*142800*/  @P0 STG.E desc[UR34][R6.64], R83 ;  /* 0x0000005306000986 */ /* 0x0003e4000c101922 */
[C---:B-1----:R-:W-:Y:S02]  /*142810*/  IMAD.WIDE R6, R62.reuse, 0x4, R16 ;  /* 0x000000043e067825 */ /* 0x042fe400078e0210 */
[----:B------:R-:W3:Y:S04]  /*142820*/  LDL.LU R83, [R1+0x1b20] ;  /* 0x001b200001537983 */ /* 0x000ee80000300800 */
[----:B------:R1:W-:Y:S01]  /*142830*/  @P1 STG.E desc[UR34][R6.64], R61 ;  /* 0x0000003d06001986 */ /* 0x0003e2000c101922 */
[----:B------:R-:W-:Y:S01]  /*142840*/  LOP3.LUT P1, RZ, R11, 0x4, RZ, 0xc0, !PT ;  /* 0x000000040bff7812 */ /* 0x000fe2000782c0ff */
[----:B-1----:R-:W-:-:S12]  /*142850*/  IMAD.WIDE R6, R62, 0x4, R14 ;  /* 0x000000043e067825 */ /* 0x002fd800078e020e */
[----:B------:R1:W-:Y:S04]  /*142860*/  @P1 STG.E desc[UR34][R6.64], R76 ;  /* 0x0000004c06001986 */ /* 0x0003e8000c101922 */
[----:B-1----:R-:W3:Y:S01]  /*142870*/  LDL.LU R76, [R1+0x5218] ;  /* 0x00521800014c7983 */ /* 0x002ee20000300800 */
[C---:B------:R-:W-:Y:S01]  /*142880*/  LOP3.LUT P1, RZ, R11.reuse, 0x2, RZ, 0xc0, !PT ;  /* 0x000000020bff7812 */ /* 0x040fe2000782c0ff */
[C---:B------:R-:W-:Y:S02]  /*142890*/  IMAD.WIDE R6, R52.reuse, 0x4, R20 ;  /* 0x0000000434067825 */ /* 0x040fe400078e0214 */
[----:B------:R-:W4:Y:S04]  /*1428a0*/  LDL.LU R61, [R1+0xd90] ;  /* 0x000d9000013d7983 */ /* 0x000f280000300800 */
[----:B------:R-:W4:Y:S06]  /*1428b0*/  LDL.LU R62, [R1+0xb20] ;  /* 0x000b2000013e7983 */ /* 0x000f2c0000300800 */
        /* <DEDUP_REMOVED lines=19> */
[C---:B------:R-:W-:Y:S01]  /*1429f0*/  LOP3.LUT P3, RZ, R75.reuse, 0x8000000, RZ, 0xc0, !PT ;  /* 0x080000004bff7812 */ /* 0x040fe2000786c0ff */
[----:B-1----:R-:W-:Y:S01]  /*142a00*/  IMAD.WIDE R6, R252, 0x4, R16 ;  /* 0x00000004fc067825 */ /* 0x002fe200078e0210 */
[----:B------:R-:W-:-:S07]  /*142a10*/  LOP3.LUT P4, RZ, R75, 0x10000000, RZ, 0xc0, !PT ;  /* 0x100000004bff7812 */ /* 0x000fce000788c0ff */
[----:B---3--:R1:W-:Y:S01]  /*142a20*/  @P1 STG.E desc[UR34][R6.64], R76 ;  /* 0x0000004c06001986 */ /* 0x0083e2000c101922 */
[C---:B------:R-:W-:Y:S01]  /*142a30*/  LOP3.LUT P5, RZ, R75.reuse, 0x20000000, RZ, 0xc0, !PT ;  /* 0x200000004bff7812 */ /* 0x040fe200078ac0ff */
[----:B-1----:R-:W-:Y:S01]  /*142a40*/  IMAD.WIDE R6, R252, 0x4, R14 ;  /* 0x00000004fc067825 */ /* 0x002fe200078e020e */
[C---:B------:R-:W-:Y:S01]  /*142a50*/  LOP3.LUT P6, RZ, R75.reuse, 0x40000000, RZ, 0xc0, !PT ;  /* 0x400000004bff7812 */ /* 0x040fe200078cc0ff */
[----:B------:R-:W3:Y:S04]  /*142a60*/  LDL.LU R76, [R1+0x5214] ;  /* 0x00521400014c7983 */ /* 0x000ee80000300800 */
[----:B------:R1:W-:Y:S01]  /*142a70*/  @P2 STG.E desc[UR34][R6.64], R245 ;  /* 0x000000f506002986 */ /* 0x0003e2000c101922 */
[----:B------:R-:W-:-:S03]  /*142a80*/  LOP3.LUT P0, RZ, R75, 0x80000000, RZ, 0xc0, !PT ;  /* 0x800000004bff7812 */ /* 0x000fc6000780c0ff */
[----:B------:R-:W3:Y:S01]  /*142a90*/  LDL.LU R247, [R1+0x303c] ;  /* 0x00303c0001f77983 */ /* 0x000ee20000300800 */
[----:B-1----:R-:W-:-:S05]  /*142aa0*/  IMAD.WIDE R6, R54, 0x4, R20 ;  /* 0x0000000436067825 */ /* 0x002fca00078e0214 */
[----:B------:R1:W-:Y:S02]  /*142ab0*/  @P3 STG.E desc[UR34][R6.64], R244 ;  /* 0x000000f406003986 */ /* 0x0003e4000c101922 */
[----:B-1----:R-:W-:-:S05]  /*142ac0*/  IMAD.WIDE R6, R54, 0x4, R18 ;  /* 0x0000000436067825 */ /* 0x002fca00078e0212 */
[----:B----4-:R1:W-:Y:S02]  /*142ad0*/  @P4 STG.E desc[UR34][R6.64], R82 ;  /* 0x0000005206004986 */ /* 0x0103e4000c101922 */
[----:B-1----:R-:W-:-:S05]  /*142ae0*/  IMAD.WIDE R6, R54, 0x4, R16 ;  /* 0x0000000436067825 */ /* 0x002fca00078e0210 */
[----:B------:R1:W-:Y:S02]  /*142af0*/  @P5 STG.E desc[UR34][R6.64], R83 ;  /* 0x0000005306005986 */ /* 0x0003e4000c101922 */
[----:B-1----:R-:W-:-:S05]  /*142b00*/  IMAD.WIDE R6, R54, 0x4, R14 ;  /* 0x0000000436067825 */ /* 0x002fca00078e020e */
[----:B------:R1:W-:Y:S04]  /*142b10*/  @P6 STG.E desc[UR34][R6.64], R61 ;  /* 0x0000003d06006986 */ /* 0x0003e8000c101922 */
[----:B-1----:R-:W4:Y:S01]  /*142b20*/  LDL.LU R61, [R1+0x7e0] ;  /* 0x0007e000013d7983 */ /* 0x002f220000300800 */
        /* <DEDUP_REMOVED lines=17> */
[----:B------:R-:W-:-:S03]  /*142c40*/  IMAD.WIDE R6, R63, 0x4, R18 ;  /* 0x000000043f067825 */ /* 0x000fc600078e0212 */
[----:B------:R-:W2:Y:S04]  /*142c50*/  LDL.LU R83, [R1+0xd98] ;  /* 0x000d980001537983 */ /* 0x000ea80000300800 */
[----:B------:R-:W2:Y:S01]  /*142c60*/  LDL.LU R54, [R1+0xb28] ;  /* 0x000b280001367983 */ /* 0x000ea20000300800 */
[C---:B---3--:R-:W-:Y:S02]  /*142c70*/  LOP3.LUT P4, RZ, R76.reuse, 0x1, RZ, 0xc0, !PT ;  /* 0x000000014cff7812 */ /* 0x048fe4000788c0ff */
[C---:B------:R-:W-:Y:S02]  /*142c80*/  LOP3.LUT P5, RZ, R76.reuse, 0x2, RZ, 0xc0, !PT ;  /* 0x000000024cff7812 */ /* 0x040fe400078ac0ff */
[----:B------:R-:W-:Y:S02]  /*142c90*/  LOP3.LUT P1, RZ, R76, 0x1000, RZ, 0xc0, !PT ;  /* 0x000010004cff7812 */ /* 0x000fe4000782c0ff */
[----:B------:R-:W-:-:S07]  /*142ca0*/  LOP3.LUT R12, R12, 0xfff7ffff, RZ, 0xc0, !PT ;  /* 0xfff7ffff0c0c7812 */ /* 0x000fce00078ec0ff */
[----:B----4-:R1:W-:Y:S02]  /*142cb0*/  @P4 STG.E desc[UR34][R6.64], R61 ;  /* 0x0000003d06004986 */ /* 0x0103e4000c101922 */
[----:B-1----:R-:W-:Y:S02]  /*142cc0*/  IMAD.WIDE R6, R63, 0x4, R16 ;  /* 0x000000043f067825 */ /* 0x002fe400078e0210 */
[----:B------:R-:W3:Y:S01]  /*142cd0*/  LDL.LU R61, [R1+0x7e8] ;  /* 0x0007e800013d7983 */ /* 0x000ee20000300800 */
[----:B------:R-:W-:Y:S02]  /*142ce0*/  @P1 LOP3.LUT R12, R12, 0x80000, RZ, 0xfc, !PT ;  /* 0x000800000c0c1812 */ /* 0x000fe400078efcff */
[----:B------:R-:W-:Y:S02]  /*142cf0*/  LOP3.LUT P1, RZ, R76, 0x800, RZ, 0xc0, !PT ;  /* 0x000008004cff7812 */ /* 0x000fe4000782c0ff */
[----:B------:R-:W-:-:S11]  /*142d00*/  LOP3.LUT R12, R12, 0xffefffff, RZ, 0xc0, !PT ;  /* 0xffefffff0c0c7812 */ /* 0x000fd600078ec0ff */
[----:B------:R-:W-:Y:S02]  /*142d10*/  @P1 LOP3.LUT R12, R12, 0x100000, RZ, 0xfc, !PT ;  /* 0x001000000c0c1812 */ /* 0x000fe400078efcff */
[----:B------:R-:W-:Y:S01]  /*142d20*/  LOP3.LUT P1, RZ, R76, 0x400, RZ, 0xc0, !PT ;  /* 0x000004004cff7812 */ /* 0x000fe2000782c0ff */
[----:B--2---:R1:W-:Y:S02]  /*142d30*/  @P5 STG.E desc[UR34][R6.64], R62 ;  /* 0x0000003e06005986 */ /* 0x0043e4000c101922 */
[----:B-1----:R-:W-:Y:S02]  /*142d40*/  IMAD.WIDE R6, R63, 0x4, R14 ;  /* 0x000000043f067825 */ /* 0x002fe400078e020e */
[----:B------:R-:W2:Y:S04]  /*142d50*/  LDL.LU R62, [R1+0x568] ;  /* 0x00056800013e7983 */ /* 0x000ea80000300800 */
        /* <DEDUP_REMOVED lines=19> */
[----:B------:R1:W-:Y:S08]  /*142e90*/  @P6 STG.E desc[UR34][R6.64], R50 ;  /* 0x0000003206006986 */ /* 0x0003f0000c101922 */
[----:B------:R-:W-:-:S02]  /*142ea0*/  @P1 LOP3.LUT R12, R12, 0x4000000, RZ, 0xfc, !PT ;  /* 0x040000000c0c1812 */ /* 0x000fc400078efcff */
[----:B------:R-:W-:Y:S01]  /*142eb0*/  LOP3.LUT P1, RZ, R76, 0x10, RZ, 0xc0, !PT ;  /* 0x000000104cff7812 */ /* 0x000fe2000782c0ff */
[----:B-1----:R-:W-:-:S05]  /*142ec0*/  IMAD.WIDE R6, R250, 0x4, R20 ;  /* 0x00000004fa067825 */ /* 0x002fca00078e0214 */
        /* <DEDUP_REMOVED lines=40> */
[----:B---3--:R1:W-:Y:S02]  /*143150*/  @P5 STG.E desc[UR34][R6.64], R61 ;  /* 0x0000003d06005986 */ /* 0x0083e4000c101922 */
[----:B-1----:R-:W-:-:S05]  /*143160*/  IMAD.WIDE R6, R63, 0x4, R16 ;  /* 0x000000043f067825 */ /* 0x002fca00078e0210 */
[----:B--2---:R1:W-:Y:S02]  /*143170*/  @P6 STG.E desc[UR34][R6.64], R62 ;  /* 0x0000003e06006986 */ /* 0x0043e4000c101922 */
[----:B-1----:R-:W-:-:S05]  /*143180*/  IMAD.WIDE R6, R63, 0x4, R14 ;  /* 0x000000043f067825 */ /* 0x002fca00078e020e */
[----:B------:R1:W-:Y:S04]  /*143190*/  @P0 STG.E desc[UR34][R6.64], R77 ;  /* 0x0000004d06000986 */ /* 0x0003e8000c101922 */
[----:B-1----:R-:W2:Y:S04]  /*1431a0*/  LDL.LU R77, [R1+0x5210] ;  /* 0x00521000014d7983 */ /* 0x002ea80000300800 */
[----:B------:R-:W3:Y:S04]  /*1431b0*/  LDL.LU R63, [R1+0x1c0c] ;  /* 0x001c0c00013f7983 */ /* 0x000ee80000300800 */
[----:B------:R-:W4:Y:S04]  /*1431c0*/  LDL.LU R244, [R1+0x1bec] ;  /* 0x001bec0001f47983 */ /* 0x000f280000300800 */
[----:B------:R-:W2:Y:S04]  /*1431d0*/  LDL.LU R82, [R1+0x1b2c] ;  /* 0x001b2c0001527983 */ /* 0x000ea80000300800 */
[----:B------:R-:W2:Y:S04]  /*1431e0*/  LDL.LU R83, [R1+0x3048] ;  /* 0x0030480001537983 */ /* 0x000ea80000300800 */
[----:B------:R-:W3:Y:S04]  /*1431f0*/  LDL.LU R54, [R1+0xd9c] ;  /* 0x000d9c0001367983 */ /* 0x000ee80000300800 */
[----:B------:R-:W4:Y:S04]  /*143200*/  LDL.LU R62, [R1+0xb2c] ;  /* 0x000b2c00013e7983 */ /* 0x000f280000300800 */
[----:B------:R-:W4:Y:S04]  /*143210*/  LDL.LU R61, [R1+0x7ec] ;  /* 0x0007ec00013d7983 */ /* 0x000f280000300800 */
[----:B------:R-:W4:Y:S01]  /*143220*/  LDL.LU R250, [R1+0x304c] ;  /* 0x00304c0001fa7983 */ /* 0x000f220000300800 */
        /* <DEDUP_REMOVED lines=16> */
[----:B---3--:R1:W-:Y:S04]  /*143330*/  @P4 STG.E desc[UR34][R6.64], R63 ;  /* 0x0000003f06004986 */ /* 0x0083e8000c101922 */
[----:B-1----:R-:W2:Y:S04]  /*143340*/  LDL.LU R63, [R1+0x56c] ;  /* 0x00056c00013f7983 */ /* 0x002ea80000300800 */
[----:B------:R-:W3:Y:S04]  /*143350*/  LDL.LU R249, [R1+0x37c] ;  /* 0x00037c0001f97983 */ /* 0x000ee80000300800 */
[----:B------:R-:W3:Y:S04]  /*143360*/  LDL.LU R248, [R1+0x1c80] ;  /* 0x001c800001f87983 */ /* 0x000ee80000300800 */
[----:B------:R-:W3:Y:S01]  /*143370*/  LDL.LU R247, [R1+0x3050] ;  /* 0x0030500001f77983 */ /* 0x000ee20000300800 */
[----:B------:R-:W-:-:S02]  /*143380*/  @P1 LOP3.LUT R12, R12, 0x8000, RZ, 0xfc, !PT ;  /* 0x000080000c0c1812 */ /* 0x000fc400078efcff */
[----:B------:R-:W-:Y:S01]  /*143390*/  LOP3.LUT P1, RZ, R76, 0x4000000, RZ, 0xc0, !PT ;  /* 0x040000004cff7812 */ /* 0x000fe2000782c0ff */
[----:B------:R-:W3:Y:S01]  /*1433a0*/  LDL.LU R52, [R1+0x1c60] ;  /* 0x001c600001347983 */ /* 0x000ee20000300800 */
[----:B------:R-:W-:-:S03]  /*1433b0*/  LOP3.LUT R12, R12, 0xfffeffff, RZ, 0xc0, !PT ;  /* 0xfffeffff0c0c7812 */ /* 0x000fc600078ec0ff */
[----:B------:R-:W3:Y:S01]  /*1433c0*/  LDL.LU R53, [R1+0x1c40] ;  /* 0x001c400001357983 */ /* 0x000ee20000300800 */
[C---:B------:R-:W-:Y:S02]  /*1433d0*/  LOP3.LUT P5, RZ, R76.reuse, 0x100000, RZ, 0xc0, !PT ;  /* 0x001000004cff7812 */ /* 0x040fe400078ac0ff */
[----:B------:R-:W-:Y:S01]  /*1433e0*/  LOP3.LUT P6, RZ, R76, 0x200000, RZ, 0xc0, !PT ;  /* 0x002000004cff7812 */ /* 0x000fe200078cc0ff */
[----:B------:R-:W-:Y:S01]  /*1433f0*/  IMAD.WIDE R6, R83, 0x4, R18 ;  /* 0x0000000453067825 */ /* 0x000fe200078e0212 */
[----:B------:R-:W3:Y:S03]  /*143400*/  LDL.LU R246, [R1+0x1c20] ;  /* 0x001c200001f67983 */ /* 0x000ee60000300800 */
[----:B------:R-:W-:Y:S02]  /*143410*/  @P1 LOP3.LUT R12, R12, 0x10000, RZ, 0xfc, !PT ;  /* 0x000100000c0c1812 */ /* 0x000fe400078efcff */
[----:B------:R-:W-:-:S02]  /*143420*/  LOP3.LUT P1, RZ, R76, 0x2000000, RZ, 0xc0, !PT ;  /* 0x020000004cff7812 */ /* 0x000fc4000782c0ff */
[----:B------:R-:W-:Y:S02]  /*143430*/  LOP3.LUT R12, R12, 0xfffdffff, RZ, 0xc0, !PT ;  /* 0xfffdffff0c0c7812 */ /* 0x000fe400078ec0ff */
[----:B------:R-:W-:-:S09]  /*143440*/  LOP3.LUT P0, RZ, R76, 0x400000, RZ, 0xc0, !PT ;  /* 0x004000004cff7812 */ /* 0x000fd2000780c0ff */
[----:B------:R-:W-:Y:S02]  /*143450*/  @P1 LOP3.LUT R12, R12, 0x20000, RZ, 0xfc, !PT ;  /* 0x000200000c0c1812 */ /* 0x000fe400078efcff */
[----:B------:R-:W-:Y:S01]  /*143460*/  LOP3.LUT P1, RZ, R76, 0x1000000, RZ, 0xc0, !PT ;  /* 0x010000004cff7812 */ /* 0x000fe2000782c0ff */
[----:B----4-:R1:W-:Y:S01]  /*143470*/  @P5 STG.E desc[UR34][R6.64], R244 ;  /* 0x000000f406005986 */ /* 0x0103e2000c101922 */
[----:B------:R-:W-:Y:S01]  /*143480*/  LOP3.LUT R12, R12, 0xfffbffff, RZ, 0xc0, !PT ;  /* 0xfffbffff0c0c7812 */ /* 0x000fe200078ec0ff */
[----:B-1----:R-:W-:-:S10]  /*143490*/  IMAD.WIDE R6, R83, 0x4, R16 ;  /* 0x0000000453067825 */ /* 0x002fd400078e0210 */
[----:B------:R-:W-:Y:S02]  /*1434a0*/  @P1 LOP3.LUT R12, R12, 0x40000, RZ, 0xfc, !PT ;  /* 0x000400000c0c1812 */ /* 0x000fe400078efcff */
[----:B------:R-:W-:Y:S01]  /*1434b0*/  LOP3.LUT P1, RZ, R76, 0x800000, RZ, 0xc0, !PT ;  /* 0x008000004cff7812 */ /* 0x000fe2000782c0ff */
[----:B------:R1:W-:Y:S04]  /*1434c0*/  @P6 STG.E desc[UR34][R6.64], R82 ;  /* 0x0000005206006986 */ /* 0x0003e8000c101922 */
[----:B-1----:R-:W4:Y:S01]  /*1434d0*/  LDL.LU R82, [R1+0x3054] ;  /* 0x0030540001527983 */ /* 0x002f220000300800 */
[----:B------:R-:W-:-:S03]  /*1434e0*/  IMAD.WIDE R6, R83, 0x4, R14 ;  /* 0x0000000453067825 */ /* 0x000fc600078e020e */
[----:B------:R-:W4:Y:S04]  /*1434f0*/  LDL.LU R252, [R1+0x1bd0] ;  /* 0x001bd00001fc7983 */ /* 0x000f280000300800 */
[----:B------:R1:W-:Y:S04]  /*143500*/  @P0 STG.E desc[UR34][R6.64], R54 ;  /* 0x0000003606000986 */ /* 0x0003e8000c101922 */
[----:B------:R-:W4:Y:S04]  /*143510*/  LDL.LU R245, [R1+0x15f0] ;  /* 0x0015f00001f57983 */ /* 0x000f280000300800 */
[----:B------:R-:W4:Y:S01]  /*143520*/  LDL.LU R244, [R1+0x10a0] ;  /* 0x0010a00001f47983 */ /* 0x000f220000300800 */
[----:B-1----:R-:W-:-:S05]  /*143530*/  IMAD.WIDE R6, R250, 0x4, R20 ;  /* 0x00000004fa067825 */ /* 0x002fca00078e0214 */
[----:B------:R1:W-:Y:S01]  /*143540*/  @P1 STG.E desc[UR34][R6.64], R62 ;  /* 0x0000003e06001986 */ /* 0x0003e2000c101922 */
[----:B------:R-:W-:Y:S01]  /*143550*/  LOP3.LUT P1, RZ, R12, 0x40000, RZ, 0xc0, !PT ;  /* 0x000400000cff7812 */ /* 0x000fe2000782c0ff */
[----:B-1----:R-:W-:Y:S02]  /*143560*/  IMAD.WIDE R6, R250, 0x4, R18 ;  /* 0x00000004fa067825 */ /* 0x002fe400078e0212 */
[----:B------:R-:W4:Y:S04]  /*143570*/  LDL.LU R62, [R1+0x3058] ;  /* 0x00305800013e7983 */ /* 0x000f280000300800 */
[----:B------:R-:W4:Y:S06]  /*143580*/  LDL.LU R83, [R1+0xe50] ;  /* 0x000e500001537983 */ /* 0x000f2c0000300800 */
[----:B------:R1:W-:Y:S01]  /*143590*/  @P1 STG.E desc[UR34][R6.64], R61 ;  /* 0x0000003d06001986 */ /* 0x0003e2000c101922 */
[----:B------:R-:W-:-:S03]  /*1435a0*/  LOP3.LUT P1, RZ, R12, 0x20000, RZ, 0xc0, !PT ;  /* 0x000200000cff7812 */ /* 0x000fc6000782c0ff */
[----:B------:R-:W4:Y:S04]  /*1435b0*/  LDL.LU R54, [R1+0x1c84] ;  /* 0x001c840001367983 */ /* 0x000f280000300800 */
[----:B-1----:R-:W4:Y:S01]  /*1435c0*/  LDL.LU R61, [R1+0x1c64] ;  /* 0x001c6400013d7983 */ /* 0x002f220000300800 */
[----:B------:R-:W-:-:S05]  /*1435d0*/  IMAD.WIDE R6, R250, 0x4, R16 ;  /* 0x00000004fa067825 */ /* 0x000fca00078e0210 */
[----:B--2---:R1:W-:Y:S04]  /*1435e0*/  @P1 STG.E desc[UR34][R6.64], R63 ;  /* 0x0000003f06001986 */ /* 0x0043e8000c101922 */
[----:B-1----:R-:W2:Y:S01]  /*1435f0*/  LDL.LU R63, [R1+0x1c44] ;  /* 0x001c4400013f7983 */ /* 0x002ea20000300800 */
[----:B------:R-:W-:Y:S01]  /*143600*/  LOP3.LUT P1, RZ, R12, 0x10000, RZ, 0xc0, !PT ;  /* 0x000100000cff7812 */ /* 0x000fe2000782c0ff */
[----:B------:R-:W-:-:S12]  /*143610*/  IMAD.WIDE R6, R250, 0x4, R14 ;  /* 0x00000004fa067825 */ /* 0x000fd800078e020e */
        /* <DEDUP_REMOVED lines=15> */
[----:B------:R-:W-:-:S02]  /*143710*/  LOP3.LUT P1, RZ, R12, 0x800, RZ, 0xc0, !PT ;  /* 0x000008000cff7812 */ /* 0x000fc4000782c0ff */
[----:B------:R-:W-:Y:S01]  /*143720*/  LOP3.LUT P3, RZ, R77, 0x2, RZ, 0xc0, !PT ;  /* 0x000000024dff7812 */ /* 0x000fe2000786c0ff */
[----:B----4-:R-:W-:-:S10]  /*143730*/  IMAD.WIDE R6, R82, 0x4, R20 ;  /* 0x0000000452067825 */ /* 0x010fd400078e0214 */
        /* <DEDUP_REMOVED lines=11> */
[----:B------:R1:W-:Y:S02]  /*1437f0*/  @P4 STG.E desc[UR34][R6.64], R83 ;  /* 0x0000005306004986 */ /* 0x0003e4000c101922 */
[----:B-1----:R-:W-:-:S02]  /*143800*/  IMAD.WIDE R6, R62, 0x4, R20 ;  /* 0x000000043e067825 */ /* 0x002fc400078e0214 */
[----:B------:R-:W3:Y:S04]  /*143810*/  LDL.LU R83, [R1+0x1bd4] ;  /* 0x001bd40001537983 */ /* 0x000ee80000300800 */
[----:B------:R1:W-:Y:S02]  /*143820*/  @P5 STG.E desc[UR34][R6.64], R54 ;  /* 0x0000003606005986 */ /* 0x0003e4000c101922 */
[C---:B-1----:R-:W-:Y:S02]  /*143830*/  IMAD.WIDE R6, R62.reuse, 0x4, R18 ;  /* 0x000000043e067825 */ /* 0x042fe400078e0212 */
[----:B------:R-:W3:Y:S04]  /*143840*/  LDL.LU R54, [R1+0x15f4] ;  /* 0x0015f40001367983 */ /* 0x000ee80000300800 */
[----:B------:R1:W-:Y:S02]  /*143850*/  @P6 STG.E desc[UR34][R6.64], R61 ;  /* 0x0000003d06006986 */ /* 0x0003e4000c101922 */
[----:B-1----:R-:W-:-:S02]  /*143860*/  IMAD.WIDE R6, R62, 0x4, R16 ;  /* 0x000000043e067825 */ /* 0x002fc400078e0210 */
[----:B------:R-:W3:Y:S04]  /*143870*/  LDL.LU R61, [R1+0x10a4] ;  /* 0x0010a400013d7983 */ /* 0x000ee80000300800 */
[----:B--2---:R1:W-:Y:S04]  /*143880*/  @P0 STG.E desc[UR34][R6.64], R63 ;  /* 0x0000003f06000986 */ /* 0x0043e8000c101922 */
[----:B-1----:R-:W2:Y:S01]  /*143890*/  LDL.LU R63, [R1+0x305c] ;  /* 0x00305c00013f7983 */ /* 0x002ea20000300800 */
[----:B------:R-:W-:Y:S02]  /*1438a0*/  LOP3.LUT P1, RZ, R77, 0x40000, RZ, 0xc0, !PT ;  /* 0x000400004dff7812 */ /* 0x000fe4000782c0ff */
[----:B------:R-:W-:Y:S01]  /*1438b0*/  LOP3.LUT R12, R12, 0xfffffff7, RZ, 0xc0, !PT ;  /* 0xfffffff70c0c7812 */ /* 0x000fe200078ec0ff */
[----:B------:R-:W3:Y:S04]  /*1438c0*/  LDL.LU R248, [R1+0x1c88] ;  /* 0x001c880001f87983 */ /* 0x000ee80000300800 */
[----:B------:R-:W3:Y:S04]  /*1438d0*/  LDL.LU R52, [R1+0x1c68] ;  /* 0x001c680001347983 */ /* 0x000ee80000300800 */
[----:B------:R-:W3:Y:S02]  /*1438e0*/  LDL.LU R53, [R1+0x1c48] ;  /* 0x001c480001357983 */ /* 0x000ee40000300800 */
[----:B------:R-:W-:-:S02]  /*1438f0*/  @P1 LOP3.LUT R12, R12, 0x8, RZ, 0xfc, !PT ;  /* 0x000000080c0c1812 */ /* 0x000fc400078efcff */
[C---:B------:R-:W-:Y:S01]  /*143900*/  LOP3.LUT P1, RZ, R77.reuse, 0x20000, RZ, 0xc0, !PT ;  /* 0x000200004dff7812 */ /* 0x040fe2000782c0ff */
[----:B------:R-:W3:Y:S01]  /*143910*/  LDL.LU R252, [R1+0x1bd8] ;  /* 0x001bd80001fc7983 */ /* 0x000ee20000300800 */
[----:B------:R-:W-:Y:S01]  /*143920*/  LOP3.LUT R12, R12, 0xffffffef, RZ, 0xc0, !PT ;  /* 0xffffffef0c0c7812 */ /* 0x000fe200078ec0ff */
[----:B------:R-:W-:Y:S02]  /*143930*/  IMAD.WIDE R6, R62, 0x4, R14 ;  /* 0x000000043e067825 */ /* 0x000fe400078e020e */
[----:B------:R-:W3:Y:S04]  /*143940*/  LDL.LU R245, [R1+0x15f8] ;  /* 0x0015f80001f57983 */ /* 0x000ee80000300800 */
[----:B------:R-:W3:Y:S04]  /*143950*/  LDL.LU R244, [R1+0x3064] ;  /* 0x0030640001f47983 */ /* 0x000ee80000300800 */
[----:B------:R-:W-:Y:S01]  /*143960*/  @P1 LOP3.LUT R12, R12, 0x10, RZ, 0xfc, !PT ;  /* 0x000000100c0c1812 */ /* 0x000fe200078efcff */
[----:B------:R-:W3:Y:S01]  /*143970*/  LDL.LU R62, [R1+0x3068] ;  /* 0x00306800013e7983 */ /* 0x000ee20000300800 */
[----:B------:R-:W-:-:S02]  /*143980*/  LOP3.LUT P1, RZ, R77, 0x10000, RZ, 0xc0, !PT ;  /* 0x000100004dff7812 */ /* 0x000fc4000782c0ff */
[----:B------:R-:W-:Y:S01]  /*143990*/  LOP3.LUT R12, R12, 0xffffffdf, RZ, 0xc0, !PT ;  /* 0xffffffdf0c0c7812 */ /* 0x000fe200078ec0ff */
[----:B------:R-:W3:Y:S10]  /*1439a0*/  LDL.LU R246, [R1+0x1c28] ;  /* 0x001c280001f67983 */ /* 0x000ef40000300800 */
        /* <DEDUP_REMOVED lines=22> */
[----:B--2---:R-:W-:-:S05]  /*143b10*/  IMAD.WIDE R6, R63, 0x4, R20 ;  /* 0x000000043f067825 */ /* 0x004fca00078e0214 */
[----:B---3--:R1:W-:Y:S02]  /*143b20*/  @P5 STG.E desc[UR34][R6.64], R83 ;  /* 0x0000005306005986 */ /* 0x0083e4000c101922 */
        /* <DEDUP_REMOVED lines=8> */
[----:B------:R-:W2:Y:S04]  /*143bb0*/  LDL.LU R63, [R1+0x1c2c] ;  /* 0x001c2c00013f7983 */ /* 0x000ea80000300800 */
[----:B------:R-:W2:Y:S04]  /*143bc0*/  LDL.LU R82, [R1+0x306c] ;  /* 0x00306c0001527983 */ /* 0x000ea80000300800 */
[----:B------:R1:W-:Y:S04]  /*143bd0*/  @P1 STG.E desc[UR34][R6.64], R78 ;  /* 0x0000004e06001986 */ /* 0x0003e8000c101922 */
        /* <DEDUP_REMOVED lines=21> */
[----:B--2---:R1:W-:Y:S01]  /*143d30*/  @P1 STG.E desc[UR34][R6.64], R78 ;  /* 0x0000004e06001986 */ /* 0x0043e2000c101922 */
[----:B------:R-:W-:-:S03]  /*143d40*/  LOP3.LUT P1, RZ, R12, 0x8, RZ, 0xc0, !PT ;  /* 0x000000080cff7812 */ /* 0x000fc6000782c0ff */
[----:B-1----:R-:W2:Y:S01]  /*143d50*/  LDL.LU R78, [R1+0x5208] ;  /* 0x00520800014e7983 */ /* 0x002ea20000300800 */
[----:B------:R-:W-:-:S09]  /*143d60*/  IMAD.WIDE R6, R244, 0x4, R14 ;  /* 0x00000004f4067825 */ /* 0x000fd200078e020e */
[----:B------:R1:W-:Y:S04]  /*143d70*/  @P1 STG.E desc[UR34][R6.64], R3 ;  /* 0x0000000306001986 */ /* 0x0003e8000c101922 */
[----:B-1----:R-:W2:Y:S01]  /*143d80*/  LDL.LU R3, [R1+0x5204] ;  /* 0x0052040001037983 */ /* 0x002ea20000300800 */
[C---:B------:R-:W-:Y:S02]  /*143d90*/  LOP3.LUT P2, RZ, R77.reuse, 0x80000, RZ, 0xc0, !PT ;  /* 0x000800004dff7812 */ /* 0x040fe4000784c0ff */
[C---:B------:R-:W-:Y:S01]  /*143da0*/  LOP3.LUT P3, RZ, R77.reuse, 0x100000, RZ, 0xc0, !PT ;  /* 0x001000004dff7812 */ /* 0x040fe2000786c0ff */
[----:B------:R-:W-:Y:S01]  /*143db0*/  IMAD.WIDE R6, R62, 0x4, R20 ;  /* 0x000000043e067825 */ /* 0x000fe200078e0214 */
[C---:B------:R-:W-:Y:S02]  /*143dc0*/  LOP3.LUT P4, RZ, R77.reuse, 0x200000, RZ, 0xc0, !PT ;  /* 0x002000004dff7812 */ /* 0x040fe4000788c0ff */
[----:B------:R-:W-:-:S07]  /*143dd0*/  LOP3.LUT P5, RZ, R77, 0x400000, RZ, 0xc0, !PT ;  /* 0x004000004dff7812 */ /* 0x000fce00078ac0ff */
[----:B------:R1:W-:Y:S01]  /*143de0*/  @P2 STG.E desc[UR34][R6.64], R83 ;  /* 0x0000005306002986 */ /* 0x0003e2000c101922 */
[----:B------:R-:W-:Y:S01]  /*143df0*/  LOP3.LUT P6, RZ, R77, 0x800000, RZ, 0xc0, !PT ;  /* 0x008000004dff7812 */ /* 0x000fe200078cc0ff */
[----:B-1----:R-:W-:-:S05]  /*143e00*/  IMAD.WIDE R6, R62, 0x4, R18 ;  /* 0x000000043e067825 */ /* 0x002fca00078e0212 */
[----:B---3--:R1:W-:Y:S02]  /*143e10*/  @P3 STG.E desc[UR34][R6.64], R54 ;  /* 0x0000003606003986 */ /* 0x0083e4000c101922 */
[----:B-1----:R-:W-:-:S05]  /*143e20*/  IMAD.WIDE R6, R62, 0x4, R16 ;  /* 0x000000043e067825 */ /* 0x002fca00078e0210 */
[----:B----4-:R1:W-:Y:S01]  /*143e30*/  @P4 STG.E desc[UR34][R6.64], R61 ;  /* 0x0000003d06004986 */ /* 0x0103e2000c101922 */
[----:B------:R-:W-:Y:S01]  /*143e40*/  LOP3.LUT P0, RZ, R77, 0x1000000, RZ, 0xc0, !PT ;  /* 0x010000004dff7812 */ /* 0x000fe2000780c0ff */
[----:B-1----:R-:W-:-:S05]  /*143e50*/  IMAD.WIDE R6, R62, 0x4, R14 ;  /* 0x000000043e067825 */ /* 0x002fca00078e020e */
[----:B------:R1:W-:Y:S02]  /*143e60*/  @P5 STG.E desc[UR34][R6.64], R63 ;  /* 0x0000003f06005986 */ /* 0x0003e4000c101922 */
[----:B-1----:R-:W-:-:S05]  /*143e70*/  IMAD.WIDE R6, R82, 0x4, R20 ;  /* 0x0000000452067825 */ /* 0x002fca00078e0214 */
[----:B--2---:R1:W-:Y:S04]  /*143e80*/  @P6 STG.E desc[UR34][R6.64], R78 ;  /* 0x0000004e06006986 */ /* 0x0043e8000c101922 */
[----:B-1----:R-:W2:Y:S01]  /*143e90*/  LDL.LU R78, [R1+0x5200] ;  /* 0x00520000014e7983 */ /* 0x002ea20000300800 */
[----:B------:R-:W-:-:S05]  /*143ea0*/  IMAD.WIDE R6, R82, 0x4, R18 ;  /* 0x0000000452067825 */ /* 0x000fca00078e0212 */
[----:B------:R1:W-:Y:S04]  /*143eb0*/  @P0 STG.E desc[UR34][R6.64], R3 ;  /* 0x0000000306000986 */ /* 0x0003e8000c101922 */
[----:B-1----:R-:W3:Y:S04]  /*143ec0*/  LDL.LU R3, [R1+0x51fc] ;  /* 0x0051fc0001037983 */ /* 0x002ee80000300800 */
        /* <DEDUP_REMOVED lines=16> */
[----:B------:R-:W-:-:S02]  /*143fd0*/  LOP3.LUT R12, R12, 0xfffffffe, RZ, 0xc0, !PT ;  /* 0xfffffffe0c0c7812 */ /* 0x000fc400078ec0ff */
[C---:B------:R-:W-:Y:S02]  /*143fe0*/  LOP3.LUT P4, RZ, R77.reuse, 0x2000000, RZ, 0xc0, !PT ;  /* 0x020000004dff7812 */ /* 0x040fe4000788c0ff */
[C---:B------:R-:W-:Y:S01]  /*143ff0*/  LOP3.LUT P5, RZ, R77.reuse, 0x4000000, RZ, 0xc0, !PT ;  /* 0x040000004dff7812 */ /* 0x040fe200078ac0ff */
[----:B------:R-:W-:Y:S01]  /*144000*/  IMAD.WIDE R6, R82, 0x4, R16 ;  /* 0x0000000452067825 */ /* 0x000fe200078e0210 */
[C---:B------:R-:W-:Y:S01]  /*144010*/  LOP3.LUT P6, RZ, R77.reuse, 0x8000000, RZ, 0xc0, !PT ;  /* 0x080000004dff7812 */ /* 0x040fe200078cc0ff */
[----:B------:R-:W4:Y:S01]  /*144020*/  LDL.LU R245, [R1+0xd54] ;  /* 0x000d540001f57983 */ /* 0x000f220000300800 */
[----:B------:R-:W-:Y:S02]  /*144030*/  LOP3.LUT P0, RZ, R77, 0x10000000, RZ, 0xc0, !PT ;  /* 0x100000004dff7812 */ /* 0x000fe4000780c0ff */
[----:B--2---:R-:W-:Y:S02]  /*144040*/  LOP3.LUT P1, RZ, R78, 0x20, RZ, 0xc0, !PT ;  /* 0x000000204eff7812 */ /* 0x004fe4000782c0ff */
[----:B---3--:R-:W-:-:S11]  /*144050*/  LOP3.LUT R3, R3, 0xf7ffffff, RZ, 0xc0, !PT ;  /* 0xf7ffffff03037812 */ /* 0x008fd600078ec0ff */
        /* <DEDUP_REMOVED lines=14> */
[----:B----4-:R1:W-:-:S12]  /*144140*/  @P4 STG.E desc[UR34][R6.64], R244 ;  /* 0x000000f406004986 */ /* 0x0103d8000c101922 */
[----:B------:R-:W-:Y:S02]  /*144150*/  @P1 LOP3.LUT R12, R12, 0x1, RZ, 0xfc, !PT ;  /* 0x000000010c0c1812 */ /* 0x000fe400078efcff */
[----:B------:R-:W-:Y:S02]  /*144160*/  LOP3.LUT P1, RZ, R77, 0x80000000, RZ, 0xc0, !PT ;  /* 0x800000004dff7812 */ /* 0x000fe4000782c0ff */
[----:B------:R-:W-:Y:S01]  /*144170*/  LOP3.LUT R12, R12, 0xfffffffd, RZ, 0xc0, !PT ;  /* 0xfffffffd0c0c7812 */ /* 0x000fe200078ec0ff */
[----:B-1----:R-:W-:-:S05]  /*144180*/  IMAD.WIDE R6, R82, 0x4, R14 ;  /* 0x0000000452067825 */ /* 0x002fca00078e020e */
[----:B------:R1:W-:Y:S05]  /*144190*/  @P5 STG.E desc[UR34][R6.64], R54 ;  /* 0x0000003606005986 */ /* 0x0003ea000c101922 */
[----:B------:R-:W-:Y:S02]  /*1441a0*/  @P1 LOP3.LUT R12, R12, 0x2, RZ, 0xfc, !PT ;  /* 0x000000020c0c1812 */ /* 0x000fe400078efcff */
[----:B------:R-:W-:Y:S01]  /*1441b0*/  LOP3.LUT P1, RZ, R77, 0x40000000, RZ, 0xc0, !PT ;  /* 0x400000004dff7812 */ /* 0x000fe2000782c0ff */
[----:B-1----:R-:W2:Y:S01]  /*1441c0*/  LDL.LU R54, [R1+0x307c] ;  /* 0x00307c0001367983 */ /* 0x002ea20000300800 */
[----:B------:R-:W-:Y:S01]  /*1441d0*/  LOP3.LUT R12, R12, 0xfffffffb, RZ, 0xc0, !PT ;  /* 0xfffffffb0c0c7812 */ /* 0x000fe200078ec0ff */
[----:B------:R-:W-:-:S02]  /*1441e0*/  IMAD.WIDE R6, R63, 0x4, R20 ;  /* 0x000000043f067825 */ /* 0x000fc400078e0214 */
[----:B------:R-:W3:Y:S08]  /*1441f0*/  LDL.LU R244, [R1+0xb04] ;  /* 0x000b040001f47983 */ /* 0x000ef00000300800 */
[----:B------:R-:W-:Y:S01]  /*144200*/  @P1 LOP3.LUT R12, R12, 0x4, RZ, 0xfc, !PT ;  /* 0x000000040c0c1812 */ /* 0x000fe200078efcff */
[----:B------:R1:W-:Y:S01]  /*144210*/  @P6 STG.E desc[UR34][R6.64], R83 ;  /* 0x0000005306006986 */ /* 0x0003e2000c101922 */
[----:B------:R-:W-:-:S03]  /*144220*/  LOP3.LUT P1, RZ, R77, 0x20000000, RZ, 0xc0, !PT ;  /* 0x200000004dff7812 */ /* 0x000fc6000782c0ff */
[----:B------:R-:W4:Y:S01]  /*144230*/  LDL.LU R82, [R1+0x7d4] ;  /* 0x0007d40001527983 */ /* 0x000f220000300800 */
[----:B-1----:R-:W-:-:S03]  /*144240*/  IMAD.WIDE R6, R63, 0x4, R18 ;  /* 0x000000043f067825 */ /* 0x002fc600078e0212 */
[----:B------:R-:W4:Y:S04]  /*144250*/  LDL.LU R83, [R1+0x554] ;  /* 0x0005540001537983 */ /* 0x000f280000300800 */
[----:B------:R1:W-:Y:S02]  /*144260*/  @P0 STG.E desc[UR34][R6.64], R61 ;  /* 0x0000003d06000986 */ /* 0x0003e4000c101922 */
[C---:B-1----:R-:W-:Y:S02]  /*144270*/  IMAD.WIDE R6, R63.reuse, 0x4, R16 ;  /* 0x000000043f067825 */ /* 0x042fe400078e0210 */
[----:B------:R-:W4:Y:S04]  /*144280*/  LDL.LU R61, [R1+0x364] ;  /* 0x00036400013d7983 */ /* 0x000f280000300800 */
[----:B------:R1:W-:Y:S02]  /*144290*/  @P1 STG.E desc[UR34][R6.64], R62 ;  /* 0x0000003e06001986 */ /* 0x0003e4000c101922 */
[----:B-1----:R-:W-:-:S02]  /*1442a0*/  IMAD.WIDE R6, R63, 0x4, R14 ;  /* 0x000000043f067825 */ /* 0x002fc400078e020e */
        /* <DEDUP_REMOVED lines=28> */
[----:B-1----:R-:W-:Y:S01]  /*144470*/  IMAD.WIDE R6, R252, 0x4, R14 ;  /* 0x00000004fc067825 */ /* 0x002fe200078e020e */
[C---:B------:R-:W-:Y:S01]  /*144480*/  LOP3.LUT P5, RZ, R78.reuse, 0x200, RZ, 0xc0, !PT ;  /* 0x000002004eff7812 */ /* 0x040fe200078ac0ff */
[----:B------:R-:W4:Y:S04]  /*144490*/  LDL.LU R246, [R1+0x3088] ;  /* 0x0030880001f67983 */ /* 0x000f280000300800 */
[----:B------:R2:W-:Y:S01]  /*1444a0*/  @P2 STG.E desc[UR34][R6.64], R245 ;  /* 0x000000f506002986 */ /* 0x0005e2000c101922 */
[C---:B------:R-:W-:Y:S02]  /*1444b0*/  LOP3.LUT P6, RZ, R78.reuse, 0x400, RZ, 0xc0, !PT ;  /* 0x000004004eff7812 */ /* 0x040fe400078cc0ff */
[----:B------:R-:W-:Y:S01]  /*1444c0*/  LOP3.LUT P0, RZ, R78, 0x800, RZ, 0xc0, !PT ;  /* 0x000008004eff7812 */ /* 0x000fe2000780c0ff */
[----:B--2---:R-:W-:-:S05]  /*1444d0*/  IMAD.WIDE R6, R54, 0x4, R20 ;  /* 0x0000000436067825 */ /* 0x004fca00078e0214 */
[----:B---3--:R1:W-:Y:S02]  /*1444e0*/  @P3 STG.E desc[UR34][R6.64], R244 ;  /* 0x000000f406003986 */ /* 0x0083e4000c101922 */
[----:B-1----:R-:W-:-:S05]  /*1444f0*/  IMAD.WIDE R6, R54, 0x4, R18 ;  /* 0x0000000436067825 */ /* 0x002fca00078e0212 */
[----:B----4-:R1:W-:Y:S02]  /*144500*/  @P4 STG.E desc[UR34][R6.64], R82 ;  /* 0x0000005206004986 */ /* 0x0103e4000c101922 */
        /* <DEDUP_REMOVED lines=9> */
[----:B------:R-:W4:Y:S04]  /*1445a0*/  LDL.LU R249, [R1+0x7d8] ;  /* 0x0007d80001f97983 */ /* 0x000f280000300800 */
[----:B------:R1:W-:Y:S04]  /*1445b0*/  @P0 STG.E desc[UR34][R6.64], R63 ;  /* 0x0000003f06000986 */ /* 0x0003e8000c101922 */
[----:B------:R-:W4:Y:S04]  /*1445c0*/  LDL.LU R248, [R1+0x558] ;  /* 0x0005580001f87983 */ /* 0x000f280000300800 */
[----:B-1----:R-:W4:Y:S01]  /*1445d0*/  LDL.LU R63, [R1+0x3084] ;  /* 0x00308400013f7983 */ /* 0x002f220000300800 */
[----:B------:R-:W-:-:S02]  /*1445e0*/  LOP3.LUT P1, RZ, R78, 0x1000000, RZ, 0xc0, !PT ;  /* 0x010000004eff7812 */ /* 0x000fc4000782c0ff */
[----:B------:R-:W-:Y:S02]  /*1445f0*/  LOP3.LUT R3, R3, 0xfff7ffff, RZ, 0xc0, !PT ;  /* 0xfff7ffff03037812 */ /* 0x000fe400078ec0ff */
[C---:B------:R-:W-:Y:S02]  /*144600*/  LOP3.LUT P4, RZ, R78.reuse, 0x1000, RZ, 0xc0, !PT ;  /* 0x000010004eff7812 */ /* 0x040fe4000788c0ff */
[----:B------:R-:W-:Y:S01]  /*144610*/  LOP3.LUT P5, RZ, R78, 0x2000, RZ, 0xc0, !PT ;  /* 0x000020004eff7812 */ /* 0x000fe200078ac0ff */
[----:B------:R-:W-:Y:S01]  /*144620*/  IMAD.WIDE R6, R62, 0x4, R18 ;  /* 0x000000043e067825 */ /* 0x000fe200078e0212 */
[----:B------:R-:W4:Y:S01]  /*144630*/  LDL.LU R52, [R1+0x1c7c] ;  /* 0x001c7c0001347983 */ /* 0x000f220000300800 */
[C---:B------:R-:W-:Y:S02]  /*144640*/  LOP3.LUT P6, RZ, R78.reuse, 0x4000, RZ, 0xc0, !PT ;  /* 0x000040004eff7812 */ /* 0x040fe400078cc0ff */
[----:B------:R-:W-:Y:S01]  /*144650*/  LOP3.LUT P0, RZ, R78, 0x8000, RZ, 0xc0, !PT ;  /* 0x000080004eff7812 */ /* 0x000fe2000780c0ff */
[----:B------:R-:W4:Y:S01]  /*144660*/  LDL.LU R53, [R1+0x1c5c] ;  /* 0x001c5c0001357983 */ /* 0x000f220000300800 */
        /* <DEDUP_REMOVED lines=11> */
[----:B------:R-:W4:Y:S06]  /*144720*/  LDL.LU R83, [R1+0x36c] ;  /* 0x00036c0001537983 */ /* 0x000f2c0000300800 */
        /* <DEDUP_REMOVED lines=33> */
[----:B-1----:R-:W-:Y:S02]  /*144940*/  IMAD.WIDE R6, R63, 0x4, R14 ;  /* 0x000000043f067825 */ /* 0x002fe400078e020e */
[----:B------:R-:W2:Y:S10]  /*144950*/  LDL.LU R63, [R1+0x1ca0] ;  /* 0x001ca000013f7983 */ /* 0x000eb40000300800 */
        /* <DEDUP_REMOVED lines=16> */
[----:B--2---:R1:W-:Y:S04]  /*144a60*/  @P1 STG.E desc[UR34][R6.64], R79 ;  /* 0x0000004f06001986 */ /* 0x0043e8000c101922 */
[----:B-1----:R-:W2:Y:S01]  /*144a70*/  LDL.LU R79, [R1+0x51f4] ;  /* 0x0051f400014f7983 */ /* 0x002ea20000300800 */
[----:B------:R-:W-:Y:S02]  /*144a80*/  LOP3.LUT P1, RZ, R3, 0x80000, RZ, 0xc0, !PT ;  /* 0x0008000003ff7812 */ /* 0x000fe4000782c0ff */
[----:B------:R-:W-:Y:S01]  /*144a90*/  LOP3.LUT P2, RZ, R78, 0x2000000, RZ, 0xc0, !PT ;  /* 0x020000004eff7812 */ /* 0x000fe2000784c0ff */
[----:B------:R-:W-:Y:S01]  /*144aa0*/  IMAD.WIDE R6, R82, 0x4, R18 ;  /* 0x0000000452067825 */ /* 0x000fe200078e0212 */
[C---:B------:R-:W-:Y:S02]  /*144ab0*/  LOP3.LUT P3, RZ, R78.reuse, 0x4000000, RZ, 0xc0, !PT ;  /* 0x040000004eff7812 */ /* 0x040fe4000786c0ff */
[----:B------:R-:W-:-:S07]  /*144ac0*/  LOP3.LUT P4, RZ, R78, 0x8000000, RZ, 0xc0, !PT ;  /* 0x080000004eff7812 */ /* 0x000fce000788c0ff */
[----:B------:R1:W-:Y:S01]  /*144ad0*/  @P1 STG.E desc[UR34][R6.64], R245 ;  /* 0x000000f506001986 */ /* 0x0003e2000c101922 */
[----:B------:R-:W-:Y:S01]  /*144ae0*/  LOP3.LUT P5, RZ, R78, 0x10000000, RZ, 0xc0, !PT ;  /* 0x100000004eff7812 */ /* 0x000fe200078ac0ff */
[----:B-1----:R-:W-:-:S05]  /*144af0*/  IMAD.WIDE R6, R82, 0x4, R16 ;  /* 0x0000000452067825 */ /* 0x002fca00078e0210 */
[----:B------:R1:W-:Y:S01]  /*144b00*/  @P2 STG.E desc[UR34][R6.64], R244 ;  /* 0x000000f406002986 */ /* 0x0003e2000c101922 */
[----:B------:R-:W-:Y:S01]  /*144b10*/  LOP3.LUT P6, RZ, R78, 0x20000000, RZ, 0xc0, !PT ;  /* 0x200000004eff7812 */ /* 0x000fe200078cc0ff */
[----:B-1----:R-:W-:-:S05]  /*144b20*/  IMAD.WIDE R6, R82, 0x4, R14 ;  /* 0x0000000452067825 */ /* 0x002fca00078e020e */
[----:B------:R4:W-:Y:S02]  /*144b30*/  @P3 STG.E desc[UR34][R6.64], R83 ;  /* 0x0000005306003986 */ /* 0x0009e4000c101922 */
[----:B----4-:R-:W-:-:S05]  /*144b40*/  IMAD.WIDE R6, R62, 0x4, R20 ;  /* 0x000000043e067825 */ /* 0x010fca00078e0214 */
[----:B------:R1:W-:Y:S02]  /*144b50*/  @P4 STG.E desc[UR34][R6.64], R54 ;  /* 0x0000003606004986 */ /* 0x0003e4000c101922 */
[----:B-1----:R-:W-:-:S05]  /*144b60*/  IMAD.WIDE R6, R62, 0x4, R18 ;  /* 0x000000043e067825 */ /* 0x002fca00078e0212 */
[----:B---3--:R1:W-:Y:S02]  /*144b70*/  @P5 STG.E desc[UR34][R6.64], R61 ;  /* 0x0000003d06005986 */ /* 0x0083e4000c101922 */
[----:B-1----:R-:W-:Y:S01]  /*144b80*/  IMAD.WIDE R6, R62, 0x4, R16 ;  /* 0x000000043e067825 */ /* 0x002fe200078e0210 */
[----:B------:R-:W-:-:S04]  /*144b90*/  LOP3.LUT P0, RZ, R78, 0x40000000, RZ, 0xc0, !PT ;  /* 0x400000004eff7812 */ /* 0x000fc8000780c0ff */
[----:B--2---:R1:W-:Y:S04]  /*144ba0*/  @P6 STG.E desc[UR34][R6.64], R79 ;  /* 0x0000004f06006986 */ /* 0x0043e8000c101922 */
[----:B-1----:R-:W2:Y:S01]  /*144bb0*/  LDL.LU R79, [R1+0x51f0] ;  /* 0x0051f000014f7983 */ /* 0x002ea20000300800 */
[----:B------:R-:W-:-:S03]  /*144bc0*/  IMAD.WIDE R6, R62, 0x4, R14 ;  /* 0x000000043e067825 */ /* 0x000fc600078e020e */
[----:B------:R-:W3:Y:S04]  /*144bd0*/  LDL.LU R247, [R1+0x309c] ;  /* 0x00309c0001f77983 */ /* 0x000ee80000300800 */
[----:B------:R-:W4:Y:S04]  /*144be0*/  LDL.LU R83, [R1+0x1c90] ;  /* 0x001c900001537983 */ /* 0x000f280000300800 */
[----:B------:R-:W3:Y:S04]  /*144bf0*/  LDL.LU R54, [R1+0x1bc0] ;  /* 0x001bc00001367983 */ /* 0x000ee80000300800 */
[----:B------:R-:W3:Y:S04]  /*144c00*/  LDL.LU R61, [R1+0x1600] ;  /* 0x00160000013d7983 */ /* 0x000ee80000300800 */
[----:B------:R-:W3:Y:S04]  /*144c10*/  LDL.LU R62, [R1+0x3094] ;  /* 0x00309400013e7983 */ /* 0x000ee80000300800 */
[----:B------:R-:W3:Y:S04]  /*144c20*/  LDL.LU R51, [R1+0x1090] ;  /* 0x0010900001337983 */ /* 0x000ee80000300800 */
[----:B------:R1:W-:Y:S04]  /*144c30*/  @P0 STG.E desc[UR34][R6.64], R63 ;  /* 0x0000003f06000986 */ /* 0x0003e8000c101922 */
[----:B------:R-:W3:Y:S04]  /*144c40*/  LDL.LU R0, [R1+0x1cf4] ;  /* 0x001cf40001007983 */ /* 0x000ee80000300800 */
[----:B-1----:R-:W3:Y:S04]  /*144c50*/  LDL.LU R63, [R1+0x3098] ;  /* 0x00309800013f7983 */ /* 0x002ee80000300800 */
[----:B------:R-:W3:Y:S04]  /*144c60*/  LDL.LU R251, [R1+0x1cd4] ;  /* 0x001cd40001fb7983 */ /* 0x000ee80000300800 */
[----:B------:R-:W3:Y:S01]  /*144c70*/  LDL.LU R250, [R1+0x1cc4] ;  /* 0x001cc40001fa7983 */ /* 0x000ee20000300800 */
[----:B------:R-:W-:-:S03]  /*144c80*/  LOP3.LUT R3, R3, 0xfffff7ff, RZ, 0xc0, !PT ;  /* 0xfffff7ff03037812 */ /* 0x000fc600078ec0ff */
[----:B------:R-:W3:Y:S04]  /*144c90*/  LDL.LU R249, [R1+0x1ca4] ;  /* 0x001ca40001f97983 */ /* 0x000ee80000300800 */
[----:B------:R-:W3:Y:S04]  /*144ca0*/  LDL.LU R248, [R1+0x1c94] ;  /* 0x001c940001f87983 */ /* 0x000ee80000300800 */
[----:B------:R-:W3:Y:S01]  /*144cb0*/  LDL.LU R52, [R1+0x1bc4] ;  /* 0x001bc40001347983 */ /* 0x000ee20000300800 */
[----:B------:R-:W-:-:S03]  /*144cc0*/  LOP3.LUT P4, RZ, R78, 0x80000000, RZ, 0xc0, !PT ;  /* 0x800000004eff7812 */ /* 0x000fc6000788c0ff */
[----:B------:R-:W3:Y:S04]  /*144cd0*/  LDL.LU R53, [R1+0x1604] ;  /* 0x0016040001357983 */ /* 0x000ee80000300800 */
[----:B------:R-:W3:Y:S04]  /*144ce0*/  LDL.LU R252, [R1+0x1094] ;  /* 0x0010940001fc7983 */ /* 0x000ee80000300800 */
[----:B------:R-:W3:Y:S04]  /*144cf0*/  LDL.LU R245, [R1+0x1cf8] ;  /* 0x001cf80001f57983 */ /* 0x000ee80000300800 */
[----:B------:R-:W3:Y:S04]  /*144d00*/  LDL.LU R244, [R1+0x1cd8] ;  /* 0x001cd80001f47983 */ /* 0x000ee80000300800 */
[----:B------:R-:W3:Y:S01]  /*144d10*/  LDL.LU R82, [R1+0x1cc8] ;  /* 0x001cc80001527983 */ /* 0x000ee20000300800 */
[----:B--2---:R-:W-:-:S13]  /*144d20*/  LOP3.LUT P1, RZ, R79, 0x800, RZ, 0xc0, !PT ;  /* 0x000008004fff7812 */ /* 0x004fda000782c0ff */
        /* <DEDUP_REMOVED lines=18> */
[C---:B------:R-:W-:Y:S01]  /*144e50*/  LOP3.LUT P5, RZ, R79.reuse, 0x1, RZ, 0xc0, !PT ;  /* 0x000000014fff7812 */ /* 0x040fe200078ac0ff */
[----:B---3--:R-:W-:Y:S01]  /*144e60*/  IMAD.WIDE R6, R62, 0x4, R20 ;  /* 0x000000043e067825 */ /* 0x008fe200078e0214 */
[----:B------:R-:W-:-:S07]  /*144e70*/  LOP3.LUT P6, RZ, R79, 0x2, RZ, 0xc0, !PT ;  /* 0x000000024fff7812 */ /* 0x000fce00078cc0ff */
[----:B------:R-:W-:Y:S02]  /*144e80*/  @P1 LOP3.LUT R3, R3, 0x20000, RZ, 0xfc, !PT ;  /* 0x0002000003031812 */ /* 0x000fe400078efcff */
[C---:B------:R-:W-:Y:S01]  /*144e90*/  LOP3.LUT P1, RZ, R79.reuse, 0x10, RZ, 0xc0, !PT ;  /* 0x000000104fff7812 */ /* 0x040fe2000782c0ff */
[----:B----4-:R1:W-:Y:S01]  /*144ea0*/  @P4 STG.E desc[UR34][R6.64], R83 ;  /* 0x0000005306004986 */ /* 0x0103e2000c101922 */
[----:B------:R-:W-:Y:S02]  /*144eb0*/  LOP3.LUT P0, RZ, R79, 0x4, RZ, 0xc0, !PT ;  /* 0x000000044fff7812 */ /* 0x000fe4000780c0ff */
[----:B------:R-:W-:Y:S01]  /*144ec0*/  LOP3.LUT R3, R3, 0xfffbffff, RZ, 0xc0, !PT ;  /* 0xfffbffff03037812 */ /* 0x000fe200078ec0ff */
[----:B-1----:R-:W-:-:S08]  /*144ed0*/  IMAD.WIDE R6, R62, 0x4, R18 ;  /* 0x000000043e067825 */ /* 0x002fd000078e0212 */
[----:B------:R-:W-:Y:S01]  /*144ee0*/  @P1 LOP3.LUT R3, R3, 0x40000, RZ, 0xfc, !PT ;  /* 0x0004000003031812 */ /* 0x000fe200078efcff */
[----:B------:R-:W2:Y:S04]  /*144ef0*/  LDL.LU R83, [R1+0x30a0] ;  /* 0x0030a00001537983 */ /* 0x000ea80000300800 */
[----:B------:R1:W-:Y:S01]  /*144f00*/  @P5 STG.E desc[UR34][R6.64], R54 ;  /* 0x0000003606005986 */ /* 0x0003e2000c101922 */
[----:B------:R-:W-:Y:S01]  /*144f10*/  LOP3.LUT P1, RZ, R79, 0x8, RZ, 0xc0, !PT ;  /* 0x000000084fff7812 */ /* 0x000fe2000782c0ff */
[C---:B-1----:R-:W-:Y:S02]  /*144f20*/  IMAD.WIDE R6, R62.reuse, 0x4, R16 ;  /* 0x000000043e067825 */ /* 0x042fe400078e0210 */
[----:B------:R-:W3:Y:S04]  /*144f30*/  LDL.LU R54, [R1+0x1ca8] ;  /* 0x001ca80001367983 */ /* 0x000ee80000300800 */
[----:B------:R1:W-:Y:S02]  /*144f40*/  @P6 STG.E desc[UR34][R6.64], R61 ;  /* 0x0000003d06006986 */ /* 0x0003e4000c101922 */
[----:B-1----:R-:W-:-:S02]  /*144f50*/  IMAD.WIDE R6, R62, 0x4, R14 ;  /* 0x000000043e067825 */ /* 0x002fc400078e020e */
[----:B------:R-:W4:Y:S04]  /*144f60*/  LDL.LU R61, [R1+0x1c98] ;  /* 0x001c9800013d7983 */ /* 0x000f280000300800 */
[----:B------:R1:W-:Y:S04]  /*144f70*/  @P0 STG.E desc[UR34][R6.64], R51 ;  /* 0x0000003306000986 */ /* 0x0003e8000c101922 */
[----:B------:R-:W3:Y:S04]  /*144f80*/  LDL.LU R62, [R1+0x1bc8] ;  /* 0x001bc800013e7983 */ /* 0x000ee80000300800 */
[----:B------:R-:W3:Y:S01]  /*144f90*/  LDL.LU R246, [R1+0x30a4] ;  /* 0x0030a40001f67983 */ /* 0x000ee20000300800 */
[----:B-1----:R-:W-:-:S05]  /*144fa0*/  IMAD.WIDE R6, R63, 0x4, R20 ;  /* 0x000000043f067825 */ /* 0x002fca00078e0214 */
[----:B------:R1:W-:Y:S01]  /*144fb0*/  @P1 STG.E desc[UR34][R6.64], R0 ;  /* 0x0000000006001986 */ /* 0x0003e2000c101922 */
[----:B------:R-:W-:Y:S01]  /*144fc0*/  LOP3.LUT P1, RZ, R3, 0x40000, RZ, 0xc0, !PT ;  /* 0x0004000003ff7812 */ /* 0x000fe2000782c0ff */
[----:B-1----:R-:W-:-:S12]  /*144fd0*/  IMAD.WIDE R6, R63, 0x4, R18 ;  /* 0x000000043f067825 */ /* 0x002fd800078e0212 */
        /* <DEDUP_REMOVED lines=25> */
[----:B------:R-:W-:-:S02]  /*145170*/  LOP3.LUT P6, RZ, R79, 0x10000, RZ, 0xc0, !PT ;  /* 0x000100004fff7812 */ /* 0x000fc400078cc0ff */
[----:B------:R-:W-:Y:S01]  /*145180*/  LOP3.LUT P0, RZ, R79, 0x20000, RZ, 0xc0, !PT ;  /* 0x000200004fff7812 */ /* 0x000fe2000780c0ff */
        /* <DEDUP_REMOVED lines=8> */
[----:B---3--:R1:W-:Y:S04]  /*145210*/  @P4 STG.E desc[UR34][R6.64], R54 ;  /* 0x0000003606004986 */ /* 0x0083e8000c101922 */
[----:B------:R-:W3:Y:S01]  /*145220*/  LDL.LU R82, [R1+0x1098] ;  /* 0x0010980001527983 */ /* 0x000ee20000300800 */
[----:B-1----:R-:W-:-:S05]  /*145230*/  IMAD.WIDE R6, R246, 0x4, R20 ;  /* 0x00000004f6067825 */ /* 0x002fca00078e0214 */
[----:B----4-:R1:W-:Y:S02]  /*145240*/  @P5 STG.E desc[UR34][R6.64], R61 ;  /* 0x0000003d06005986 */ /* 0x0103e4000c101922 */
[----:B-1----:R-:W-:-:S05]  /*145250*/  IMAD.WIDE R6, R246, 0x4, R18 ;  /* 0x00000004f6067825 */ /* 0x002fca00078e0212 */
[----:B------:R1:W-:Y:S02]  /*145260*/  @P6 STG.E desc[UR34][R6.64], R62 ;  /* 0x0000003e06006986 */ /* 0x0003e4000c101922 */
[----:B-1----:R-:W-:Y:S02]  /*145270*/  IMAD.WIDE R6, R246, 0x4, R16 ;  /* 0x00000004f6067825 */ /* 0x002fe400078e0210 */
[----:B------:R-:W4:Y:S04]  /*145280*/  LDL.LU R62, [R1+0x1cfc] ;  /* 0x001cfc00013e7983 */ /* 0x000f280000300800 */
[----:B------:R1:W-:Y:S04]  /*145290*/  @P0 STG.E desc[UR34][R6.64], R63 ;  /* 0x0000003f06000986 */ /* 0x0003e8000c101922 */
[----:B-1----:R-:W2:Y:S04]  /*1452a0*/  LDL.LU R63, [R1+0x1cdc] ;  /* 0x001cdc00013f7983 */ /* 0x002ea80000300800 */
[----:B------:R-:W2:Y:S04]  /*1452b0*/  LDL.LU R252, [R1+0x1ccc] ;  /* 0x001ccc0001fc7983 */ /* 0x000ea80000300800 */
[----:B------:R-:W2:Y:S04]  /*1452c0*/  LDL.LU R245, [R1+0x30a8] ;  /* 0x0030a80001f57983 */ /* 0x000ea80000300800 */
[----:B------:R-:W4:Y:S04]  /*1452d0*/  LDL.LU R244, [R1+0x1cac] ;  /* 0x001cac0001f47983 */ /* 0x000f280000300800 */
[----:B------:R-:W4:Y:S01]  /*1452e0*/  LDL.LU R54, [R1+0x1c9c] ;  /* 0x001c9c0001367983 */ /* 0x000f220000300800 */
[----:B------:R-:W-:-:S03]  /*1452f0*/  LOP3.LUT P2, RZ, R79, 0x40000, RZ, 0xc0, !PT ;  /* 0x000400004fff7812 */ /* 0x000fc6000784c0ff */
[----:B------:R-:W4:Y:S01]  /*145300*/  LDL.LU R61, [R1+0x1bcc] ;  /* 0x001bcc00013d7983 */ /* 0x000f220000300800 */
[C---:B------:R-:W-:Y:S01]  /*145310*/  LOP3.LUT P5, RZ, R79.reuse, 0x80000, RZ, 0xc0, !PT ;  /* 0x000800004fff7812 */ /* 0x040fe200078ac0ff */
[----:B------:R-:W-:Y:S01]  /*145320*/  IMAD.WIDE R6, R246, 0x4, R14 ;  /* 0x00000004f6067825 */ /* 0x000fe200078e020e */
[C---:B------:R-:W-:Y:S02]  /*145330*/  LOP3.LUT P6, RZ, R79.reuse, 0x100000, RZ, 0xc0, !PT ;  /* 0x001000004fff7812 */ /* 0x040fe400078cc0ff */
[C---:B------:R-:W-:Y:S02]  /*145340*/  LOP3.LUT P3, RZ, R79.reuse, 0x200000, RZ, 0xc0, !PT ;  /* 0x002000004fff7812 */ /* 0x040fe4000786c0ff */
[----:B------:R-:W-:Y:S02]  /*145350*/  LOP3.LUT P0, RZ, R79, 0x40000000, RZ, 0xc0, !PT ;  /* 0x400000004fff7812 */ /* 0x000fe4000780c0ff */
[----:B------:R-:W-:-:S11]  /*145360*/  LOP3.LUT R3, R3, 0xffffffef, RZ, 0xc0, !PT ;  /* 0xffffffef03037812 */ /* 0x000fd600078ec0ff */
[----:B------:R-:W-:Y:S02]  /*145370*/  @P0 LOP3.LUT R3, R3, 0x10, RZ, 0xfc, !PT ;  /* 0x0000001003030812 */ /* 0x000fe400078efcff */
[----:B------:R-:W-:Y:S02]  /*145380*/  LOP3.LUT P0, RZ, R79, 0x20000000, RZ, 0xc0, !PT ;  /* 0x200000004fff7812 */ /* 0x000fe4000780c0ff */
[----:B------:R-:W-:Y:S01]  /*145390*/  LOP3.LUT R3, R3, 0xffffffdf, RZ, 0xc0, !PT ;  /* 0xffffffdf03037812 */ /* 0x000fe200078ec0ff */
[----:B---3--:R1:W-:Y:S04]  /*1453a0*/  @P2 STG.E desc[UR34][R6.64], R82 ;  /* 0x0000005206002986 */ /* 0x0083e8000c101922 */
[----:B-1----:R-:W3:Y:S01]  /*1453b0*/  LDL.LU R82, [R1+0x160c] ;  /* 0x00160c0001527983 */ /* 0x002ee20000300800 */
[----:B--2---:R-:W-:-:S05]  /*1453c0*/  IMAD.WIDE R6, R245, 0x4, R20 ;  /* 0x00000004f5067825 */ /* 0x004fca00078e0214 */
[----:B----4-:R1:W-:Y:S02]  /*1453d0*/  @P5 STG.E desc[UR34][R6.64], R62 ;  /* 0x0000003e06005986 */ /* 0x0103e4000c101922 */
[----:B-1----:R-:W-:-:S05]  /*1453e0*/  IMAD.WIDE R6, R245, 0x4, R18 ;  /* 0x00000004f5067825 */ /* 0x002fca00078e0212 */
[----:B------:R1:W-:Y:S04]  /*1453f0*/  @P6 STG.E desc[UR34][R6.64], R63 ;  /* 0x0000003f06006986 */ /* 0x0003e8000c101922 */
[----:B-1----:R-:W2:Y:S04]  /*145400*/  LDL.LU R63, [R1+0x109c] ;  /* 0x00109c00013f7983 */ /* 0x002ea80000300800 */
[----:B------:R-:W4:Y:S04]  /*145410*/  LDL.LU R62, [R1+0x30b0] ;  /* 0x0030b000013e7983 */ /* 0x000f280000300800 */
[----:B------:R-:W4:Y:S01]  /*145420*/  LDL.LU R246, [R1+0x1d00] ;  /* 0x001d000001f67983 */ /* 0x000f220000300800 */
[----:B------:R-:W-:-:S05]  /*145430*/  IMAD.WIDE R6, R245, 0x4, R16 ;  /* 0x00000004f5067825 */ /* 0x000fca00078e0210 */
[----:B------:R1:W-:Y:S04]  /*145440*/  @P3 STG.E desc[UR34][R6.64], R252 ;  /* 0x000000fc06003986 */ /* 0x0003e8000c101922 */
[----:B-1----:R-:W4:Y:S01]  /*145450*/  LDL.LU R252, [R1+0x1ce0] ;  /* 0x001ce00001fc7983 */ /* 0x002f220000300800 */
[----:B------:R-:W-:Y:S02]  /*145460*/  @P0 LOP3.LUT R3, R3, 0x20, RZ, 0xfc, !PT ;  /* 0x0000002003030812 */ /* 0x000fe400078efcff */
[C---:B------:R-:W-:Y:S02]  /*145470*/  LOP3.LUT P0, RZ, R79.reuse, 0x10000000, RZ, 0xc0, !PT ;  /* 0x100000004fff7812 */ /* 0x040fe4000780c0ff */
[----:B------:R-:W-:Y:S01]  /*145480*/  LOP3.LUT P4, RZ, R79, 0x400000, RZ, 0xc0, !PT ;  /* 0x004000004fff7812 */ /* 0x000fe2000788c0ff */
[----:B------:R-:W-:Y:S01]  /*145490*/  IMAD.WIDE R6, R245, 0x4, R14 ;  /* 0x00000004f5067825 */ /* 0x000fe200078e020e */
[----:B------:R-:W-:Y:S01]  /*1454a0*/  LOP3.LUT R3, R3, 0xffffffbf, RZ, 0xc0, !PT ;  /* 0xffffffbf03037812 */ /* 0x000fe200078ec0ff */
        /* <DEDUP_REMOVED lines=15> */
[----:B------:R-:W-:Y:S01]  /*1455a0*/  @P4 STG.E desc[UR34][R6.64], R244 ;  /* 0x000000f406004986 */ /* 0x000fe2000c101922 */
[----:B------:R-:W-:-:S09]  /*1455b0*/  LOP3.LUT P4, RZ, R4, 0x20, RZ, 0xc0, !PT ;  /* 0x0000002004ff7812 */ /* 0x000fd2000788c0ff */
[----:B------:R-:W-:Y:S02]  /*1455c0*/  @P0 LOP3.LUT R3, R3, 0x400, RZ, 0xfc, !PT ;  /* 0x0000040003030812 */ /* 0x000fe400078efcff */
[----:B------:R-:W-:Y:S01]  /*1455d0*/  LOP3.LUT P0, RZ, R79, 0x800000, RZ, 0xc0, !PT ;  /* 0x008000004fff7812 */ /* 0x000fe2000780c0ff */
[----:B------:R-:W-:-:S12]  /*1455e0*/  IMAD.WIDE R4, R83, 0x4, R20 ;  /* 0x0000000453047825 */ /* 0x000fd800078e0214 */
[----:B------:R1:W-:Y:S01]  /*1455f0*/  @P0 STG.E desc[UR34][R4.64], R54 ;  /* 0x0000003604000986 */ /* 0x0003e2000c101922 */
[----:B------:R-:W-:Y:S01]  /*145600*/  LOP3.LUT P0, RZ, R3, 0x400, RZ, 0xc0, !PT ;  /* 0x0000040003ff7812 */ /* 0x000fe2000780c0ff */
[----:B-1----:R-:W-:Y:S02]  /*145610*/  IMAD.WIDE R4, R83, 0x4, R18 ;  /* 0x0000000453047825 */ /* 0x002fe400078e0212 */
[----:B------:R-:W4:Y:S10]  /*145620*/  LDL.LU R54, [R1+0x30b4] ;  /* 0x0030b40001367983 */ /* 0x000f340000300800 */
[----:B------:R1:W-:Y:S01]  /*145630*/  @P0 STG.E desc[UR34][R4.64], R61 ;  /* 0x0000003d04000986 */ /* 0x0003e2000c101922 */
[----:B------:R-:W-:-:S03]  /*145640*/  LOP3.LUT P0, RZ, R3, 0x200, RZ, 0xc0, !PT ;  /* 0x0000020003ff7812 */ /* 0x000fc6000780c0ff */
[----:B------:R-:W4:Y:S01]  /*145650*/  LDL R244, [R1+0x31a4] ;  /* 0x0031a40001f47983 */ /* 0x000f220000100800 */
[----:B-1----:R-:W-:-:S03]  /*145660*/  IMAD.WIDE R4, R83, 0x4, R16 ;  /* 0x0000000453047825 */ /* 0x002fc600078e0210 */
[----:B------:R-:W4:Y:S04]  /*145670*/  LDL R61, [R1+0x31b0] ;  /* 0x0031b000013d7983 */ /* 0x000f280000100800 */
[----:B------:R-:W4:Y:S04]  /*145680*/  LDL.LU R53, [R1+0xad0] ;  /* 0x000ad00001357983 */ /* 0x000f280000300800 */
[----:B------:R-:W4:Y:S04]  /*145690*/  LDL.LU R9, [R1+0x49e8] ;  /* 0x0049e80001097983 */ /* 0x000f280000300800 */
[----:B------:R-:W4:Y:S04]  /*1456a0*/  LDL.LU R247, [R1+0x7b0] ;  /* 0x0007b00001f77983 */ /* 0x000f280000300800 */
[----:B------:R-:W4:Y:S04]  /*1456b0*/  LDL.LU R0, [R1+0x4ff4] ;  /* 0x004ff40001007983 */ /* 0x000f280000300800 */
[----:B---3--:R1:W-:Y:S01]  /*1456c0*/  @P0 STG.E desc[UR34][R4.64], R82 ;  /* 0x0000005204000986 */ /* 0x0083e2000c101922 */
[----:B------:R-:W-:Y:S01]  /*1456d0*/  LOP3.LUT P0, RZ, R3, 0x100, RZ, 0xc0, !PT ;  /* 0x0000010003ff7812 */ /* 0x000fe2000780c0ff */
[----:B-1----:R-:W-:-:S02]  /*1456e0*/  IMAD.WIDE R4, R83, 0x4, R14 ;  /* 0x0000000453047825 */ /* 0x002fc400078e020e */
[----:B------:R-:W3:Y:S04]  /*1456f0*/  LDL.LU R82, [R1+0x540] ;  /* 0x0005400001527983 */ /* 0x000ee80000300800 */
[----:B------:R-:W3:Y:S06]  /*145700*/  LDL.LU R83, [R1+0x30b8] ;  /* 0x0030b80001537983 */ /* 0x000eec0000300800 */
[----:B--2---:R4:W-:Y:S01]  /*145710*/  @P0 STG.E desc[UR34][R4.64], R63 ;  /* 0x0000003f04000986 */ /* 0x0049e2000c101922 */
[----:B------:R-:W-:Y:S01]  /*145720*/  LOP3.LUT P0, RZ, R3, 0x80, RZ, 0xc0, !PT ;  /* 0x0000008003ff7812 */ /* 0x000fe2000780c0ff */
[----:B----4-:R-:W-:-:S02]  /*145730*/  IMAD.WIDE R4, R62, 0x4, R20 ;  /* 0x000000043e047825 */ /* 0x010fc400078e0214 */
[----:B------:R-:W2:Y:S10]  /*145740*/  LDL.LU R63, [R1+0x30bc] ;  /* 0x0030bc00013f7983 */ /* 0x000eb40000300800 */
[----:B------:R1:W-:Y:S01]  /*145750*/  @P0 STG.E desc[UR34][R4.64], R246 ;  /* 0x000000f604000986 */ /* 0x0003e2000c101922 */
[----:B------:R-:W-:-:S03]  /*145760*/  LOP3.LUT P0, RZ, R3, 0x40, RZ, 0xc0, !PT ;  /* 0x0000004003ff7812 */ /* 0x000fc6000780c0ff */
[----:B------:R-:W4:Y:S01]  /*145770*/  LDL.LU R248, [R1+0x350] ;  /* 0x0003500001f87983 */ /* 0x000f220000300800 */
[----:B-1----:R-:W-:-:S03]  /*145780*/  IMAD.WIDE R4, R62, 0x4, R18 ;  /* 0x000000043e047825 */ /* 0x002fc600078e0212 */
[----:B------:R-:W2:Y:S06]  /*145790*/  LDL.LU R246, [R1+0x1d04] ;  /* 0x001d040001f67983 */ /* 0x000eac0000300800 */
[----:B------:R1:W-:Y:S04]  /*1457a0*/  @P0 STG.E desc[UR34][R4.64], R252 ;  /* 0x000000fc04000986 */ /* 0x0003e8000c101922 */
[----:B-1----:R-:W2:Y:S01]  /*1457b0*/  LDL.LU R252, [R1+0x1ce4] ;  /* 0x001ce40001fc7983 */ /* 0x002ea20000300800 */
[----:B------:R-:W-:Y:S01]  /*1457c0*/  LOP3.LUT P0, RZ, R3, 0x20, RZ, 0xc0, !PT ;  /* 0x0000002003ff7812 */ /* 0x000fe2000780c0ff */
[----:B------:R-:W-:Y:S01]  /*1457d0*/  IMAD.WIDE R4, R62, 0x4, R16 ;  /* 0x000000043e047825 */ /* 0x000fe200078e0210 */
[----:B------:R-:W-:-:S02]  /*1457e0*/  LOP3.LUT P2, RZ, R79, 0x80000000, RZ, 0xc0, !PT ;  /* 0x800000004fff7812 */ /* 0x000fc4000784c0ff */
[----:B------:R-:W-:-:S09]  /*1457f0*/  LOP3.LUT P5, RZ, R3, 0x1, RZ, 0xc0, !PT ;  /* 0x0000000103ff7812 */ /* 0x000fd200078ac0ff */
[----:B------:R1:W-:Y:S01]  /*145800*/  @P0 STG.E desc[UR34][R4.64], R52 ;  /* 0x0000003404000986 */ /* 0x0003e2000c101922 */
[C---:B------:R-:W-:Y:S02]  /*145810*/  LOP3.LUT P0, RZ, R3.reuse, 0x10, RZ, 0xc0, !PT ;  /* 0x0000001003ff7812 */ /* 0x040fe4000780c0ff */
[C---:B------:R-:W-:Y:S02]  /*145820*/  LOP3.LUT P6, RZ, R3.reuse, 0x2, RZ, 0xc0, !PT ;  /* 0x0000000203ff7812 */ /* 0x040fe400078cc0ff */
[C---:B------:R-:W-:Y:S01]  /*145830*/  LOP3.LUT P1, RZ, R3.reuse, 0x4, RZ, 0xc0, !PT ;  /* 0x0000000403ff7812 */ /* 0x040fe2000782c0ff */
[----:B-1----:R-:W-:Y:S02]  /*145840*/  IMAD.WIDE R4, R62, 0x4, R14 ;  /* 0x000000043e047825 */ /* 0x002fe400078e020e */
[----:B------:R-:W2:Y:S06]  /*145850*/  LDL.LU R62, [R1+0xad4] ;  /* 0x000ad400013e7983 */ /* 0x000eac0000300800 */
[----:B------:R1:W-:Y:S01]  /*145860*/  @P0 STG.E desc[UR34][R4.64], R245 ;  /* 0x000000f504000986 */ /* 0x0003e2000c101922 */
[----:B------:R-:W-:-:S03]  /*145870*/  LOP3.LUT P0, RZ, R3, 0x8, RZ, 0xc0, !PT ;  /* 0x0000000803ff7812 */ /* 0x000fc6000780c0ff */
[----:B------:R-:W2:Y:S04]  /*145880*/  LDL.LU R8, [R1+0x4ff8] ;  /* 0x004ff80001087983 */ /* 0x000ea80000300800 */
[----:B------:R-:W2:Y:S04]  /*145890*/  LDL.LU R52, [R1+0x1cb4] ;  /* 0x001cb40001347983 */ /* 0x000ea80000300800 */
[----:B-1----:R-:W2:Y:S01]  /*1458a0*/  LDL.LU R245, [R1+0xd04] ;  /* 0x000d040001f57983 */ /* 0x002ea20000300800 */
[----:B------:R-:W-:-:S04]  /*1458b0*/  IMAD.WIDE R2, R54, 0x4, R20 ;  /* 0x0000000436027825 */ /* 0x000fc800078e0214 */
[----:B------:R-:W-:-:S04]  /*1458c0*/  IMAD.WIDE R4, R54, 0x4, R18 ;  /* 0x0000000436047825 */ /* 0x000fc800078e0212 */
[----:B------:R-:W-:Y:S01]  /*1458d0*/  IMAD.WIDE R6, R54, 0x4, R16 ;  /* 0x0000000436067825 */ /* 0x000fe200078e0210 */
[----:B------:R1:W-:Y:S04]  /*1458e0*/  @P2 STG.E desc[UR34][R2.64], R53 ;  /* 0x0000003502002986 */ /* 0x0003e8000c101922 */
[----:B------:R1:W-:Y:S01]  /*1458f0*/  @P5 STG.E desc[UR34][R4.64], R247 ;  /* 0x000000f704005986 */ /* 0x0003e2000c101922 */
[----:B------:R-:W-:-:S03]  /*145900*/  ISETP.GE.AND P5, PT, R0, UR6, PT ;  /* 0x0000000600007c0c */ /* 0x000fc6000bfa6270 */
[----:B------:R-:W2:Y:S01]  /*145910*/  LDL.LU R0, [R1+0x4ffc] ;  /* 0x004ffc0001007983 */ /* 0x000ea20000300800 */
[----:B-1----:R-:W-:-:S03]  /*145920*/  IMAD.WIDE R2, R54, 0x4, R14 ;  /* 0x0000000436027825 */ /* 0x002fc600078e020e */
[----:B------:R-:W2:Y:S04]  /*145930*/  LDL.LU R53, [R1+0x7b4] ;  /* 0x0007b40001357983 */ /* 0x000ea80000300800 */
[----:B------:R-:W2:Y:S04]  /*145940*/  LDL.LU R247, [R1+0x544] ;  /* 0x0005440001f77983 */ /* 0x000ea80000300800 */
[----:B---3--:R1:W-:Y:S01]  /*145950*/  @P6 STG.E desc[UR34][R6.64], R82 ;  /* 0x0000005206006986 */ /* 0x0083e2000c101922 */
[----:B------:R-:W-:-:S03]  /*145960*/  IMAD.WIDE R4, R83, 0x4, R20 ;  /* 0x0000000453047825 */ /* 0x000fc600078e0214 */
[----:B-1----:R-:W3:Y:S01]  /*145970*/  LDL.LU R82, [R1+0x354] ;  /* 0x0003540001527983 */ /* 0x002ee20000300800 */
[----:B------:R-:W-:-:S03]  /*145980*/  IMAD.WIDE R6, R83, 0x4, R18 ;  /* 0x0000000453067825 */ /* 0x000fc600078e0212 */
[----:B------:R-:W3:Y:S04]  /*145990*/  LDL.LU R54, [R1+0x30c0] ;  /* 0x0030c00001367983 */ /* 0x000ee80000300800 */
[----:B----4-:R-:W-:Y:S04]  /*1459a0*/  @P1 STG.E desc[UR34][R2.64], R248 ;  /* 0x000000f802001986 */ /* 0x010fe8000c101922 */
[----:B--2---:R1:W-:Y:S04]  /*1459b0*/  @P3 STG.E desc[UR34][R4.64], R246 ;  /* 0x000000f604003986 */ /* 0x0043e8000c101922 */
[----:B-1----:R-:W2:Y:S04]  /*1459c0*/  LDL.LU R246, [R1+0x1d08] ;  /* 0x001d080001f67983 */ /* 0x002ea80000300800 */
[----:B------:R1:W-:Y:S04]  /*1459d0*/  @P4 STG.E desc[UR34][R6.64], R252 ;  /* 0x000000fc06004986 */ /* 0x0003e8000c101922 */
[----:B-1----:R-:W4:Y:S01]  /*1459e0*/  LDL.LU R252, [R1+0x1ce8] ;  /* 0x001ce80001fc7983 */ /* 0x002f220000300800 */
[----:B------:R-:W-:-:S02]  /*1459f0*/  ISETP.LT.AND P2, PT, R60, R9, !P0 ;  /* 0x000000093c00720c */ /* 0x000fc40004741270 */
[----:B------:R-:W-:Y:S02]  /*145a00*/  ISETP.LT.AND P0, PT, R61, UR5, !P0 ;  /* 0x000000053d007c0c */ /* 0x000fe4000c701270 */
[----:B------:R-:W-:Y:S01]  /*145a10*/  ISETP.LT.AND P6, PT, R244, UR5, !P5 ;  /* 0x00000005f4007c0c */ /* 0x000fe2000efc1270 */
[----:B------:R-:W-:Y:S01]  /*145a20*/  IMAD.WIDE R2, R83, 0x4, R16 ;  /* 0x0000000453027825 */ /* 0x000fe200078e0210 */
[----:B------:R-:W-:Y:S02]  /*145a30*/  ISETP.LT.AND P1, PT, R55, UR5, !P5 ;  /* 0x0000000537007c0c */ /* 0x000fe4000ef21270 */
[----:B------:R-:W-:Y:S01]  /*145a40*/  ISETP.LT.AND P4, PT, R60, UR5, !P5 ;  /* 0x000000053c007c0c */ /* 0x000fe2000ef81270 */
[----:B------:R-:W-:Y:S01]  /*145a50*/  IMAD.WIDE R4, R83, 0x4, R14 ;  /* 0x0000000453047825 */ /* 0x000fe200078e020e */
[----:B------:R-:W-:Y:S01]  /*145a60*/  ISETP.LT.AND P5, PT, R61, UR5, !P5 ;  /* 0x000000053d007c0c */ /* 0x000fe2000efa1270 */
[----:B------:R-:W4:Y:S02]  /*145a70*/  LDL.LU R83, [R1+0x30c4] ;  /* 0x0030c40001537983 */ /* 0x000f240000300800 */
[----:B------:R-:W-:-:S02]  /*145a80*/  IMAD.WIDE R6, R63, 0x4, R20 ;  /* 0x000000043f067825 */ /* 0x000fc400078e0214 */
[----:B------:R-:W4:Y:S04]  /*145a90*/  LDL.LU R11, [R1+0x5008] ;  /* 0x00500800010b7983 */ /* 0x000f280000300800 */
[----:B------:R-:W4:Y:S01]  /*145aa0*/  LDL.LU R249, [R1+0x1cb8] ;  /* 0x001cb80001f97983 */ /* 0x000f220000300800 */
[----:B------:R-:W-:-:S03]  /*145ab0*/  ISETP.GE.AND P3, PT, R8, UR6, PT ;  /* 0x0000000608007c0c */ /* 0x000fc6000bf66270 */
[----:B------:R1:W-:Y:S01]  /*145ac0*/  @P2 STG.E desc[UR34][R2.64], R52 ;  /* 0x0000003402002986 */ /* 0x0003e2000c101922 */
[----:B------:R-:W-:-:S03]  /*145ad0*/  ISETP.LT.AND P2, PT, R244, UR5, !P3 ;  /* 0x00000005f4007c0c */ /* 0x000fc6000df41270 */
[----:B------:R1:W-:Y:S04]  /*145ae0*/  @P0 STG.E desc[UR34][R4.64], R245 ;  /* 0x000000f504000986 */ /* 0x0003e8000c101922 */
[----:B------:R1:W-:Y:S01]  /*145af0*/  @P6 STG.E desc[UR34][R6.64], R62 ;  /* 0x0000003e06006986 */ /* 0x0003e2000c101922 */
[----:B------:R-:W-:Y:S01]  /*145b00*/  ISETP.LT.AND P6, PT, R55, UR5, !P3 ;  /* 0x0000000537007c0c */ /* 0x000fe2000dfc1270 */
[C---:B-1----:R-:W-:Y:S02]  /*145b10*/  IMAD.WIDE R2, R63.reuse, 0x4, R18 ;  /* 0x000000043f027825 */ /* 0x042fe400078e0212 */
[----:B------:R-:W4:Y:S02]  /*145b20*/  LDL.LU R52, [R1+0xd08] ;  /* 0x000d080001347983 */ /* 0x000f240000300800 */
[----:B------:R-:W-:-:S02]  /*145b30*/  IMAD.WIDE R4, R63, 0x4, R16 ;  /* 0x000000043f047825 */ /* 0x000fc400078e0210 */
[----:B------:R-:W4:Y:S02]  /*145b40*/  LDL.LU R245, [R1+0xad8] ;  /* 0x000ad80001f57983 */ /* 0x000f240000300800 */
[----:B------:R-:W-:Y:S02]  /*145b50*/  IMAD.WIDE R6, R63, 0x4, R14 ;  /* 0x000000043f067825 */ /* 0x000fe400078e020e */
[----:B------:R-:W4:Y:S04]  /*145b60*/  LDL.LU R63, [R1+0x7b8] ;  /* 0x0007b800013f7983 */ /* 0x000f280000300800 */
[----:B------:R-:W4:Y:S04]  /*145b70*/  LDL.LU R62, [R1+0x30c8] ;  /* 0x0030c800013e7983 */ /* 0x000f280000300800 */
[----:B------:R-:W4:Y:S04]  /*145b80*/  LDL.LU R10, [R1+0x5000] ;  /* 0x00500000010a7983 */ /* 0x000f280000300800 */
[----:B------:R1:W-:Y:S04]  /*145b90*/  @P1 STG.E desc[UR34][R2.64], R53 ;  /* 0x0000003502001986 */ /* 0x0003e8000c101922 */
[----:B------:R1:W-:Y:S01]  /*145ba0*/  @P4 STG.E desc[UR34][R4.64], R247 ;  /* 0x000000f704004986 */ /* 0x0003e2000c101922 */
[----:B------:R-:W-:-:S03]  /*145bb0*/  ISETP.GE.AND P0, PT, R0, UR6, PT ;  /* 0x0000000600007c0c */ /* 0x000fc6000bf06270 */
[----:B---3--:R3:W-:Y:S01]  /*145bc0*/  @P5 STG.E desc[UR34][R6.64], R82 ;  /* 0x0000005206005986 */ /* 0x0087e2000c101922 */
[----:B-1----:R-:W-:-:S04]  /*145bd0*/  IMAD.WIDE R2, R54, 0x4, R20 ;  /* 0x0000000436027825 */ /* 0x002fc800078e0214 */
[C---:B------:R-:W-:Y:S01]  /*145be0*/  IMAD.WIDE R4, R54.reuse, 0x4, R18 ;  /* 0x0000000436047825 */ /* 0x040fe200078e0212 */
[----:B---3--:R-:W3:Y:S04]  /*145bf0*/  LDL.LU R82, [R1+0x548] ;  /* 0x0005480001527983 */ /* 0x008ee80000300800 */
[----:B--2---:R1:W-:Y:S02]  /*145c00*/  @P2 STG.E desc[UR34][R2.64], R246 ;  /* 0x000000f602002986 */ /* 0x0043e4000c101922 */
[C---:B-1----:R-:W-:Y:S02]  /*145c10*/  IMAD.WIDE R2, R54.reuse, 0x4, R16 ;  /* 0x0000000436027825 */ /* 0x042fe400078e0210 */
[----:B----4-:R1:W-:Y:S02]  /*145c20*/  @P6 STG.E desc[UR34][R4.64], R252 ;  /* 0x000000fc04006986 */ /* 0x0103e4000c101922 */
[----:B-1----:R-:W-:-:S02]  /*145c30*/  IMAD.WIDE R4, R54, 0x4, R14 ;  /* 0x0000000436047825 */ /* 0x002fc400078e020e */
[----:B------:R-:W2:Y:S04]  /*145c40*/  LDL.LU R54, [R1+0x358] ;  /* 0x0003580001367983 */ /* 0x000ea80000300800 */
[----:B------:R-:W4:Y:S04]  /*145c50*/  LDL.LU R0, [R1+0x5004] ;  /* 0x0050040001007983 */ /* 0x000f280000300800 */
[----:B------:R-:W4:Y:S04]  /*145c60*/  LDL.LU R248, [R1+0x1d0c] ;  /* 0x001d0c0001f87983 */ /* 0x000f280000300800 */
[----:B------:R-:W4:Y:S04]  /*145c70*/  LDL.LU R247, [R1+0x1cec] ;  /* 0x001cec0001f77983 */ /* 0x000f280000300800 */
[----:B------:R-:W4:Y:S01]  /*145c80*/  LDL.LU R246, [R1+0x1cbc] ;  /* 0x001cbc0001f67983 */ /* 0x000f220000300800 */
[----:B------:R-:W-:-:S02]  /*145c90*/  ISETP.LT.AND P1, PT, R60, UR5, !P3 ;  /* 0x000000053c007c0c */ /* 0x000fc4000df21270 */
[----:B------:R-:W-:Y:S02]  /*145ca0*/  ISETP.LT.AND P3, PT, R61, UR5, !P3 ;  /* 0x000000053d007c0c */ /* 0x000fe4000df61270 */
[----:B------:R-:W-:Y:S01]  /*145cb0*/  ISETP.LT.AND P4, PT, R244, UR5, !P0 ;  /* 0x00000005f4007c0c */ /* 0x000fe2000c781270 */
[----:B------:R-:W-:Y:S01]  /*145cc0*/  IMAD.WIDE R6, R83, 0x4, R20 ;  /* 0x0000000453067825 */ /* 0x000fe200078e0214 */
[----:B------:R-:W-:Y:S01]  /*145cd0*/  ISETP.LT.AND P5, PT, R55, UR5, !P0 ;  /* 0x0000000537007c0c */ /* 0x000fe2000c7a1270 */
[----:B------:R-:W4:Y:S01]  /*145ce0*/  LDL.LU R53, [R1+0x30cc] ;  /* 0x0030cc0001357983 */ /* 0x000f220000300800 */
[----:B------:R-:W-:Y:S01]  /*145cf0*/  ISETP.LT.AND P2, PT, R60, UR5, !P0 ;  /* 0x000000053c007c0c */ /* 0x000fe2000c741270 */
[----:B------:R-:W-:Y:S01]  /*145d00*/  IMAD.WIDE R8, R83, 0x4, R18 ;  /* 0x0000000453087825 */ /* 0x000fe200078e0212 */
[----:B------:R-:W-:Y:S01]  /*145d10*/  ISETP.LT.AND P0, PT, R61, UR5, !P0 ;  /* 0x000000053d007c0c */ /* 0x000fe2000c701270 */
[----:B------:R-:W4:Y:S04]  /*145d20*/  LDL.LU R252, [R1+0x30d0] ;  /* 0x0030d00001fc7983 */ /* 0x000f280000300800 */
[----:B------:R1:W-:Y:S04]  /*145d30*/  @P1 STG.E desc[UR34][R2.64], R249 ;  /* 0x000000f902001986 */ /* 0x0003e8000c101922 */
[----:B------:R1:W-:Y:S04]  /*145d40*/  @P3 STG.E desc[UR34][R4.64], R52 ;  /* 0x0000003404003986 */ /* 0x0003e8000c101922 */
[----:B------:R-:W-:Y:S01]  /*145d50*/  @P4 STG.E desc[UR34][R6.64], R245 ;  /* 0x000000f506004986 */ /* 0x000fe2000c101922 */
[----:B-1----:R-:W-:-:S03]  /*145d60*/  IMAD.WIDE R2, R83, 0x4, R16 ;  /* 0x0000000453027825 */ /* 0x002fc600078e0210 */
[----:B------:R1:W-:Y:S04]  /*145d70*/  @P5 STG.E desc[UR34][R8.64], R63 ;  /* 0x0000003f08005986 */ /* 0x0003e8000c101922 */
[----:B------:R-:W4:Y:S01]  /*145d80*/  LDL.LU R52, [R1+0xd0c] ;  /* 0x000d0c0001347983 */ /* 0x000f220000300800 */
[----:B------:R-:W-:-:S03]  /*145d90*/  ISETP.GE.AND P6, PT, R11, UR6, PT ;  /* 0x000000060b007c0c */ /* 0x000fc6000bfc6270 */
[----:B-1----:R-:W4:Y:S01]  /*145da0*/  LDL.LU R63, [R1+0xadc] ;  /* 0x000adc00013f7983 */ /* 0x002f220000300800 */
[----:B------:R-:W-:Y:S02]  /*145db0*/  ISETP.LT.AND P1, PT, R244, UR5, !P6 ;  /* 0x00000005f4007c0c */ /* 0x000fe4000f721270 */
[----:B------:R-:W-:Y:S02]  /*145dc0*/  ISETP.LT.AND P3, PT, R55, UR5, !P6 ;  /* 0x0000000537007c0c */ /* 0x000fe4000f761270 */
[----:B------:R-:W-:Y:S01]  /*145dd0*/  ISETP.LT.AND P5, PT, R60, UR5, !P6 ;  /* 0x000000053c007c0c */ /* 0x000fe2000f7a1270 */
[----:B------:R-:W-:-:S04]  /*145de0*/  IMAD.WIDE R4, R62, 0x4, R20 ;  /* 0x000000043e047825 */ /* 0x000fc800078e0214 */
[----:B------:R-:W-:Y:S01]  /*145df0*/  IMAD.WIDE R6, R62, 0x4, R18 ;  /* 0x000000043e067825 */ /* 0x000fe200078e0212 */
[----:B------:R-:W-:-:S03]  /*145e00*/  ISETP.GE.AND P4, PT, R10, UR6, PT ;  /* 0x000000060a007c0c */ /* 0x000fc6000bf86270 */
[----:B------:R-:W-:Y:S01]  /*145e10*/  IMAD.WIDE R8, R62, 0x4, R16 ;  /* 0x000000043e087825 */ /* 0x000fe200078e0210 */
[----:B---3--:R1:W-:Y:S03]  /*145e20*/  @P2 STG.E desc[UR34][R2.64], R82 ;  /* 0x0000005202002986 */ /* 0x0083e6000c101922 */
[----:B-1----:R-:W-:Y:S01]  /*145e30*/  IMAD.WIDE R2, R83, 0x4, R14 ;  /* 0x0000000453027825 */ /* 0x002fe200078e020e */
[----:B------:R-:W3:Y:S04]  /*145e40*/  LDL.LU R82, [R1+0x7bc] ;  /* 0x0007bc0001527983 */ /* 0x000ee80000300800 */
[----:B------:R-:W3:Y:S04]  /*145e50*/  LDL.LU R11, [R1+0x500c] ;  /* 0x00500c00010b7983 */ /* 0x000ee80000300800 */
[----:B------:R-:W3:Y:S04]  /*145e60*/  LDL.LU R245, [R1+0x54c] ;  /* 0x00054c0001f57983 */ /* 0x000ee80000300800 */
[----:B--2---:R1:W-:Y:S04]  /*145e70*/  @P0 STG.E desc[UR34][R2.64], R54 ;  /* 0x0000003602000986 */ /* 0x0043e8000c101922 */
[----:B-1----:R-:W2:Y:S04]  /*145e80*/  LDL.LU R54, [R1+0x35c] ;  /* 0x00035c0001367983 */ /* 0x002ea80000300800 */
[----:B------:R-:W2:Y:S04]  /*145e90*/  LDL.LU R83, [R1+0x1d80] ;  /* 0x001d800001537983 */ /* 0x000ea80000300800 */
[----:B----4-:R-:W-:Y:S04]  /*145ea0*/  @P1 STG.E desc[UR34][R4.64], R248 ;  /* 0x000000f804001986 */ /* 0x010fe8000c101922 */
[----:B------:R1:W-:Y:S04]  /*145eb0*/  @P3 STG.E desc[UR34][R6.64], R247 ;  /* 0x000000f706003986 */ /* 0x0003e8000c101922 */
[----:B------:R-:W4:Y:S04]  /*145ec0*/  LDL.LU R10, [R1+0x5010] ;  /* 0x00501000010a7983 */ /* 0x000f280000300800 */
[----:B------:R1:W-:Y:S04]  /*145ed0*/  @P5 STG.E desc[UR34][R8.64], R246 ;  /* 0x000000f608005986 */ /* 0x0003e8000c101922 */
[----:B-1----:R-:W4:Y:S04]  /*145ee0*/  LDL.LU R247, [R1+0x1d60] ;  /* 0x001d600001f77983 */ /* 0x002f280000300800 */
        /* <DEDUP_REMOVED lines=9> */
[----:B------:R-:W-:-:S03]  /*145f80*/  ISETP.GE.AND P0, PT, R0, UR6, PT ;  /* 0x0000000600007c0c */ /* 0x000fc6000bf06270 */
[----:B------:R1:W-:Y:S01]  /*145f90*/  @P2 STG.E desc[UR34][R2.64], R52 ;  /* 0x0000003402002986 */ /* 0x0003e2000c101922 */
[----:B------:R-:W-:Y:S01]  /*145fa0*/  ISETP.LT.AND P5, PT, R244, UR5, !P0 ;  /* 0x00000005f4007c0c */ /* 0x000fe2000c7a1270 */
[C---:B------:R-:W-:Y:S02]  /*145fb0*/  IMAD.WIDE R6, R53.reuse, 0x4, R14 ;  /* 0x0000000435067825 */ /* 0x040fe400078e020e */
[----:B------:R1:W-:Y:S02]  /*145fc0*/  @P6 STG.E desc[UR34][R4.64], R63 ;  /* 0x0000003f04006986 */ /* 0x0003e4000c101922 */
[C---:B-1----:R-:W-:Y:S02]  /*145fd0*/  IMAD.WIDE R2, R53.reuse, 0x4, R18 ;  /* 0x0000000435027825 */ /* 0x042fe400078e0212 */
[----:B------:R-:W4:Y:S02]  /*145fe0*/  LDL.LU R63, [R1+0x1d20] ;  /* 0x001d2000013f7983 */ /* 0x000f240000300800 */
[----:B------:R-:W-:-:S02]  /*145ff0*/  IMAD.WIDE R4, R53, 0x4, R16 ;  /* 0x0000000435047825 */ /* 0x000fc400078e0210 */
[----:B------:R-:W4:Y:S02]  /*146000*/  LDL.LU R0, [R1+0x5014] ;  /* 0x0050140001007983 */ /* 0x000f240000300800 */
[----:B------:R-:W-:Y:S02]  /*146010*/  IMAD.WIDE R8, R252, 0x4, R20 ;  /* 0x00000004fc087825 */ /* 0x000fe400078e0214 */
[----:B------:R-:W4:Y:S01]  /*146020*/  LDL.LU R52, [R1+0x1d10] ;  /* 0x001d100001347983 */ /* 0x000f220000300800 */
[----:B------:R-:W-:Y:S02]  /*146030*/  ISETP.LT.AND P2, PT, R55, UR5, !P0 ;  /* 0x0000000537007c0c */ /* 0x000fe4000c741270 */
[----:B------:R-:W-:Y:S01]  /*146040*/  ISETP.LT.AND P6, PT, R60, UR5, !P0 ;  /* 0x000000053c007c0c */ /* 0x000fe2000c7c1270 */
[----:B---3--:R1:W-:Y:S04]  /*146050*/  @P3 STG.E desc[UR34][R2.64], R82 ;  /* 0x0000005202003986 */ /* 0x0083e8000c101922 */
[----:B------:R3:W-:Y:S04]  /*146060*/  @P1 STG.E desc[UR34][R4.64], R245 ;  /* 0x000000f504001986 */ /* 0x0007e8000c101922 */
[----:B-1----:R-:W4:Y:S01]  /*146070*/  LDL.LU R82, [R1+0x1bb0] ;  /* 0x001bb00001527983 */ /* 0x002f220000300800 */
[----:B------:R-:W-:-:S04]  /*146080*/  IMAD.WIDE R2, R252, 0x4, R18 ;  /* 0x00000004fc027825 */ /* 0x000fc800078e0212 */
[C---:B---3--:R-:W-:Y:S01]  /*146090*/  IMAD.WIDE R4, R252.reuse, 0x4, R16 ;  /* 0x00000004fc047825 */ /* 0x048fe200078e0210 */
[----:B--2---:R1:W-:Y:S04]  /*1460a0*/  @P4 STG.E desc[UR34][R6.64], R54 ;  /* 0x0000003606004986 */ /* 0x0043e8000c101922 */
[----:B------:R2:W-:Y:S04]  /*1460b0*/  @P5 STG.E desc[UR34][R8.64], R83 ;  /* 0x0000005308005986 */ /* 0x0005e8000c101922 */
[----:B-1----:R-:W3:Y:S04]  /*1460c0*/  LDL.LU R54, [R1+0x30d8] ;  /* 0x0030d80001367983 */ /* 0x002ee80000300800 */
[----:B------:R-:W3:Y:S04]  /*1460d0*/  LDL.LU R53, [R1+0x1610] ;  /* 0x0016100001357983 */ /* 0x000ee80000300800 */
[----:B------:R-:W3:Y:S04]  /*1460e0*/  LDL.LU R245, [R1+0x1070] ;  /* 0x0010700001f57983 */ /* 0x000ee80000300800 */
[----:B--2---:R-:W2:Y:S04]  /*1460f0*/  LDL.LU R83, [R1+0x1d84] ;  /* 0x001d840001537983 */ /* 0x004ea80000300800 */
[----:B----4-:R1:W-:Y:S04]  /*146100*/  @P2 STG.E desc[UR34][R2.64], R247 ;  /* 0x000000f702002986 */ /* 0x0103e8000c101922 */
[----:B------:R4:W-:Y:S01]  /*146110*/  @P6 STG.E desc[UR34][R4.64], R246 ;  /* 0x000000f604006986 */ /* 0x0009e2000c101922 */
[----:B-1----:R-:W-:-:S03]  /*146120*/  IMAD.WIDE R2, R252, 0x4, R14 ;  /* 0x00000004fc027825 */ /* 0x002fc600078e020e */
[----:B------:R-:W2:Y:S04]  /*146130*/  LDL.LU R252, [R1+0x1d64] ;  /* 0x001d640001fc7983 */ /* 0x000ea80000300800 */
[----:B------:R-:W2:Y:S04]  /*146140*/  LDL.LU R8, [R1+0x5018] ;  /* 0x0050180001087983 */ /* 0x000ea80000300800 */
[----:B------:R-:W2:Y:S04]  /*146150*/  LDL.LU R247, [R1+0x1d54] ;  /* 0x001d540001f77983 */ /* 0x000ea80000300800 */
[----:B----4-:R-:W4:Y:S01]  /*146160*/  LDL.LU R246, [R1+0x1d24] ;  /* 0x001d240001f67983 */ /* 0x010f220000300800 */
[----:B------:R-:W-:-:S02]  /*146170*/  ISETP.LT.AND P0, PT, R61, UR5, !P0 ;  /* 0x000000053d007c0c */ /* 0x000fc4000c701270 */
[----:B------:R-:W-:-:S04]  /*146180*/  ISETP.GE.AND P3, PT, R11, UR6, PT ;  /* 0x000000060b007c0c */ /* 0x000fc8000bf66270 */
[----:B------:R-:W-:Y:S02]  /*146190*/  ISETP.LT.AND P1, PT, R244, UR5, !P3 ;  /* 0x00000005f4007c0c */ /* 0x000fe4000df21270 */
[----:B------:R-:W-:Y:S02]  /*1461a0*/  ISETP.LT.AND P5, PT, R55, UR5, !P3 ;  /* 0x0000000537007c0c */ /* 0x000fe4000dfa1270 */
[----:B------:R-:W-:Y:S02]  /*1461b0*/  ISETP.GE.AND P4, PT, R10, UR6, PT ;  /* 0x000000060a007c0c */ /* 0x000fe4000bf86270 */
[----:B------:R-:W-:Y:S02]  /*1461c0*/  ISETP.LT.AND P2, PT, R60, UR5, !P3 ;  /* 0x000000053c007c0c */ /* 0x000fe4000df41270 */
[----:B------:R-:W-:Y:S01]  /*1461d0*/  ISETP.LT.AND P3, PT, R61, UR5, !P3 ;  /* 0x000000053d007c0c */ /* 0x000fe2000df61270 */
[----:B------:R-:W-:Y:S01]  /*1461e0*/  IMAD.WIDE R4, R62, 0x4, R20 ;  /* 0x000000043e047825 */ /* 0x000fe200078e0214 */
[----:B------:R-:W-:Y:S01]  /*1461f0*/  ISETP.LT.AND P6, PT, R244, UR5, !P4 ;  /* 0x00000005f4007c0c */ /* 0x000fe2000e7c1270 */
[----:B------:R1:W-:Y:S02]  /*146200*/  @P0 STG.E desc[UR34][R2.64], R63 ;  /* 0x0000003f02000986 */ /* 0x0003e4000c101922 */
[----:B------:R-:W-:Y:S01]  /*146210*/  IMAD.WIDE R6, R62, 0x4, R18 ;  /* 0x000000043e067825 */ /* 0x000fe200078e0212 */
[----:B------:R-:W-:Y:S01]  /*146220*/  ISETP.GE.AND P0, PT, R0, UR6, PT ;  /* 0x0000000600007c0c */ /* 0x000fe2000bf06270 */
[----:B------:R1:W-:Y:S04]  /*146230*/  @P1 STG.E desc[UR34][R4.64], R52 ;  /* 0x0000003404001986 */ /* 0x0003e8000c101922 */
[----:B-1----:R-:W4:Y:S01]  /*146240*/  LDL.LU R63, [R1+0x30dc] ;  /* 0x0030dc00013f7983 */ /* 0x002f220000300800 */
[----:B------:R-:W-:-:S03]  /*146250*/  IMAD.WIDE R2, R62, 0x4, R16 ;  /* 0x000000043e027825 */ /* 0x000fc600078e0210 */
[----:B------:R-:W4:Y:S01]  /*146260*/  LDL.LU R0, [R1+0x501c] ;  /* 0x00501c0001007983 */ /* 0x000f220000300800 */
[----:B------:R-:W-:-:S03]  /*146270*/  IMAD.WIDE R4, R62, 0x4, R14 ;  /* 0x000000043e047825 */ /* 0x000fc600078e020e */
[----:B------:R-:W4:Y:S04]  /*146280*/  LDL.LU R248, [R1+0x1d14] ;  /* 0x001d140001f87983 */ /* 0x000f280000300800 */
[----:B------:R-:W4:Y:S01]  /*146290*/  LDL.LU R52, [R1+0x1bb4] ;  /* 0x001bb40001347983 */ /* 0x000f220000300800 */
[----:B------:R-:W-:-:S03]  /*1462a0*/  ISETP.LT.AND P1, PT, R60, UR5, !P4 ;  /* 0x000000053c007c0c */ /* 0x000fc6000e721270 */
[----:B------:R1:W-:Y:S01]  /*1462b0*/  @P5 STG.E desc[UR34][R6.64], R82 ;  /* 0x0000005206005986 */ /* 0x0003e2000c101922 */
[----:B------:R-:W-:-:S03]  /*1462c0*/  ISETP.LT.AND P5, PT, R55, UR5, !P4 ;  /* 0x0000000537007c0c */ /* 0x000fc6000e7a1270 */
[----:B-1----:R-:W4:Y:S04]  /*1462d0*/  LDL.LU R82, [R1+0x1614] ;  /* 0x0016140001527983 */ /* 0x002f280000300800 */
[----:B------:R-:W4:Y:S01]  /*1462e0*/  LDL.LU R62, [R1+0x30e0] ;  /* 0x0030e000013e7983 */ /* 0x000f220000300800 */
[----:B------:R-:W-:Y:S01]  /*1462f0*/  ISETP.LT.AND P4, PT, R61, UR5, !P4 ;  /* 0x000000053d007c0c */ /* 0x000fe2000e781270 */
[C---:B---3--:R-:W-:Y:S02]  /*146300*/  IMAD.WIDE R6, R54.reuse, 0x4, R20 ;  /* 0x0000000436067825 */ /* 0x048fe400078e0214 */
[----:B------:R-:W-:Y:S04]  /*146310*/  @P2 STG.E desc[UR34][R2.64], R53 ;  /* 0x0000003502002986 */ /* 0x000fe8000c101922 */
[----:B------:R1:W-:Y:S04]  /*146320*/  @P3 STG.E desc[UR34][R4.64], R245 ;  /* 0x000000f504003986 */ /* 0x0003e8000c101922 */
[----:B--2---:R2:W-:Y:S04]  /*146330*/  @P6 STG.E desc[UR34][R6.64], R83 ;  /* 0x0000005306006986 */ /* 0x0045e8000c101922 */
[----:B-1----:R-:W3:Y:S04]  /*146340*/  LDL.LU R245, [R1+0x1074] ;  /* 0x0010740001f57983 */ /* 0x002ee80000300800 */
[----:B--2---:R-:W2:Y:S01]  /*146350*/  LDL.LU R83, [R1+0x1d88] ;  /* 0x001d880001537983 */ /* 0x004ea20000300800 */
[----:B------:R-:W-:-:S04]  /*146360*/  IMAD.WIDE R2, R54, 0x4, R18 ;  /* 0x0000000436027825 */ /* 0x000fc800078e0212 */
[C---:B------:R-:W-:Y:S01]  /*146370*/  IMAD.WIDE R4, R54.reuse, 0x4, R16 ;  /* 0x0000000436047825 */ /* 0x040fe200078e0210 */
[----:B------:R1:W-:Y:S03]  /*146380*/  @P5 STG.E desc[UR34][R2.64], R252 ;  /* 0x000000fc02005986 */ /* 0x0003e6000c101922 */
[----:B------:R-:W-:Y:S02]  /*146390*/  IMAD.WIDE R6, R54, 0x4, R14 ;  /* 0x0000000436067825 */ /* 0x000fe400078e020e */
[----:B------:R-:W2:Y:S04]  /*1463a0*/  LDL.LU R54, [R1+0x30e4] ;  /* 0x0030e40001367983 */ /* 0x000ea80000300800 */
[----:B------:R4:W-:Y:S04]  /*1463b0*/  @P1 STG.E desc[UR34][R4.64], R247 ;  /* 0x000000f704001986 */ /* 0x0009e8000c101922 */
[----:B-1----:R-:W2:Y:S04]  /*1463c0*/  LDL.LU R252, [R1+0x1d18] ;  /* 0x001d180001fc7983 */ /* 0x002ea80000300800 */
[----:B------:R-:W2:Y:S04]  /*1463d0*/  LDL.LU R11, [R1+0x5020] ;  /* 0x00502000010b7983 */ /* 0x000ea80000300800 */
[----:B------:R-:W2:Y:S04]  /*1463e0*/  LDL.LU R53, [R1+0x1d68] ;  /* 0x001d680001357983 */ /* 0x000ea80000300800 */
[----:B----4-:R1:W-:Y:S04]  /*1463f0*/  @P4 STG.E desc[UR34][R6.64], R246 ;  /* 0x000000f606004986 */ /* 0x0103e8000c101922 */
[----:B------:R-:W4:Y:S04]  /*146400*/  LDL.LU R247, [R1+0x1d58] ;  /* 0x001d580001f77983 */ /* 0x000f280000300800 */
[----:B-1----:R-:W4:Y:S01]  /*146410*/  LDL.LU R246, [R1+0x1d28] ;  /* 0x001d280001f67983 */ /* 0x002f220000300800 */
[----:B------:R-:W-:-:S02]  /*146420*/  ISETP.LT.AND P2, PT, R244, UR5, !P0 ;  /* 0x00000005f4007c0c */ /* 0x000fc4000c741270 */
[----:B------:R-:W-:Y:S01]  /*146430*/  ISETP.LT.AND P3, PT, R55, UR5, !P0 ;  /* 0x0000000537007c0c */ /* 0x000fe2000c761270 */
[----:B------:R-:W4:Y:S01]  /*146440*/  LDL.LU R10, [R1+0x5024] ;  /* 0x00502400010a7983 */ /* 0x000f220000300800 */
[----:B------:R-:W-:Y:S02]  /*146450*/  ISETP.LT.AND P6, PT, R60, UR5, !P0 ;  /* 0x000000053c007c0c */ /* 0x000fe4000c7c1270 */
[----:B------:R-:W-:Y:S02]  /*146460*/  ISETP.GE.AND P5, PT, R8, UR6, PT ;  /* 0x0000000608007c0c */ /* 0x000fe4000bfa6270 */
[----:B------:R-:W-:Y:S01]  /*146470*/  ISETP.LT.AND P0, PT, R61, UR5, !P0 ;  /* 0x000000053d007c0c */ /* 0x000fe2000c701270 */
[----:B------:R-:W-:Y:S01]  /*146480*/  IMAD.WIDE R2, R63, 0x4, R20 ;  /* 0x000000043f027825 */ /* 0x000fe200078e0214 */
[----:B------:R-:W-:-:S03]  /*146490*/  ISETP.LT.AND P4, PT, R244, UR5, !P5 ;  /* 0x00000005f4007c0c */ /* 0x000fc6000ef81270 */
[C---:B------:R-:W-:Y:S01]  /*1464a0*/  IMAD.WIDE R4, R63.reuse, 0x4, R18 ;  /* 0x000000043f047825 */ /* 0x040fe200078e0212 */
[----:B------:R1:W-:Y:S03]  /*1464b0*/  @P2 STG.E desc[UR34][R2.64], R248 ;  /* 0x000000f802002986 */ /* 0x0003e6000c101922 */
[C---:B------:R-:W-:Y:S01]  /*1464c0*/  IMAD.WIDE R6, R63.reuse, 0x4, R16 ;  /* 0x000000043f067825 */ /* 0x040fe200078e0210 */
[----:B------:R1:W-:Y:S01]  /*1464d0*/  @P3 STG.E desc[UR34][R4.64], R52 ;  /* 0x0000003404003986 */ /* 0x0003e2000c101922 */
[----:B------:R-:W-:Y:S02]  /*1464e0*/  ISETP.GE.AND P1, PT, R0, UR6, PT ;  /* 0x0000000600007c0c */ /* 0x000fe4000bf26270 */
[----:B-1----:R-:W-:Y:S01]  /*1464f0*/  IMAD.WIDE R2, R63, 0x4, R14 ;  /* 0x000000043f027825 */ /* 0x002fe200078e020e */
[----:B------:R-:W-:Y:S02]  /*146500*/  ISETP.LT.AND P2, PT, R55, UR5, !P5 ;  /* 0x0000000537007c0c */ /* 0x000fe4000ef41270 */
[----:B------:R-:W-:-:S02]  /*146510*/  ISETP.LT.AND P3, PT, R60, UR5, !P5 ;  /* 0x000000053c007c0c */ /* 0x000fc4000ef61270 */
[----:B------:R-:W-:Y:S01]  /*146520*/  ISETP.LT.AND P5, PT, R61, UR5, !P5 ;  /* 0x000000053d007c0c */ /* 0x000fe2000efa1270 */
[----:B------:R1:W-:Y:S01]  /*146530*/  @P6 STG.E desc[UR34][R6.64], R82 ;  /* 0x0000005206006986 */ /* 0x0003e2000c101922 */
[----:B------:R-:W-:-:S03]  /*146540*/  IMAD.WIDE R4, R62, 0x4, R20 ;  /* 0x000000043e047825 */ /* 0x000fc600078e0214 */
[----:B-1----:R-:W4:Y:S04]  /*146550*/  LDL.LU R82, [R1+0x1bb8] ;  /* 0x001bb80001527983 */ /* 0x002f280000300800 */
[----:B------:R-:W4:Y:S01]  /*146560*/  LDL.LU R63, [R1+0x30e8] ;  /* 0x0030e800013f7983 */ /* 0x000f220000300800 */
[----:B------:R-:W-:Y:S01]  /*146570*/  IMAD.WIDE R6, R62, 0x4, R14 ;  /* 0x000000043e067825 */ /* 0x000fe200078e020e */
[----:B------:R-:W-:Y:S02]  /*146580*/  ISETP.LT.AND P6, PT, R244, UR5, !P1 ;  /* 0x00000005f4007c0c */ /* 0x000fe4000cfc1270 */
[----:B---3--:R1:W-:Y:S04]  /*146590*/  @P0 STG.E desc[UR34][R2.64], R245 ;  /* 0x000000f502000986 */ /* 0x0083e8000c101922 */
[----:B--2---:R2:W-:Y:S01]  /*1465a0*/  @P4 STG.E desc[UR34][R4.64], R83 ;  /* 0x0000005304004986 */ /* 0x0045e2000c101922 */
[----:B-1----:R-:W-:-:S03]  /*1465b0*/  IMAD.WIDE R2, R62, 0x4, R18 ;  /* 0x000000043e027825 */ /* 0x002fc600078e0212 */
[----:B--2---:R-:W2:Y:S01]  /*1465c0*/  LDL.LU R83, [R1+0x1618] ;  /* 0x0016180001537983 */ /* 0x004ea20000300800 */
[----:B------:R-:W-:-:S03]  /*1465d0*/  IMAD.WIDE R4, R62, 0x4, R16 ;  /* 0x000000043e047825 */ /* 0x000fc600078e0210 */
[----:B------:R-:W3:Y:S04]  /*1465e0*/  LDL.LU R0, [R1+0x5028] ;  /* 0x0050280001007983 */ /* 0x000ee80000300800 */
[----:B------:R-:W3:Y:S04]  /*1465f0*/  LDL.LU R52, [R1+0x1078] ;  /* 0x0010780001347983 */ /* 0x000ee80000300800 */
[----:B------:R-:W3:Y:S04]  /*146600*/  LDL.LU R62, [R1+0x1d8c] ;  /* 0x001d8c00013e7983 */ /* 0x000ee80000300800 */
[----:B------:R-:W3:Y:S01]  /*146610*/  LDL.LU R245, [R1+0x1d6c] ;  /* 0x001d6c0001f57983 */ /* 0x000ee20000300800 */
[----:B------:R-:W-:-:S03]  /*146620*/  IMAD.WIDE R8, R54, 0x4, R20 ;  /* 0x0000000436087825 */ /* 0x000fc600078e0214 */
[----:B------:R1:W-:Y:S04]  /*146630*/  @P2 STG.E desc[UR34][R2.64], R53 ;  /* 0x0000003502002986 */ /* 0x0003e8000c101922 */
[----:B----4-:R-:W-:Y:S04]  /*146640*/  @P3 STG.E desc[UR34][R4.64], R247 ;  /* 0x000000f704003986 */ /* 0x010fe8000c101922 */
[----:B------:R4:W-:Y:S04]  /*146650*/  @P5 STG.E desc[UR34][R6.64], R246 ;  /* 0x000000f606005986 */ /* 0x0009e8000c101922 */
[----:B-1----:R-:W3:Y:S04]  /*146660*/  LDL.LU R53, [R1+0x1d5c] ;  /* 0x001d5c0001357983 */ /* 0x002ee80000300800 */
[----:B------:R1:W-:Y:S04]  /*146670*/  @P6 STG.E desc[UR34][R8.64], R252 ;  /* 0x000000fc08006986 */ /* 0x0003e8000c101922 */
[----:B----4-:R-:W4:Y:S04]  /*146680*/  LDL.LU R246, [R1+0x1d2c] ;  /* 0x001d2c0001f67983 */ /* 0x010f280000300800 */
[----:B-1----:R-:W4:Y:S01]  /*146690*/  LDL.LU R252, [R1+0x30ec] ;  /* 0x0030ec0001fc7983 */ /* 0x002f220000300800 */
[----:B------:R-:W-:-:S02]  /*1466a0*/  ISETP.LT.AND P0, PT, R55, UR5, !P1 ;  /* 0x0000000537007c0c */ /* 0x000fc4000cf01270 */
[----:B------:R-:W-:Y:S02]  /*1466b0*/  ISETP.GE.AND P4, PT, R11, UR6, PT ;  /* 0x000000060b007c0c */ /* 0x000fe4000bf86270 */
[----:B------:R-:W-:Y:S01]  /*1466c0*/  ISETP.LT.AND P2, PT, R60, UR5, !P1 ;  /* 0x000000053c007c0c */ /* 0x000fe2000cf41270 */
[----:B------:R-:W-:Y:S01]  /*1466d0*/  IMAD.WIDE R2, R54, 0x4, R18 ;  /* 0x0000000436027825 */ /* 0x000fe200078e0212 */
[----:B------:R-:W-:Y:S02]  /*1466e0*/  ISETP.LT.AND P1, PT, R61, UR5, !P1 ;  /* 0x000000053d007c0c */ /* 0x000fe4000cf21270 */
[----:B------:R-:W-:Y:S01]  /*1466f0*/  ISETP.LT.AND P3, PT, R244, UR5, !P4 ;  /* 0x00000005f4007c0c */ /* 0x000fe2000e761270 */
[----:B------:R-:W-:Y:S01]  /*146700*/  IMAD.WIDE R4, R54, 0x4, R14 ;  /* 0x0000000436047825 */ /* 0x000fe200078e020e */
[----:B------:R-:W-:Y:S02]  /*146710*/  ISETP.LT.AND P5, PT, R55, UR5, !P4 ;  /* 0x0000000537007c0c */ /* 0x000fe4000e7a1270 */
[----:B------:R-:W-:Y:S01]  /*146720*/  ISETP.GE.AND P6, PT, R10, UR6, PT ;  /* 0x000000060a007c0c */ /* 0x000fe2000bfc6270 */
[----:B------:R1:W-:Y:S01]  /*146730*/  @P0 STG.E desc[UR34][R2.64], R82 ;  /* 0x0000005202000986 */ /* 0x0003e2000c101922 */
[----:B------:R-:W-:-:S04]  /*146740*/  IMAD.WIDE R6, R63, 0x4, R20 ;  /* 0x000000043f067825 */ /* 0x000fc800078e0214 */
[----:B-1----:R-:W-:Y:S02]  /*146750*/  IMAD.WIDE R2, R54, 0x4, R16 ;  /* 0x0000000436027825 */ /* 0x002fe400078e0210 */
[----:B------:R-:W4:Y:S04]  /*146760*/  LDL.LU R54, [R1+0x1d1c] ;  /* 0x001d1c0001367983 */ /* 0x000f280000300800 */
[----:B------:R-:W4:Y:S01]  /*146770*/  LDL.LU R10, [R1+0x502c] ;  /* 0x00502c00010a7983 */ /* 0x000f220000300800 */
[----:B------:R-:W-:-:S03]  /*146780*/  IMAD.WIDE R8, R63, 0x4, R18 ;  /* 0x000000043f087825 */ /* 0x000fc600078e0212 */
[----:B------:R-:W4:Y:S04]  /*146790*/  LDL.LU R247, [R1+0x1bbc] ;  /* 0x001bbc0001f77983 */ /* 0x000f280000300800 */
[----:B------:R-:W4:Y:S01]  /*1467a0*/  LDL.LU R82, [R1+0x161c] ;  /* 0x00161c0001527983 */ /* 0x000f220000300800 */
[----:B------:R-:W-:Y:S02]  /*1467b0*/  ISETP.LT.AND P0, PT, R60, UR5, !P4 ;  /* 0x000000053c007c0c */ /* 0x000fe4000e701270 */
[----:B------:R-:W-:Y:S01]  /*1467c0*/  ISETP.LT.AND P4, PT, R61, UR5, !P4 ;  /* 0x000000053d007c0c */ /* 0x000fe2000e781270 */
[----:B--2---:R1:W-:Y:S04]  /*1467d0*/  @P2 STG.E desc[UR34][R2.64], R83 ;  /* 0x0000005302002986 */ /* 0x0043e8000c101922 */
[----:B---3--:R2:W-:Y:S04]  /*1467e0*/  @P1 STG.E desc[UR34][R4.64], R52 ;  /* 0x0000003404001986 */ /* 0x0085e8000c101922 */
[----:B-1----:R-:W3:Y:S04]  /*1467f0*/  LDL.LU R83, [R1+0x107c] ;  /* 0x00107c0001537983 */ /* 0x002ee80000300800 */
[----:B------:R1:W-:Y:S01]  /*146800*/  @P3 STG.E desc[UR34][R6.64], R62 ;  /* 0x0000003e06003986 */ /* 0x0003e2000c101922 */
[----:B------:R-:W-:Y:S01]  /*146810*/  IMAD.WIDE R2, R63, 0x4, R16 ;  /* 0x000000043f027825 */ /* 0x000fe200078e0210 */
[----:B------:R-:W-:-:S02]  /*146820*/  ISETP.GE.AND P2, PT, R0, UR6, PT ;  /* 0x0000000600007c0c */ /* 0x000fc4000bf46270 */
[----:B------:R1:W-:Y:S01]  /*146830*/  @P5 STG.E desc[UR34][R8.64], R245 ;  /* 0x000000f508005986 */ /* 0x0003e2000c101922 */
[----:B--2---:R-:W-:-:S03]  /*146840*/  IMAD.WIDE R4, R63, 0x4, R14 ;  /* 0x000000043f047825 */ /* 0x004fc600078e020e */
[----:B-1----:R-:W2:Y:S04]  /*146850*/  LDL.LU R62, [R1+0x30f0] ;  /* 0x0030f000013e7983 */ /* 0x002ea80000300800 */
[----:B------:R-:W2:Y:S04]  /*146860*/  LDL.LU R52, [R1+0x1d70] ;  /* 0x001d700001347983 */ /* 0x000ea80000300800 */
[----:B------:R-:W2:Y:S04]  /*146870*/  LDL.LU R245, [R1+0x1d40] ;  /* 0x001d400001f57983 */ /* 0x000ea80000300800 */
[----:B------:R-:W2:Y:S04]  /*146880*/  LDL.LU R63, [R1+0x30f4] ;  /* 0x0030f400013f7983 */ /* 0x000ea80000300800 */
[----:B------:R-:W2:Y:S04]  /*146890*/  LDL.LU R0, [R1+0x5034] ;  /* 0x0050340001007983 */ /* 0x000ea80000300800 */
[----:B------:R1:W-:Y:S01]  /*1468a0*/  @P0 STG.E desc[UR34][R2.64], R53 ;  /* 0x0000003502000986 */ /* 0x0003e2000c101922 */
[----:B----4-:R-:W-:-:S03]  /*1468b0*/  IMAD.WIDE R6, R252, 0x4, R16 ;  /* 0x00000004fc067825 */ /* 0x010fc600078e0210 */
[----:B------:R4:W-:Y:S01]  /*1468c0*/  @P4 STG.E desc[UR34][R4.64], R246 ;  /* 0x000000f604004986 */ /* 0x0009e2000c101922 */
[----:B------:R-:W-:-:S03]  /*1468d0*/  IMAD.WIDE R8, R252, 0x4, R14 ;  /* 0x00000004fc087825 */ /* 0x000fc600078e020e */
[----:B-1----:R-:W2:Y:S01]  /*1468e0*/  LDL.LU R53, [R1+0x1d30] ;  /* 0x001d300001357983 */ /* 0x002ea20000300800 */
[----:B------:R-:W-:-:S03]  /*1468f0*/  IMAD.WIDE R2, R252, 0x4, R20 ;  /* 0x00000004fc027825 */ /* 0x000fc600078e0214 */
[----:B----4-:R-:W4:Y:S01]  /*146900*/  LDL.LU R246, [R1+0xcd0] ;  /* 0x000cd00001f67983 */ /* 0x010f220000300800 */
[----:B------:R-:W-:-:S03]  /*146910*/  IMAD.WIDE R4, R252, 0x4, R18 ;  /* 0x00000004fc047825 */ /* 0x000fc600078e0212 */
[----:B------:R-:W4:Y:S01]  /*146920*/  LDL.LU R252, [R1+0xab0] ;  /* 0x000ab00001fc7983 */ /* 0x000f220000300800 */
[----:B------:R-:W-:Y:S02]  /*146930*/  ISETP.LT.AND P3, PT, R244, UR5, !P6 ;  /* 0x00000005f4007c0c */ /* 0x000fe4000f761270 */
[----:B------:R-:W-:Y:S02]  /*146940*/  ISETP.LT.AND P1, PT, R55, UR5, !P6 ;  /* 0x0000000537007c0c */ /* 0x000fe4000f721270 */
[----:B------:R-:W-:Y:S02]  /*146950*/  ISETP.LT.AND P5, PT, R60, UR5, !P6 ;  /* 0x000000053c007c0c */ /* 0x000fe4000f7a1270 */
[----:B------:R-:W-:Y:S02]  /*146960*/  ISETP.LT.AND P6, PT, R61, UR5, !P6 ;  /* 0x000000053d007c0c */ /* 0x000fe4000f7c1270 */
[----:B------:R-:W-:Y:S02]  /*146970*/  ISETP.LT.AND P0, PT, R244, UR5, !P2 ;  /* 0x00000005f4007c0c */ /* 0x000fe4000d701270 */
[----:B------:R-:W-:-:S03]  /*146980*/  ISETP.LT.AND P4, PT, R55, UR5, !P2 ;  /* 0x0000000537007c0c */ /* 0x000fc6000d781270 */
[----:B------:R1:W-:Y:S01]  /*146990*/  @P3 STG.E desc[UR34][R2.64], R54 ;  /* 0x0000003602003986 */ /* 0x0003e2000c101922 */
[----:B------:R-:W-:-:S03]  /*1469a0*/  ISETP.GE.AND P3, PT, R10, UR6, PT ;  /* 0x000000060a007c0c */ /* 0x000fc6000bf66270 */
[----:B------:R1:W-:Y:S04]  /*1469b0*/  @P1 STG.E desc[UR34][R4.64], R247 ;  /* 0x000000f704001986 */ /* 0x0003e8000c101922 */
[----:B-1----:R-:W4:Y:S04]  /*1469c0*/  LDL.LU R54, [R1+0x7a0] ;  /* 0x0007a00001367983 */ /* 0x002f280000300800 */
[----:B------:R-:W-:Y:S04]  /*1469d0*/  @P5 STG.E desc[UR34][R6.64], R82 ;  /* 0x0000005206005986 */ /* 0x000fe8000c101922 */
[----:B------:R-:W4:Y:S04]  /*1469e0*/  LDL.LU R10, [R1+0x5030] ;  /* 0x00503000010a7983 */ /* 0x000f280000300800 */
[----:B------:R-:W4:Y:S01]  /*1469f0*/  LDL.LU R247, [R1+0x530] ;  /* 0x0005300001f77983 */ /* 0x000f220000300800 */
[----:B------:R-:W-:-:S02]  /*146a00*/  ISETP.LT.AND P1, PT, R60, UR5, !P2 ;  /* 0x000000053c007c0c */ /* 0x000fc4000d721270 */
[----:B------:R-:W-:Y:S02]  /*146a10*/  ISETP.LT.AND P2, PT, R61, UR5, !P2 ;  /* 0x000000053d007c0c */ /* 0x000fe4000d741270 */
[----:B------:R-:W-:Y:S01]  /*146a20*/  ISETP.LT.AND P5, PT, R244, UR5, !P3 ;  /* 0x00000005f4007c0c */ /* 0x000fe2000dfa1270 */
[----:B---3--:R1:W-:Y:S04]  /*146a30*/  @P6 STG.E desc[UR34][R8.64], R83 ;  /* 0x0000005308006986 */ /* 0x0083e8000c101922 */
[----:B-1----:R-:W3:Y:S01]  /*146a40*/  LDL.LU R83, [R1+0x340] ;  /* 0x0003400001537983 */ /* 0x002ee20000300800 */
[----:B--2---:R-:W-:-:S03]  /*146a50*/  IMAD.WIDE R2, R62, 0x4, R20 ;  /* 0x000000043e027825 */ /* 0x004fc600078e0214 */
[----:B------:R-:W2:Y:S01]  /*146a60*/  LDL.LU R82, [R1+0x30f8] ;  /* 0x0030f80001527983 */ /* 0x000ea20000300800 */
[----:B------:R-:W-:-:S03]  /*146a70*/  IMAD.WIDE R4, R62, 0x4, R18 ;  /* 0x000000043e047825 */ /* 0x000fc600078e0212 */
[----:B------:R1:W-:Y:S04]  /*146a80*/  @P0 STG.E desc[UR34][R2.64], R52 ;  /* 0x0000003402000986 */ /* 0x0003e8000c101922 */
[----:B------:R1:W-:Y:S04]  /*146a90*/  @P4 STG.E desc[UR34][R4.64], R245 ;  /* 0x000000f504004986 */ /* 0x0003e8000c101922 */
[----:B------:R-:W2:Y:S01]  /*146aa0*/  LDL.LU R248, [R1+0x1d74] ;  /* 0x001d740001f87983 */ /* 0x000ea20000300800 */
[----:B------:R-:W-:-:S03]  /*146ab0*/  ISETP.GE.AND P4, PT, R0, UR6, PT ;  /* 0x0000000600007c0c */ /* 0x000fc6000bf86270 */
[----:B------:R-:W2:Y:S01]  /*146ac0*/  LDL.LU R0, [R1+0x5038] ;  /* 0x0050380001007983 */ /* 0x000ea20000300800 */
[----:B-1----:R-:W-:-:S03]  /*146ad0*/  IMAD.WIDE R2, R62, 0x4, R16 ;  /* 0x000000043e027825 */ /* 0x002fc600078e0210 */
[----:B------:R-:W2:Y:S01]  /*146ae0*/  LDL.LU R52, [R1+0x1d44] ;  /* 0x001d440001347983 */ /* 0x000ea20000300800 */
[----:B------:R-:W-:-:S03]  /*146af0*/  IMAD.WIDE R4, R62, 0x4, R14 ;  /* 0x000000043e047825 */ /* 0x000fc600078e020e */
[----:B------:R-:W2:Y:S01]  /*146b00*/  LDL.LU R245, [R1+0x1d34] ;  /* 0x001d340001f57983 */ /* 0x000ea20000300800 */
[----:B------:R-:W-:-:S03]  /*146b10*/  IMAD.WIDE R6, R63, 0x4, R20 ;  /* 0x000000043f067825 */ /* 0x000fc600078e0214 */
[----:B------:R-:W2:Y:S04]  /*146b20*/  LDL.LU R62, [R1+0x30fc] ;  /* 0x0030fc00013e7983 */ /* 0x000ea80000300800 */
[----:B------:R1:W-:Y:S04]  /*146b30*/  @P1 STG.E desc[UR34][R2.64], R53 ;  /* 0x0000003502001986 */ /* 0x0003e8000c101922 */
[----:B----4-:R4:W-:Y:S04]  /*146b40*/  @P2 STG.E desc[UR34][R4.64], R246 ;  /* 0x000000f604002986 */ /* 0x0109e8000c101922 */
[----:B------:R4:W-:Y:S04]  /*146b50*/  @P5 STG.E desc[UR34][R6.64], R252 ;  /* 0x000000fc06005986 */ /* 0x0009e8000c101922 */
[----:B-1----:R-:W2:Y:S04]  /*146b60*/  LDL.LU R53, [R1+0xcd4] ;  /* 0x000cd40001357983 */ /* 0x002ea80000300800 */
[----:B----4-:R-:W4:Y:S04]  /*146b70*/  LDL.LU R246, [R1+0xab4] ;  /* 0x000ab40001f67983 */ /* 0x010f280000300800 */
[----:B------:R-:W4:Y:S01]  /*146b80*/  LDL.LU R252, [R1+0x7a4] ;  /* 0x0007a40001fc7983 */ /* 0x000f220000300800 */
[----:B------:R-:W-:-:S02]  /*146b90*/  ISETP.LT.AND P6, PT, R55, UR5, !P3 ;  /* 0x0000000537007c0c */ /* 0x000fc4000dfc1270 */
[----:B------:R-:W-:Y:S02]  /*146ba0*/  ISETP.LT.AND P0, PT, R60, UR5, !P3 ;  /* 0x000000053c007c0c */ /* 0x000fe4000df01270 */
[----:B------:R-:W-:Y:S01]  /*146bb0*/  ISETP.LT.AND P3, PT, R61, UR5, !P3 ;  /* 0x000000053d007c0c */ /* 0x000fe2000df61270 */
[----:B------:R-:W-:Y:S01]  /*146bc0*/  IMAD.WIDE R8, R63, 0x4, R18 ;  /* 0x000000043f087825 */ /* 0x000fe200078e0212 */
[----:B------:R-:W-:-:S03]  /*146bd0*/  ISETP.LT.AND P5, PT, R244, UR5, !P4 ;  /* 0x00000005f4007c0c */ /* 0x000fc6000e7a1270 */
[----:B------:R-:W-:Y:S01]  /*146be0*/  IMAD.WIDE R2, R63, 0x4, R16 ;  /* 0x000000043f027825 */ /* 0x000fe200078e0210 */
[----:B------:R-:W-:-:S03]  /*146bf0*/  ISETP.LT.AND P1, PT, R55, UR5, !P4 ;  /* 0x0000000537007c0c */ /* 0x000fc6000e721270 */
[----:B------:R-:W-:Y:S01]  /*146c00*/  IMAD.WIDE R4, R63, 0x4, R14 ;  /* 0x000000043f047825 */ /* 0x000fe200078e020e */
[----:B------:R1:W-:Y:S01]  /*146c10*/  @P6 STG.E desc[UR34][R8.64], R54 ;  /* 0x0000003608006986 */ /* 0x0003e2000c101922 */
[----:B------:R-:W-:-:S03]  /*146c20*/  ISETP.LT.AND P6, PT, R60, UR5, !P4 ;  /* 0x000000053c007c0c */ /* 0x000fc6000e7c1270 */
[----:B-1----:R-:W4:Y:S04]  /*146c30*/  LDL.LU R54, [R1+0x1d78] ;  /* 0x001d780001367983 */ /* 0x002f280000300800 */
[----:B------:R-:W4:Y:S01]  /*146c40*/  LDL.LU R63, [R1+0x3100] ;  /* 0x00310000013f7983 */ /* 0x000f220000300800 */
[----:B------:R-:W-:-:S03]  /*146c50*/  ISETP.GE.AND P2, PT, R10, UR6, PT ;  /* 0x000000060a007c0c */ /* 0x000fc6000bf46270 */
[----:B------:R1:W-:Y:S04]  /*146c60*/  @P0 STG.E desc[UR34][R2.64], R247 ;  /* 0x000000f702000986 */ /* 0x0003e8000c101922 */
[----:B------:R-:W4:Y:S01]  /*146c70*/  LDL.LU R8, [R1+0x5040] ;  /* 0x0050400001087983 */ /* 0x000f220000300800 */
[----:B------:R-:W-:-:S03]  /*146c80*/  ISETP.LT.AND P0, PT, R61, UR5, !P4 ;  /* 0x000000053d007c0c */ /* 0x000fc6000e701270 */
[----:B-1----:R-:W4:Y:S01]  /*146c90*/  LDL.LU R247, [R1+0x534] ;  /* 0x0005340001f77983 */ /* 0x002f220000300800 */
[----:B------:R-:W-:-:S03]  /*146ca0*/  ISETP.LT.AND P4, PT, R55, UR5, !P2 ;  /* 0x0000000537007c0c */ /* 0x000fc6000d781270 */
[----:B---3--:R1:W-:Y:S01]  /*146cb0*/  @P3 STG.E desc[UR34][R4.64], R83 ;  /* 0x0000005304003986 */ /* 0x0083e2000c101922 */
[----:B------:R-:W-:Y:S01]  /*146cc0*/  ISETP.LT.AND P3, PT, R244, UR5, !P2 ;  /* 0x00000005f4007c0c */ /* 0x000fe2000d761270 */
[C---:B--2---:R-:W-:Y:S02]  /*146cd0*/  IMAD.WIDE R2, R82.reuse, 0x4, R20 ;  /* 0x0000000452027825 */ /* 0x044fe400078e0214 */
[----:B-1----:R-:W2:Y:S02]  /*146ce0*/  LDL.LU R83, [R1+0x344] ;  /* 0x0003440001537983 */ /* 0x002ea40000300800 */
[----:B------:R-:W-:-:S04]  /*146cf0*/  IMAD.WIDE R4, R82, 0x4, R18 ;  /* 0x0000000452047825 */ /* 0x000fc800078e0212 */
[----:B------:R-:W-:Y:S01]  /*146d00*/  IMAD.WIDE R6, R82, 0x4, R16 ;  /* 0x0000000452067825 */ /* 0x000fe200078e0210 */
[----:B------:R1:W-:Y:S01]  /*146d10*/  @P5 STG.E desc[UR34][R2.64], R248 ;  /* 0x000000f802005986 */ /* 0x0003e2000c101922 */
[----:B------:R-:W-:-:S03]  /*146d20*/  ISETP.GE.AND P5, PT, R0, UR6, PT ;  /* 0x0000000600007c0c */ /* 0x000fc6000bfa6270 */
[----:B------:R-:W3:Y:S04]  /*146d30*/  LDL.LU R0, [R1+0x503c] ;  /* 0x00503c0001007983 */ /* 0x000ee80000300800 */
[----:B------:R1:W-:Y:S02]  /*146d40*/  @P1 STG.E desc[UR34][R4.64], R52 ;  /* 0x0000003404001986 */ /* 0x0003e4000c101922 */
[----:B-1----:R-:W-:Y:S02]  /*146d50*/  IMAD.WIDE R2, R82, 0x4, R14 ;  /* 0x0000000452027825 */ /* 0x002fe400078e020e */
[----:B------:R-:W3:Y:S04]  /*146d60*/  LDL.LU R248, [R1+0x1d48] ;  /* 0x001d480001f87983 */ /* 0x000ee80000300800 */
[----:B------:R1:W-:Y:S04]  /*146d70*/  @P6 STG.E desc[UR34][R6.64], R245 ;  /* 0x000000f506006986 */ /* 0x0003e8000c101922 */
[----:B------:R-:W3:Y:S01]  /*146d80*/  LDL.LU R52, [R1+0x1d38] ;  /* 0x001d380001347983 */ /* 0x000ee20000300800 */
[----:B------:R-:W-:-:S03]  /*146d90*/  IMAD.WIDE R4, R62, 0x4, R20 ;  /* 0x000000043e047825 */ /* 0x000fc600078e0214 */
[----:B-1----:R-:W3:Y:S01]  /*146da0*/  LDL.LU R245, [R1+0xcd8] ;  /* 0x000cd80001f57983 */ /* 0x002ee20000300800 */
[----:B------:R-:W-:-:S03]  /*146db0*/  IMAD.WIDE R6, R62, 0x4, R18 ;  /* 0x000000043e067825 */ /* 0x000fc600078e0212 */
[----:B------:R-:W3:Y:S04]  /*146dc0*/  LDL.LU R82, [R1+0x3104] ;  /* 0x0031040001527983 */ /* 0x000ee80000300800 */
[----:B------:R-:W-:Y:S04]  /*146dd0*/  @P0 STG.E desc[UR34][R2.64], R53 ;  /* 0x0000003502000986 */ /* 0x000fe8000c101922 */
[----:B----4-:R1:W-:Y:S04]  /*146de0*/  @P3 STG.E desc[UR34][R4.64], R246 ;  /* 0x000000f604003986 */ /* 0x0103e8000c101922 */
[----:B------:R4:W-:Y:S04]  /*146df0*/  @P4 STG.E desc[UR34][R6.64], R252 ;  /* 0x000000fc06004986 */ /* 0x0009e8000c101922 */
[----:B-1----:R-:W3:Y:S04]  /*146e00*/  LDL.LU R246, [R1+0xab8] ;  /* 0x000ab80001f67983 */ /* 0x002ee80000300800 */
[----:B----4-:R-:W4:Y:S01]  /*146e10*/  LDL.LU R252, [R1+0x7a8] ;  /* 0x0007a80001fc7983 */ /* 0x010f220000300800 */
[----:B------:R-:W-:-:S02]  /*146e20*/  ISETP.LT.AND P1, PT, R60, UR5, !P2 ;  /* 0x000000053c007c0c */ /* 0x000fc4000d721270 */
[----:B------:R-:W-:Y:S02]  /*146e30*/  ISETP.LT.AND P2, PT, R61, UR5, !P2 ;  /* 0x000000053d007c0c */ /* 0x000fe4000d741270 */
[----:B------:R-:W-:Y:S01]  /*146e40*/  ISETP.LT.AND P6, PT, R244, UR5, !P5 ;  /* 0x00000005f4007c0c */ /* 0x000fe2000efc1270 */
[----:B------:R-:W-:-:S04]  /*146e50*/  IMAD.WIDE R2, R62, 0x4, R16 ;  /* 0x000000043e027825 */ /* 0x000fc800078e0210 */
[----:B------:R-:W-:Y:S02]  /*146e60*/  IMAD.WIDE R4, R62, 0x4, R14 ;  /* 0x000000043e047825 */ /* 0x000fe400078e020e */
[----:B------:R-:W4:Y:S01]  /*146e70*/  LDL.LU R62, [R1+0x3108] ;  /* 0x00310800013e7983 */ /* 0x000f220000300800 */
[----:B------:R-:W-:-:S03]  /*146e80*/  ISETP.LT.AND P0, PT, R55, UR5, !P5 ;  /* 0x0000000537007c0c */ /* 0x000fc6000ef01270 */
[----:B------:R-:W4:Y:S01]  /*146e90*/  LDL.LU R11, [R1+0x5048] ;  /* 0x00504800010b7983 */ /* 0x000f220000300800 */
[----:B------:R-:W-:-:S03]  /*146ea0*/  ISETP.LT.AND P4, PT, R60, UR5, !P5 ;  /* 0x000000053c007c0c */ /* 0x000fc6000ef81270 */
[----:B------:R-:W4:Y:S01]  /*146eb0*/  LDL.LU R53, [R1+0x538] ;  /* 0x0005380001357983 */ /* 0x000f220000300800 */
[----:B------:R-:W-:Y:S01]  /*146ec0*/  ISETP.LT.AND P5, PT, R61, UR5, !P5 ;  /* 0x000000053d007c0c */ /* 0x000fe2000efa1270 */
[C---:B------:R-:W-:Y:S01]  /*146ed0*/  IMAD.WIDE R6, R63.reuse, 0x4, R20 ;  /* 0x000000043f067825 */ /* 0x040fe200078e0214 */
[----:B------:R-:W-:Y:S01]  /*146ee0*/  ISETP.GE.AND P3, PT, R8, UR6, PT ;  /* 0x0000000608007c0c */ /* 0x000fe2000bf66270 */
[----:B------:R1:W-:Y:S04]  /*146ef0*/  @P1 STG.E desc[UR34][R2.64], R247 ;  /* 0x000000f702001986 */ /* 0x0003e8000c101922 */
[----:B-1----:R-:W4:Y:S01]  /*146f00*/  LDL.LU R247, [R1+0x348] ;  /* 0x0003480001f77983 */ /* 0x002f220000300800 */
[----:B------:R-:W-:-:S03]  /*146f10*/  IMAD.WIDE R2, R63, 0x4, R18 ;  /* 0x000000043f027825 */ /* 0x000fc600078e0212 */
[----:B--2---:R1:W-:Y:S04]  /*146f20*/  @P2 STG.E desc[UR34][R4.64], R83 ;  /* 0x0000005304002986 */ /* 0x0043e8000c101922 */
[----:B------:R2:W-:Y:S01]  /*146f30*/  @P6 STG.E desc[UR34][R6.64], R54 ;  /* 0x0000003606006986 */ /* 0x0005e2000c101922 */
[----:B------:R-:W-:Y:S02]  /*146f40*/  ISETP.LT.AND P2, PT, R244, UR5, !P3 ;  /* 0x00000005f4007c0c */ /* 0x000fe4000df41270 */
[----:B------:R-:W-:Y:S01]  /*146f50*/  ISETP.LT.AND P6, PT, R55, UR5, !P3 ;  /* 0x0000000537007c0c */ /* 0x000fe2000dfc1270 */
[----:B-1----:R-:W4:Y:S04]  /*146f60*/  LDL.LU R83, [R1+0x1d7c] ;  /* 0x001d7c0001537983 */ /* 0x002f280000300800 */
[----:B--2---:R-:W2:Y:S01]  /*146f70*/  LDL.LU R54, [R1+0x1d4c] ;  /* 0x001d4c0001367983 */ /* 0x004ea20000300800 */
[----:B------:R-:W-:-:S04]  /*146f80*/  IMAD.WIDE R4, R63, 0x4, R16 ;  /* 0x000000043f047825 */ /* 0x000fc800078e0210 */
[----:B------:R-:W-:Y:S01]  /*146f90*/  IMAD.WIDE R6, R63, 0x4, R14 ;  /* 0x000000043f067825 */ /* 0x000fe200078e020e */
[----:B---3--:R1:W-:Y:S04]  /*146fa0*/  @P0 STG.E desc[UR34][R2.64], R248 ;  /* 0x000000f802000986 */ /* 0x0083e8000c101922 */
[----:B------:R-:W3:Y:S04]  /*146fb0*/  LDL.LU R63, [R1+0x310c] ;  /* 0x00310c00013f7983 */ /* 0x000ee80000300800 */
[----:B------:R1:W-:Y:S04]  /*146fc0*/  @P4 STG.E desc[UR34][R4.64], R52 ;  /* 0x0000003404004986 */ /* 0x0003e8000c101922 */
[----:B------:R-:W3:Y:S04]  /*146fd0*/  LDL.LU R10, [R1+0x5044] ;  /* 0x00504400010a7983 */ /* 0x000ee80000300800 */
[----:B------:R1:W-:Y:S02]  /*146fe0*/  @P5 STG.E desc[UR34][R6.64], R245 ;  /* 0x000000f506005986 */ /* 0x0003e4000c101922 */
[----:B-1----:R-:W-:-:S04]  /*146ff0*/  IMAD.WIDE R2, R82, 0x4, R20 ;  /* 0x0000000452027825 */ /* 0x002fc800078e0214 */
[C---:B------:R-:W-:Y:S01]  /*147000*/  IMAD.WIDE R4, R82.reuse, 0x4, R18 ;  /* 0x0000000452047825 */ /* 0x040fe200078e0212 */
[----:B------:R-:W3:Y:S04]  /*147010*/  LDL.LU R245, [R1+0x1d3c] ;  /* 0x001d3c0001f57983 */ /* 0x000ee80000300800 */
[----:B------:R1:W-:Y:S04]  /*147020*/  @P2 STG.E desc[UR34][R2.64], R246 ;  /* 0x000000f602002986 */ /* 0x0003e8000c101922 */
[----:B----4-:R4:W-:Y:S01]  /*147030*/  @P6 STG.E desc[UR34][R4.64], R252 ;  /* 0x000000fc04006986 */ /* 0x0109e2000c101922 */
[----:B-1----:R-:W-:-:S04]  /*147040*/  IMAD.WIDE R2, R82, 0x4, R16 ;  /* 0x0000000452027825 */ /* 0x002fc800078e0210 */
[----:B----4-:R-:W-:Y:S02]  /*147050*/  IMAD.WIDE R4, R82, 0x4, R14 ;  /* 0x0000000452047825 */ /* 0x010fe400078e020e */
[----:B------:R-:W4:Y:S01]  /*147060*/  LDL.LU R82, [R1+0xcdc] ;  /* 0x000cdc0001527983 */ /* 0x000f220000300800 */
[----:B------:R-:W-:Y:S02]  /*147070*/  ISETP.GE.AND P1, PT, R0, UR6, PT ;  /* 0x0000000600007c0c */ /* 0x000fe4000bf26270 */
[----:B------:R-:W-:Y:S01]  /*147080*/  ISETP.LT.AND P0, PT, R60, UR5, !P3 ;  /* 0x000000053c007c0c */ /* 0x000fe2000df01270 */
[----:B------:R-:W4:Y:S01]  /*147090*/  LDL.LU R0, [R1+0x504c] ;  /* 0x00504c0001007983 */ /* 0x000f220000300800 */
[----:B------:R-:W-:Y:S02]  /*1470a0*/  ISETP.LT.AND P3, PT, R61, UR5, !P3 ;  /* 0x000000053d007c0c */ /* 0x000fe4000df61270 */
[----:B------:R-:W-:Y:S01]  /*1470b0*/  ISETP.LT.AND P4, PT, R244, UR5, !P1 ;  /* 0x00000005f4007c0c */ /* 0x000fe2000cf81270 */
[C---:B------:R-:W-:Y:S01]  /*1470c0*/  IMAD.WIDE R6, R62.reuse, 0x4, R20 ;  /* 0x000000043e067825 */ /* 0x040fe200078e0214 */
[----:B------:R-:W-:Y:S01]  /*1470d0*/  ISETP.LT.AND P5, PT, R55, UR5, !P1 ;  /* 0x0000000537007c0c */ /* 0x000fe2000cfa1270 */
[----:B------:R-:W4:Y:S02]  /*1470e0*/  LDL.LU R248, [R1+0xabc] ;  /* 0x000abc0001f87983 */ /* 0x000f240000300800 */
[----:B------:R-:W-:-:S02]  /*1470f0*/  IMAD.WIDE R8, R62, 0x4, R18 ;  /* 0x000000043e087825 */ /* 0x000fc400078e0212 */
[----:B------:R-:W4:Y:S01]  /*147100*/  LDL.LU R246, [R1+0x7ac] ;  /* 0x0007ac0001f67983 */ /* 0x000f220000300800 */
[----:B------:R-:W-:-:S03]  /*147110*/  ISETP.LT.AND P2, PT, R60, UR5, !P1 ;  /* 0x000000053c007c0c */ /* 0x000fc6000cf41270 */
[----:B------:R1:W-:Y:S04]  /*147120*/  @P0 STG.E desc[UR34][R2.64], R53 ;  /* 0x0000003502000986 */ /* 0x0003e8000c101922 */
[----:B------:R-:W4:Y:S01]  /*147130*/  LDL.LU R252, [R1+0x53c] ;  /* 0x00053c0001fc7983 */ /* 0x000f220000300800 */
[----:B------:R-:W-:-:S03]  /*147140*/  ISETP.LT.AND P1, PT, R61, UR5, !P1 ;  /* 0x000000053d007c0c */ /* 0x000fc6000cf21270 */
[----:B-1----:R-:W4:Y:S01]  /*147150*/  LDL.LU R53, [R1+0x34c] ;  /* 0x00034c0001357983 */ /* 0x002f220000300800 */
[C---:B------:R-:W-:Y:S01]  /*147160*/  IMAD.WIDE R2, R62.reuse, 0x4, R16 ;  /* 0x000000043e027825 */ /* 0x040fe200078e0210 */
[----:B------:R-:W-:Y:S02]  /*147170*/  ISETP.GE.AND P6, PT, R11, UR6, PT ;  /* 0x000000060b007c0c */ /* 0x000fe4000bfc6270 */
[----:B------:R-:W-:Y:S04]  /*147180*/  @P3 STG.E desc[UR34][R4.64], R247 ;  /* 0x000000f704003986 */ /* 0x000fe8000c101922 */
[----:B------:R-:W-:Y:S04]  /*147190*/  @P4 STG.E desc[UR34][R6.64], R83 ;  /* 0x0000005306004986 */ /* 0x000fe8000c101922 */
[----:B--2---:R1:W-:Y:S04]  /*1471a0*/  @P5 STG.E desc[UR34][R8.64], R54 ;  /* 0x0000003608005986 */ /* 0x0043e8000c101922 */
[----:B-1----:R-:W2:Y:S04]  /*1471b0*/  LDL.LU R54, [R1+0x1dd0] ;  /* 0x001dd00001367983 */ /* 0x002ea80000300800 */
[----:B------:R-:W2:Y:S04]  /*1471c0*/  LDL.LU R247, [R1+0x3110] ;  /* 0x0031100001f77983 */ /* 0x000ea80000300800 */
[----:B------:R-:W2:Y:S04]  /*1471d0*/  LDL.LU R83, [R1+0x3114] ;  /* 0x0031140001537983 */ /* 0x000ea80000300800 */
[----:B---3--:R1:W-:Y:S02]  /*1471e0*/  @P2 STG.E desc[UR34][R2.64], R245 ;  /* 0x000000f502002986 */ /* 0x0083e4000c101922 */
[----:B-1----:R-:W-:-:S02]  /*1471f0*/  IMAD.WIDE R2, R62, 0x4, R14 ;  /* 0x000000043e027825 */ /* 0x002fc400078e020e */
[----:B------:R-:W3:Y:S04]  /*147200*/  LDL.LU R62, [R1+0x1dc0] ;  /* 0x001dc000013e7983 */ /* 0x000ee80000300800 */
[----:B------:R-:W3:Y:S04]  /*147210*/  LDL.LU R11, [R1+0x5058] ;  /* 0x00505800010b7983 */ /* 0x000ee80000300800 */
[----:B------:R-:W3:Y:S04]  /*147220*/  LDL.LU R52, [R1+0x1e00] ;  /* 0x001e000001347983 */ /* 0x000ee80000300800 */
[----:B------:R-:W3:Y:S04]  /*147230*/  LDL.LU R245, [R1+0x1da0] ;  /* 0x001da00001f57983 */ /* 0x000ee80000300800 */
[----:B----4-:R1:W-:Y:S04]  /*147240*/  @P1 STG.E desc[UR34][R2.64], R82 ;  /* 0x0000005202001986 */ /* 0x0103e8000c101922 */
[----:B-1----:R-:W4:Y:S01]  /*147250*/  LDL.LU R82, [R1+0x1d90] ;  /* 0x001d900001527983 */ /* 0x002f220000300800 */
[----:B------:R-:W-:-:S02]  /*147260*/  ISETP.LT.AND P0, PT, R244, UR5, !P6 ;  /* 0x00000005f4007c0c */ /* 0x000fc4000f701270 */
[----:B------:R-:W-:Y:S02]  /*147270*/  ISETP.LT.AND P3, PT, R55, UR5, !P6 ;  /* 0x0000000537007c0c */ /* 0x000fe4000f761270 */
[----:B------:R-:W-:Y:S01]  /*147280*/  ISETP.LT.AND P5, PT, R60, UR5, !P6 ;  /* 0x000000053c007c0c */ /* 0x000fe2000f7a1270 */
[----:B------:R-:W-:Y:S01]  /*147290*/  IMAD.WIDE R4, R63, 0x4, R20 ;  /* 0x000000043f047825 */ /* 0x000fe200078e0214 */
[----:B------:R-:W-:-:S03]  /*1472a0*/  ISETP.GE.AND P4, PT, R10, UR6, PT ;  /* 0x000000060a007c0c */ /* 0x000fc6000bf86270 */
[----:B------:R-:W-:Y:S01]  /*1472b0*/  IMAD.WIDE R6, R63, 0x4, R18 ;  /* 0x000000043f067825 */ /* 0x000fe200078e0212 */
[----:B------:R-:W-:Y:S01]  /*1472c0*/  ISETP.LT.AND P2, PT, R61, UR5, !P6 ;  /* 0x000000053d007c0c */ /* 0x000fe2000f741270 */
[----:B------:R-:W4:Y:S01]  /*1472d0*/  LDL.LU R10, [R1+0x5050] ;  /* 0x00505000010a7983 */ /* 0x000f220000300800 */
[----:B------:R-:W-:Y:S01]  /*1472e0*/  ISETP.LT.AND P6, PT, R244, UR5, !P4 ;  /* 0x00000005f4007c0c */ /* 0x000fe2000e7c1270 */
[C---:B------:R-:W-:Y:S02]  /*1472f0*/  IMAD.WIDE R8, R63.reuse, 0x4, R16 ;  /* 0x000000043f087825 */ /* 0x040fe400078e0210 */
[----:B------:R-:W-:Y:S04]  /*147300*/  @P0 STG.E desc[UR34][R4.64], R248 ;  /* 0x000000f804000986 */ /* 0x000fe8000c101922 */
[----:B------:R1:W-:Y:S01]  /*147310*/  @P3 STG.E desc[UR34][R6.64], R246 ;  /* 0x000000f606003986 */ /* 0x0003e2000c101922 */
[----:B------:R-:W-:Y:S01]  /*147320*/  IMAD.WIDE R2, R63, 0x4, R14 ;  /* 0x000000043f027825 */ /* 0x000fe200078e020e */
[----:B------:R-:W-:-:S02]  /*147330*/  ISETP.LT.AND P3, PT, R55, UR5, !P4 ;  /* 0x0000000537007c0c */ /* 0x000fc4000e761270 */
[----:B------:R1:W-:Y:S01]  /*147340*/  @P5 STG.E desc[UR34][R8.64], R252 ;  /* 0x000000fc08005986 */ /* 0x0003e2000c101922 */
[----:B------:R-:W-:-:S03]  /*147350*/  ISETP.GE.AND P1, PT, R0, UR6, PT ;  /* 0x0000000600007c0c */ /* 0x000fc6000bf26270 */
[----:B-1----:R-:W4:Y:S04]  /*147360*/  LDL.LU R246, [R1+0x1ba0] ;  /* 0x001ba00001f67983 */ /* 0x002f280000300800 */
[----:B------:R-:W4:Y:S01]  /*147370*/  LDL.LU R252, [R1+0x1630] ;  /* 0x0016300001fc7983 */ /* 0x000f220000300800 */
[----:B------:R-:W-:Y:S02]  /*147380*/  ISETP.LT.AND P0, PT, R60, UR5, !P4 ;  /* 0x000000053c007c0c */ /* 0x000fe4000e701270 */
[----:B------:R-:W-:Y:S01]  /*147390*/  ISETP.LT.AND P4, PT, R61, UR5, !P4 ;  /* 0x000000053d007c0c */ /* 0x000fe2000e781270 */
[----:B------:R1:W-:Y:S01]  /*1473a0*/  @P2 STG.E desc[UR34][R2.64], R53 ;  /* 0x0000003502002986 */ /* 0x0003e2000c101922 */
[----:B------:R-:W-:-:S03]  /*1473b0*/  ISETP.LT.AND P5, PT, R244, UR5, !P1 ;  /* 0x00000005f4007c0c */ /* 0x000fc6000cfa1270 */
[----:B------:R-:W4:Y:S01]  /*1473c0*/  LDL.LU R63, [R1+0x3118] ;  /* 0x00311800013f7983 */ /* 0x000f220000300800 */
[----:B--2---:R-:W-:-:S05]  /*1473d0*/  IMAD.WIDE R4, R247, 0x4, R20 ;  /* 0x00000004f7047825 */ /* 0x004fca00078e0214 */
[----:B------:R2:W-:Y:S01]  /*1473e0*/  @P6 STG.E desc[UR34][R4.64], R54 ;  /* 0x0000003604006986 */ /* 0x0005e2000c101922 */
[----:B-1----:R-:W-:-:S04]  /*1473f0*/  IMAD.WIDE R2, R247, 0x4, R18 ;  /* 0x00000004f7027825 */ /* 0x002fc800078e0212 */
[C---:B------:R-:W-:Y:S01]  /*147400*/  IMAD.WIDE R6, R247.reuse, 0x4, R14 ;  /* 0x00000004f7067825 */ /* 0x040fe200078e020e */
[----:B--2---:R-:W2:Y:S03]  /*147410*/  LDL.LU R54, [R1+0x1060] ;  /* 0x0010600001367983 */ /* 0x004ea60000300800 */
[----:B------:R-:W-:Y:S01]  /*147420*/  IMAD.WIDE R4, R247, 0x4, R16 ;  /* 0x00000004f7047825 */ /* 0x000fe200078e0210 */
[----:B------:R-:W2:Y:S03]  /*147430*/  LDL.LU R0, [R1+0x5054] ;  /* 0x0050540001007983 */ /* 0x000ea60000300800 */
[----:B------:R-:W-:Y:S01]  /*147440*/  IMAD.WIDE R8, R83, 0x4, R20 ;  /* 0x0000000453087825 */ /* 0x000fe200078e0214 */
[----:B------:R-:W2:Y:S04]  /*147450*/  LDL.LU R53, [R1+0x1dd4] ;  /* 0x001dd40001357983 */ /* 0x000ea80000300800 */
[----:B------:R-:W2:Y:S04]  /*147460*/  LDL.LU R247, [R1+0x1dc4] ;  /* 0x001dc40001f77983 */ /* 0x000ea80000300800 */
[----:B---3--:R1:W-:Y:S04]  /*147470*/  @P3 STG.E desc[UR34][R2.64], R62 ;  /* 0x0000003e02003986 */ /* 0x0083e8000c101922 */
[----:B------:R3:W-:Y:S04]  /*147480*/  @P0 STG.E desc[UR34][R4.64], R52 ;  /* 0x0000003404000986 */ /* 0x0007e8000c101922 */
[----:B-1----:R-:W2:Y:S04]  /*147490*/  LDL.LU R62, [R1+0x311c] ;  /* 0x00311c00013e7983 */ /* 0x002ea80000300800 */
[----:B------:R1:W-:Y:S04]  /*1474a0*/  @P4 STG.E desc[UR34][R6.64], R245 ;  /* 0x000000f506004986 */ /* 0x0003e8000c101922 */
[----:B---3--:R-:W3:Y:S04]  /*1474b0*/  LDL.LU R52, [R1+0x1e04] ;  /* 0x001e040001347983 */ /* 0x008ee80000300800 */
[----:B----4-:R4:W-:Y:S04]  /*1474c0*/  @P5 STG.E desc[UR34][R8.64], R82 ;  /* 0x0000005208005986 */ /* 0x0109e8000c101922 */
[----:B-1----:R-:W3:Y:S04]  /*1474d0*/  LDL.LU R245, [R1+0x1da4] ;  /* 0x001da40001f57983 */ /* 0x002ee80000300800 */
[----:B----4-:R-:W4:Y:S01]  /*1474e0*/  LDL.LU R82, [R1+0x1d94] ;  /* 0x001d940001527983 */ /* 0x010f220000300800 */
[----:B------:R-:W-:-:S02]  /*1474f0*/  ISETP.LT.AND P2, PT, R55, UR5, !P1 ;  /* 0x0000000537007c0c */ /* 0x000fc4000cf41270 */
[----:B------:R-:W-:Y:S01]  /*147500*/  ISETP.LT.AND P6, PT, R60, UR5, !P1 ;  /* 0x000000053c007c0c */ /* 0x000fe2000cfc1270 */
[----:B------:R-:W-:Y:S01]  /*147510*/  IMAD.WIDE R2, R83, 0x4, R18 ;  /* 0x0000000453027825 */ /* 0x000fe200078e0212 */
[----:B------:R-:W-:Y:S02]  /*147520*/  ISETP.LT.AND P1, PT, R61, UR5, !P1 ;  /* 0x000000053d007c0c */ /* 0x000fe4000cf21270 */
[----:B------:R-:W-:Y:S01]  /*147530*/  ISETP.GE.AND P3, PT, R11, UR6, PT ;  /* 0x000000060b007c0c */ /* 0x000fe2000bf66270 */
[----:B------:R-:W-:-:S03]  /*147540*/  IMAD.WIDE R4, R83, 0x4, R16 ;  /* 0x0000000453047825 */ /* 0x000fc600078e0210 */
[----:B------:R-:W-:Y:S02]  /*147550*/  ISETP.LT.AND P0, PT, R244, UR5, !P3 ;  /* 0x00000005f4007c0c */ /* 0x000fe4000df01270 */
[----:B------:R-:W-:Y:S01]  /*147560*/  ISETP.LT.AND P5, PT, R55, UR5, !P3 ;  /* 0x0000000537007c0c */ /* 0x000fe2000dfa1270 */
[----:B------:R1:W-:Y:S01]  /*147570*/  @P2 STG.E desc[UR34][R2.64], R246 ;  /* 0x000000f602002986 */ /* 0x0003e2000c101922 */
[----:B------:R-:W-:-:S03]  /*147580*/  ISETP.GE.AND P4, PT, R10, UR6, PT ;  /* 0x000000060a007c0c */ /* 0x000fc6000bf86270 */
[----:B------:R1:W-:Y:S02]  /*147590*/  @P6 STG.E desc[UR34][R4.64], R252 ;  /* 0x000000fc04006986 */ /* 0x0003e4000c101922 */
[----:B-1----:R-:W-:Y:S02]  /*1475a0*/  IMAD.WIDE R2, R83, 0x4, R14 ;  /* 0x0000000453027825 */ /* 0x002fe400078e020e */
[----:B------:R-:W4:Y:S04]  /*1475b0*/  LDL.LU R83, [R1+0x1ba4] ;  /* 0x001ba40001537983 */ /* 0x000f280000300800 */
[----:B------:R-:W4:Y:S04]  /*1475c0*/  LDL.LU R8, [R1+0x505c] ;  /* 0x00505c0001087983 */ /* 0x000f280000300800 */
[----:B------:R-:W4:Y:S04]  /*1475d0*/  LDL.LU R246, [R1+0x1634] ;  /* 0x0016340001f67983 */ /* 0x000f280000300800 */
[----:B------:R-:W4:Y:S01]  /*1475e0*/  LDL.LU R252, [R1+0x1064] ;  /* 0x0010640001fc7983 */ /* 0x000f220000300800 */
[----:B------:R-:W-:-:S02]  /*1475f0*/  ISETP.LT.AND P2, PT, R60, UR5, !P3 ;  /* 0x000000053c007c0c */ /* 0x000fc4000df41270 */
[----:B------:R-:W-:Y:S01]  /*147600*/  ISETP.LT.AND P3, PT, R61, UR5, !P3 ;  /* 0x000000053d007c0c */ /* 0x000fe2000df61270 */
[----:B------:R-:W-:Y:S01]  /*147610*/  IMAD.WIDE R4, R63, 0x4, R20 ;  /* 0x000000043f047825 */ /* 0x000fe200078e0214 */
[----:B------:R-:W-:-:S03]  /*147620*/  ISETP.LT.AND P6, PT, R244, UR5, !P4 ;  /* 0x00000005f4007c0c */ /* 0x000fc6000e7c1270 */
[----:B------:R-:W-:Y:S01]  /*147630*/  IMAD.WIDE R6, R63, 0x4, R18 ;  /* 0x000000043f067825 */ /* 0x000fe200078e0212 */
[----:B--2---:R1:W-:Y:S01]  /*147640*/  @P1 STG.E desc[UR34][R2.64], R54 ;  /* 0x0000003602001986 */ /* 0x0043e2000c101922 */
[----:B------:R-:W-:-:S03]  /*147650*/  ISETP.GE.AND P1, PT, R0, UR6, PT ;  /* 0x0000000600007c0c */ /* 0x000fc6000bf26270 */
[----:B-1----:R-:W2:Y:S01]  /*147660*/  LDL.LU R54, [R1+0x3120] ;  /* 0x0031200001367983 */ /* 0x002ea20000300800 */
[----:B------:R-:W-:-:S03]  /*147670*/  IMAD.WIDE R2, R63, 0x4, R16 ;  /* 0x000000043f027825 */ /* 0x000fc600078e0210 */
[----:B------:R-:W2:Y:S04]  /*147680*/  LDL.LU R0, [R1+0x5060] ;  /* 0x0050600001007983 */ /* 0x000ea80000300800 */
[----:B------:R1:W-:Y:S04]  /*147690*/  @P0 STG.E desc[UR34][R4.64], R53 ;  /* 0x0000003504000986 */ /* 0x0003e8000c101922 */
[----:B------:R-:W2:Y:S04]  /*1476a0*/  LDL.LU R248, [R1+0x1dd8] ;  /* 0x001dd80001f87983 */ /* 0x000ea80000300800 */
[----:B------:R3:W-:Y:S01]  /*1476b0*/  @P5 STG.E desc[UR34][R6.64], R247 ;  /* 0x000000f706005986 */ /* 0x0007e2000c101922 */
[----:B-1----:R-:W-:-:S03]  /*1476c0*/  IMAD.WIDE R4, R63, 0x4, R14 ;  /* 0x000000043f047825 */ /* 0x002fc600078e020e */
[----:B------:R-:W2:Y:S04]  /*1476d0*/  LDL.LU R53, [R1+0x1dc8] ;  /* 0x001dc80001357983 */ /* 0x000ea80000300800 */
[----:B---3--:R-:W-:Y:S01]  /*1476e0*/  @P2 STG.E desc[UR34][R2.64], R52 ;  /* 0x0000003402002986 */ /* 0x008fe2000c101922 */
[----:B------:R-:W-:-:S03]  /*1476f0*/  IMAD.WIDE R6, R62, 0x4, R20 ;  /* 0x000000043e067825 */ /* 0x000fc600078e0214 */
[----:B------:R-:W3:Y:S04]  /*147700*/  LDL.LU R247, [R1+0x1e08] ;  /* 0x001e080001f77983 */ /* 0x000ee80000300800 */
[----:B------:R-:W3:Y:S04]  /*147710*/  LDL.LU R63, [R1+0x3124] ;  /* 0x00312400013f7983 */ /* 0x000ee80000300800 */
[----:B------:R1:W-:Y:S04]  /*147720*/  @P3 STG.E desc[UR34][R4.64], R245 ;  /* 0x000000f504003986 */ /* 0x0003e8000c101922 */
[----:B----4-:R4:W-:Y:S04]  /*147730*/  @P6 STG.E desc[UR34][R6.64], R82 ;  /* 0x0000005206006986 */ /* 0x0109e8000c101922 */
[----:B-1----:R-:W3:Y:S04]  /*147740*/  LDL.LU R245, [R1+0x1da8] ;  /* 0x001da80001f57983 */ /* 0x002ee80000300800 */
[----:B----4-:R-:W4:Y:S01]  /*147750*/  LDL.LU R82, [R1+0x1d98] ;  /* 0x001d980001527983 */ /* 0x010f220000300800 */
[----:B------:R-:W-:-:S02]  /*147760*/  ISETP.LT.AND P5, PT, R55, UR5, !P4 ;  /* 0x0000000537007c0c */ /* 0x000fc4000e7a1270 */
[----:B------:R-:W-:Y:S02]  /*147770*/  ISETP.LT.AND P0, PT, R60, UR5, !P4 ;  /* 0x000000053c007c0c */ /* 0x000fe4000e701270 */
[----:B------:R-:W-:Y:S01]  /*147780*/  ISETP.LT.AND P4, PT, R61, UR5, !P4 ;  /* 0x000000053d007c0c */ /* 0x000fe2000e781270 */
[----:B------:R-:W-:-:S04]  /*147790*/  IMAD.WIDE R2, R62, 0x4, R18 ;  /* 0x000000043e027825 */ /* 0x000fc800078e0212 */
[----:B------:R-:W-:-:S04]  /*1477a0*/  IMAD.WIDE R4, R62, 0x4, R16 ;  /* 0x000000043e047825 */ /* 0x000fc800078e0210 */
[----:B------:R-:W-:Y:S02]  /*1477b0*/  IMAD.WIDE R6, R62, 0x4, R14 ;  /* 0x000000043e067825 */ /* 0x000fe400078e020e */
[----:B------:R-:W4:Y:S01]  /*1477c0*/  LDL.LU R62, [R1+0x3128] ;  /* 0x00312800013e7983 */ /* 0x000f220000300800 */
[----:B------:R-:W-:-:S03]  /*1477d0*/  ISETP.LT.AND P2, PT, R244, UR5, !P1 ;  /* 0x00000005f4007c0c */ /* 0x000fc6000cf41270 */
[----:B------:R1:W-:Y:S01]  /*1477e0*/  @P5 STG.E desc[UR34][R2.64], R83 ;  /* 0x0000005302005986 */ /* 0x0003e2000c101922 */
[----:B------:R-:W-:Y:S02]  /*1477f0*/  ISETP.LT.AND P3, PT, R55, UR5, !P1 ;  /* 0x0000000537007c0c */ /* 0x000fe4000cf61270 */
[----:B------:R-:W-:Y:S01]  /*147800*/  ISETP.GE.AND P5, PT, R8, UR6, PT ;  /* 0x0000000608007c0c */ /* 0x000fe2000bfa6270 */
[----:B------:R1:W-:Y:S04]  /*147810*/  @P0 STG.E desc[UR34][R4.64], R246 ;  /* 0x000000f604000986 */ /* 0x0003e8000c101922 */
[----:B-1----:R-:W4:Y:S04]  /*147820*/  LDL.LU R83, [R1+0x1ddc] ;  /* 0x001ddc0001537983 */ /* 0x002f280000300800 */
[----:B------:R-:W4:Y:S04]  /*147830*/  LDL.LU R11, [R1+0x506c] ;  /* 0x00506c00010b7983 */ /* 0x000f280000300800 */
[----:B------:R-:W4:Y:S04]  /*147840*/  LDL.LU R52, [R1+0x1ba8] ;  /* 0x001ba80001347983 */ /* 0x000f280000300800 */
[----:B------:R1:W-:Y:S04]  /*147850*/  @P4 STG.E desc[UR34][R6.64], R252 ;  /* 0x000000fc06004986 */ /* 0x0003e8000c101922 */
[----:B------:R-:W4:Y:S01]  /*147860*/  LDL.LU R246, [R1+0x1638] ;  /* 0x0016380001f67983 */ /* 0x000f220000300800 */
[----:B------:R-:W-:-:S02]  /*147870*/  ISETP.LT.AND P6, PT, R60, UR5, !P1 ;  /* 0x000000053c007c0c */ /* 0x000fc4000cfc1270 */
[----:B------:R-:W-:Y:S01]  /*147880*/  ISETP.LT.AND P1, PT, R61, UR5, !P1 ;  /* 0x000000053d007c0c */ /* 0x000fe2000cf21270 */
[----:B-1----:R-:W4:Y:S01]  /*147890*/  LDL.LU R252, [R1+0x1068] ;  /* 0x0010680001fc7983 */ /* 0x002f220000300800 */
[----:B------:R-:W-:-:S03]  /*1478a0*/  ISETP.LT.AND P4, PT, R244, UR5, !P5 ;  /* 0x00000005f4007c0c */ /* 0x000fc6000ef81270 */
[----:B------:R-:W4:Y:S01]  /*1478b0*/  LDL.LU R10, [R1+0x5064] ;  /* 0x00506400010a7983 */ /* 0x000f220000300800 */
[----:B--2---:R-:W-:-:S04]  /*1478c0*/  IMAD.WIDE R2, R54, 0x4, R20 ;  /* 0x0000000436027825 */ /* 0x004fc800078e0214 */
[----:B------:R-:W-:-:S04]  /*1478d0*/  IMAD.WIDE R4, R54, 0x4, R18 ;  /* 0x0000000436047825 */ /* 0x000fc800078e0212 */
[----:B------:R-:W-:Y:S01]  /*1478e0*/  IMAD.WIDE R6, R54, 0x4, R16 ;  /* 0x0000000436067825 */ /* 0x000fe200078e0210 */
[----:B------:R1:W-:Y:S01]  /*1478f0*/  @P2 STG.E desc[UR34][R2.64], R248 ;  /* 0x000000f802002986 */ /* 0x0003e2000c101922 */
[----:B------:R-:W-:-:S03]  /*147900*/  ISETP.GE.AND P0, PT, R0, UR6, PT ;  /* 0x0000000600007c0c */ /* 0x000fc6000bf06270 */
[----:B------:R2:W-:Y:S01]  /*147910*/  @P3 STG.E desc[UR34][R4.64], R53 ;  /* 0x0000003504003986 */ /* 0x0005e2000c101922 */
[----:B-1----:R-:W-:-:S03]  /*147920*/  IMAD.WIDE R2, R54, 0x4, R14 ;  /* 0x0000000436027825 */ /* 0x002fc600078e020e */
[----:B---3--:R1:W-:Y:S04]  /*147930*/  @P6 STG.E desc[UR34][R6.64], R247 ;  /* 0x000000f706006986 */ /* 0x0083e8000c101922 */
[----:B--2---:R-:W2:Y:S01]  /*147940*/  LDL.LU R53, [R1+0x1dcc] ;  /* 0x001dcc0001357983 */ /* 0x004ea20000300800 */
[----:B------:R-:W-:-:S03]  /*147950*/  IMAD.WIDE R4, R63, 0x4, R20 ;  /* 0x000000043f047825 */ /* 0x000fc600078e0214 */
[----:B------:R-:W3:Y:S04]  /*147960*/  LDL.LU R54, [R1+0x3130] ;  /* 0x0031300001367983 */ /* 0x000ee80000300800 */
[----:B-1----:R-:W3:Y:S04]  /*147970*/  LDL.LU R247, [R1+0x1e0c] ;  /* 0x001e0c0001f77983 */ /* 0x002ee80000300800 */
[----:B------:R-:W3:Y:S04]  /*147980*/  LDL.LU R0, [R1+0x5068] ;  /* 0x0050680001007983 */ /* 0x000ee80000300800 */
[----:B------:R-:W-:Y:S04]  /*147990*/  @P1 STG.E desc[UR34][R2.64], R245 ;  /* 0x000000f502001986 */ /* 0x000fe8000c101922 */
[----:B----4-:R1:W-:Y:S04]  /*1479a0*/  @P4 STG.E desc[UR34][R4.64], R82 ;  /* 0x0000005204004986 */ /* 0x0103e8000c101922 */
[----:B-1----:R-:W4:Y:S01]  /*1479b0*/  LDL.LU R82, [R1+0x1dac] ;  /* 0x001dac0001527983 */ /* 0x002f220000300800 */
[----:B------:R-:W-:Y:S01]  /*1479c0*/  IMAD.WIDE R2, R63, 0x4, R18 ;  /* 0x000000043f027825 */ /* 0x000fe200078e0212 */
[----:B------:R-:W-:-:S03]  /*1479d0*/  ISETP.LT.AND P2, PT, R55, UR5, !P5 ;  /* 0x0000000537007c0c */ /* 0x000fc6000ef41270 */
[----:B------:R-:W-:Y:S01]  /*1479e0*/  IMAD.WIDE R4, R63, 0x4, R16 ;  /* 0x000000043f047825 */ /* 0x000fe200078e0210 */
[----:B------:R-:W-:-:S03]  /*1479f0*/  ISETP.LT.AND P3, PT, R60, UR5, !P5 ;  /* 0x000000053c007c0c */ /* 0x000fc6000ef61270 */
[----:B------:R-:W-:Y:S02]  /*147a00*/  IMAD.WIDE R6, R63, 0x4, R14 ;  /* 0x000000043f067825 */ /* 0x000fe400078e020e */
[----:B------:R-:W4:Y:S01]  /*147a10*/  LDL.LU R63, [R1+0x1d9c] ;  /* 0x001d9c00013f7983 */ /* 0x000f220000300800 */
[----:B------:R-:W-:-:S03]  /*147a20*/  ISETP.LT.AND P5, PT, R61, UR5, !P5 ;  /* 0x000000053d007c0c */ /* 0x000fc6000efa1270 */
[----:B------:R-:W4:Y:S01]  /*147a30*/  LDL.LU R245, [R1+0x1bac] ;  /* 0x001bac0001f57983 */ /* 0x000f220000300800 */
[----:B------:R-:W-:Y:S02]  /*147a40*/  ISETP.LT.AND P6, PT, R244, UR5, !P0 ;  /* 0x00000005f4007c0c */ /* 0x000fe4000c7c1270 */
[----:B------:R-:W-:Y:S01]  /*147a50*/  ISETP.LT.AND P1, PT, R55, UR5, !P0 ;  /* 0x0000000537007c0c */ /* 0x000fe2000c721270 */
[----:B------:R-:W-:Y:S01]  /*147a60*/  IMAD.WIDE R8, R62, 0x4, R20 ;  /* 0x000000043e087825 */ /* 0x000fe200078e0214 */
[----:B------:R-:W-:Y:S01]  /*147a70*/  @P2 STG.E desc[UR34][R2.64], R52 ;  /* 0x0000003402002986 */ /* 0x000fe2000c101922 */
[----:B------:R-:W-:-:S03]  /*147a80*/  ISETP.LT.AND P2, PT, R60, UR5, !P0 ;  /* 0x000000053c007c0c */ /* 0x000fc6000c741270 */
[----:B------:R1:W-:Y:S01]  /*147a90*/  @P3 STG.E desc[UR34][R4.64], R246 ;  /* 0x000000f604003986 */ /* 0x0003e2000c101922 */
[----:B------:R-:W-:-:S03]  /*147aa0*/  ISETP.LT.AND P0, PT, R61, UR5, !P0 ;  /* 0x000000053d007c0c */ /* 0x000fc6000c701270 */
[----:B------:R1:W-:Y:S04]  /*147ab0*/  @P5 STG.E desc[UR34][R6.64], R252 ;  /* 0x000000fc06005986 */ /* 0x0003e8000c101922 */
[----:B-1----:R-:W4:Y:S01]  /*147ac0*/  LDL.LU R246, [R1+0x163c] ;  /* 0x00163c0001f67983 */ /* 0x002f220000300800 */
[----:B------:R-:W-:-:S03]  /*147ad0*/  IMAD.WIDE R2, R62, 0x4, R18 ;  /* 0x000000043e027825 */ /* 0x000fc600078e0212 */
[----:B------:R-:W4:Y:S01]  /*147ae0*/  LDL.LU R252, [R1+0x106c] ;  /* 0x00106c0001fc7983 */ /* 0x000f220000300800 */
[----:B------:R-:W-:-:S03]  /*147af0*/  IMAD.WIDE R4, R62, 0x4, R14 ;  /* 0x000000043e047825 */ /* 0x000fc600078e020e */
[----:B------:R1:W-:Y:S01]  /*147b00*/  @P6 STG.E desc[UR34][R8.64], R83 ;  /* 0x0000005308006986 */ /* 0x0003e2000c101922 */
[----:B------:R-:W-:-:S03]  /*147b10*/  ISETP.GE.AND P6, PT, R10, UR6, PT ;  /* 0x000000060a007c0c */ /* 0x000fc6000bfc6270 */
[----:B-1----:R-:W4:Y:S04]  /*147b20*/  LDL.LU R83, [R1+0x3134] ;  /* 0x0031340001537983 */ /* 0x002f280000300800 */
[----:B--2---:R1:W-:Y:S02]  /*147b30*/  @P1 STG.E desc[UR34][R2.64], R53 ;  /* 0x0000003502001986 */ /* 0x0043e4000c101922 */
[----:B-1----:R-:W-:Y:S02]  /*147b40*/  IMAD.WIDE R2, R62, 0x4, R16 ;  /* 0x000000043e027825 */ /* 0x002fe400078e0210 */
[----:B------:R-:W2:Y:S04]  /*147b50*/  LDL.LU R62, [R1+0x1df0] ;  /* 0x001df000013e7983 */ /* 0x000ea80000300800 */
[----:B------:R-:W2:Y:S04]  /*147b60*/  LDL.LU R10, [R1+0x5070] ;  /* 0x00507000010a7983 */ /* 0x000ea80000300800 */
[----:B---3--:R1:W-:Y:S04]  /*147b70*/  @P2 STG.E desc[UR34][R2.64], R247 ;  /* 0x000000f702002986 */ /* 0x0083e8000c101922 */
[----:B------:R-:W3:Y:S04]  /*147b80*/  LDL.LU R248, [R1+0x1db0] ;  /* 0x001db00001f87983 */ /* 0x000ee80000300800 */
[----:B----4-:R4:W-:Y:S04]  /*147b90*/  @P0 STG.E desc[UR34][R4.64], R82 ;  /* 0x0000005204000986 */ /* 0x0109e8000c101922 */
[----:B-1----:R-:W3:Y:S04]  /*147ba0*/  LDL.LU R247, [R1+0x1de0] ;  /* 0x001de00001f77983 */ /* 0x002ee80000300800 */
[----:B----4-:R-:W4:Y:S01]  /*147bb0*/  LDL.LU R82, [R1+0xca0] ;  /* 0x000ca00001527983 */ /* 0x010f220000300800 */
[----:B------:R-:W-:-:S04]  /*147bc0*/  ISETP.GE.AND P4, PT, R11, UR6, PT ;  /* 0x000000060b007c0c */ /* 0x000fc8000bf86270 */
[----:B------:R-:W-:Y:S02]  /*147bd0*/  ISETP.LT.AND P3, PT, R244, UR5, !P4 ;  /* 0x00000005f4007c0c */ /* 0x000fe4000e761270 */
[----:B------:R-:W-:Y:S01]  /*147be0*/  ISETP.LT.AND P5, PT, R55, UR5, !P4 ;  /* 0x0000000537007c0c */ /* 0x000fe2000e7a1270 */
[----:B------:R-:W-:Y:S01]  /*147bf0*/  IMAD.WIDE R6, R54, 0x4, R20 ;  /* 0x0000000436067825 */ /* 0x000fe200078e0214 */
[----:B------:R-:W-:-:S03]  /*147c00*/  ISETP.LT.AND P1, PT, R60, UR5, !P4 ;  /* 0x000000053c007c0c */ /* 0x000fc6000e721270 */
[----:B------:R-:W-:Y:S01]  /*147c10*/  IMAD.WIDE R8, R54, 0x4, R18 ;  /* 0x0000000436087825 */ /* 0x000fe200078e0212 */
[----:B------:R-:W-:-:S05]  /*147c20*/  ISETP.LT.AND P4, PT, R61, UR5, !P4 ;  /* 0x000000053d007c0c */ /* 0x000fca000e781270 */
[----:B------:R1:W-:Y:S01]  /*147c30*/  @P3 STG.E desc[UR34][R6.64], R63 ;  /* 0x0000003f06003986 */ /* 0x0003e2000c101922 */
[----:B------:R-:W-:Y:S01]  /*147c40*/  IMAD.WIDE R2, R54, 0x4, R16 ;  /* 0x0000000436027825 */ /* 0x000fe200078e0210 */
[----:B------:R-:W-:Y:S02]  /*147c50*/  ISETP.GE.AND P2, PT, R0, UR6, PT ;  /* 0x0000000600007c0c */ /* 0x000fe4000bf46270 */
[----:B------:R1:W-:Y:S01]  /*147c60*/  @P5 STG.E desc[UR34][R8.64], R245 ;  /* 0x000000f508005986 */ /* 0x0003e2000c101922 */
[----:B------:R-:W-:-:S03]  /*147c70*/  IMAD.WIDE R4, R54, 0x4, R14 ;  /* 0x0000000436047825 */ /* 0x000fc600078e020e */
[----:B-1----:R-:W4:Y:S04]  /*147c80*/  LDL.LU R63, [R1+0x3138] ;  /* 0x00313800013f7983 */ /* 0x002f280000300800 */
[----:B------:R-:W4:Y:S04]  /*147c90*/  LDL.LU R52, [R1+0xa80] ;  /* 0x000a800001347983 */ /* 0x000f280000300800 */
[----:B------:R-:W4:Y:S04]  /*147ca0*/  LDL.LU R245, [R1+0x780] ;  /* 0x0007800001f57983 */ /* 0x000f280000300800 */
[----:B------:R-:W4:Y:S04]  /*147cb0*/  LDL.LU R54, [R1+0x313c] ;  /* 0x00313c0001367983 */ /* 0x000f280000300800 */
[----:B------:R-:W4:Y:S04]  /*147cc0*/  LDL.LU R0, [R1+0x5078] ;  /* 0x0050780001007983 */ /* 0x000f280000300800 */
[----:B------:R1:W-:Y:S04]  /*147cd0*/  @P1 STG.E desc[UR34][R2.64], R246 ;  /* 0x000000f602001986 */ /* 0x0003e8000c101922 */
[----:B------:R-:W4:Y:S04]  /*147ce0*/  LDL.LU R53, [R1+0x330] ;  /* 0x0003300001357983 */ /* 0x000f280000300800 */
[----:B------:R1:W-:Y:S04]  /*147cf0*/  @P4 STG.E desc[UR34][R4.64], R252 ;  /* 0x000000fc04004986 */ /* 0x0003e8000c101922 */
[----:B-1----:R-:W4:Y:S01]  /*147d00*/  LDL.LU R246, [R1+0x520] ;  /* 0x0005200001f67983 */ /* 0x002f220000300800 */
[----:B------:R-:W-:-:S02]  /*147d10*/  ISETP.LT.AND P3, PT, R244, UR5, !P6 ;  /* 0x00000005f4007c0c */ /* 0x000fc4000f761270 */
[----:B------:R-:W-:Y:S01]  /*147d20*/  ISETP.LT.AND P0, PT, R55, UR5, !P6 ;  /* 0x0000000537007c0c */ /* 0x000fe2000f701270 */
[----:B------:R-:W4:Y:S01]  /*147d30*/  LDL.LU R252, [R1+0x1df4] ;  /* 0x001df40001fc7983 */ /* 0x000f220000300800 */
[----:B------:R-:W-:Y:S02]  /*147d40*/  ISETP.LT.AND P5, PT, R60, UR5, !P6 ;  /* 0x000000053c007c0c */ /* 0x000fe4000f7a1270 */
[----:B------:R-:W-:Y:S01]  /*147d50*/  ISETP.LT.AND P6, PT, R61, UR5, !P6 ;  /* 0x000000053d007c0c */ /* 0x000fe2000f7c1270 */
[----:B------:R-:W-:-:S04]  /*147d60*/  IMAD.WIDE R2, R83, 0x4, R20 ;  /* 0x0000000453027825 */ /* 0x000fc800078e0214 */
[----:B------:R-:W-:-:S04]  /*147d70*/  IMAD.WIDE R4, R83, 0x4, R18 ;  /* 0x0000000453047825 */ /* 0x000fc800078e0212 */
[----:B------:R-:W-:-:S04]  /*147d80*/  IMAD.WIDE R6, R83, 0x4, R16 ;  /* 0x0000000453067825 */ /* 0x000fc800078e0210 */
[----:B------:R-:W-:Y:S02]  /*147d90*/  IMAD.WIDE R8, R83, 0x4, R14 ;  /* 0x0000000453087825 */ /* 0x000fe400078e020e */
[----:B------:R-:W4:Y:S04]  /*147da0*/  LDL.LU R83, [R1+0x1db4] ;  /* 0x001db40001537983 */ /* 0x000f280000300800 */
[----:B--2---:R1:W-:Y:S01]  /*147db0*/  @P3 STG.E desc[UR34][R2.64], R62 ;  /* 0x0000003e02003986 */ /* 0x0043e2000c101922 */
[----:B------:R-:W-:-:S03]  /*147dc0*/  ISETP.GE.AND P3, PT, R10, UR6, PT ;  /* 0x000000060a007c0c */ /* 0x000fc6000bf66270 */
[----:B-1----:R-:W2:Y:S04]  /*147dd0*/  LDL.LU R62, [R1+0x3140] ;  /* 0x00314000013e7983 */ /* 0x002ea80000300800 */
[----:B---3--:R-:W-:Y:S04]  /*147de0*/  @P0 STG.E desc[UR34][R4.64], R248 ;  /* 0x000000f804000986 */ /* 0x008fe8000c101922 */
[----:B------:R-:W3:Y:S04]  /*147df0*/  LDL.LU R10, [R1+0x507c] ;  /* 0x00507c00010a7983 */ /* 0x000ee80000300800 */
[----:B------:R1:W-:Y:S04]  /*147e00*/  @P5 STG.E desc[UR34][R6.64], R247 ;  /* 0x000000f706005986 */ /* 0x0003e8000c101922 */
[----:B----4-:R4:W-:Y:S04]  /*147e10*/  @P6 STG.E desc[UR34][R8.64], R82 ;  /* 0x0000005208006986 */ /* 0x0109e8000c101922 */
[----:B-1----:R-:W2:Y:S04]  /*147e20*/  LDL.LU R247, [R1+0x1de4] ;  /* 0x001de40001f77983 */ /* 0x002ea80000300800 */
[----:B----4-:R-:W4:Y:S01]  /*147e30*/  LDL.LU R82, [R1+0xca4] ;  /* 0x000ca40001527983 */ /* 0x010f220000300800 */
[----:B------:R-:W-:-:S02]  /*147e40*/  ISETP.LT.AND P1, PT, R244, UR5, !P2 ;  /* 0x00000005f4007c0c */ /* 0x000fc4000d721270 */
[----:B------:R-:W-:Y:S01]  /*147e50*/  ISETP.LT.AND P4, PT, R55, UR5, !P2 ;  /* 0x0000000537007c0c */ /* 0x000fe2000d781270 */
[----:B------:R-:W3:Y:S01]  /*147e60*/  LDL.LU R248, [R1+0xa84] ;  /* 0x000a840001f87983 */ /* 0x000ee20000300800 */
[----:B------:R-:W-:Y:S02]  /*147e70*/  ISETP.LT.AND P0, PT, R60, UR5, !P2 ;  /* 0x000000053c007c0c */ /* 0x000fe4000d701270 */
[----:B------:R-:W-:Y:S02]  /*147e80*/  ISETP.LT.AND P2, PT, R61, UR5, !P2 ;  /* 0x000000053d007c0c */ /* 0x000fe4000d741270 */
[----:B------:R-:W-:Y:S01]  /*147e90*/  ISETP.LT.AND P5, PT, R244, UR5, !P3 ;  /* 0x00000005f4007c0c */ /* 0x000fe2000dfa1270 */
[----:B------:R-:W-:-:S04]  /*147ea0*/  IMAD.WIDE R2, R63, 0x4, R20 ;  /* 0x000000043f027825 */ /* 0x000fc800078e0214 */
[----:B------:R-:W-:Y:S01]  /*147eb0*/  IMAD.WIDE R4, R63, 0x4, R18 ;  /* 0x000000043f047825 */ /* 0x000fe200078e0212 */
[----:B------:R1:W-:Y:S04]  /*147ec0*/  @P1 STG.E desc[UR34][R2.64], R52 ;  /* 0x0000003402001986 */ /* 0x0003e8000c101922 */
[----:B------:R1:W-:Y:S01]  /*147ed0*/  @P4 STG.E desc[UR34][R4.64], R245 ;  /* 0x000000f504004986 */ /* 0x0003e2000c101922 */
[----:B------:R-:W-:-:S03]  /*147ee0*/  ISETP.GE.AND P4, PT, R0, UR6, PT ;  /* 0x0000000600007c0c */ /* 0x000fc6000bf86270 */
[----:B------:R-:W3:Y:S01]  /*147ef0*/  LDL.LU R0, [R1+0x5074] ;  /* 0x0050740001007983 */ /* 0x000ee20000300800 */
[----:B-1----:R-:W-:-:S03]  /*147f00*/  IMAD.WIDE R2, R63, 0x4, R16 ;  /* 0x000000043f027825 */ /* 0x002fc600078e0210 */
[----:B------:R-:W3:Y:S01]  /*147f10*/  LDL.LU R52, [R1+0x784] ;  /* 0x0007840001347983 */ /* 0x000ee20000300800 */
[----:B------:R-:W-:-:S03]  /*147f20*/  IMAD.WIDE R4, R63, 0x4, R14 ;  /* 0x000000043f047825 */ /* 0x000fc600078e020e */
[----:B------:R-:W3:Y:S01]  /*147f30*/  LDL.LU R245, [R1+0x334] ;  /* 0x0003340001f57983 */ /* 0x000ee20000300800 */
[----:B------:R-:W-:-:S03]  /*147f40*/  IMAD.WIDE R6, R54, 0x4, R20 ;  /* 0x0000000436067825 */ /* 0x000fc600078e0214 */
[----:B------:R-:W3:Y:S04]  /*147f50*/  LDL.LU R63, [R1+0x3144] ;  /* 0x00314400013f7983 */ /* 0x000ee80000300800 */
[----:B------:R1:W-:Y:S01]  /*147f60*/  @P0 STG.E desc[UR34][R2.64], R53 ;  /* 0x0000003502000986 */ /* 0x0003e2000c101922 */
[----:B------:R-:W-:-:S03]  /*147f70*/  ISETP.LT.AND P6, PT, R55, UR5, !P3 ;  /* 0x0000000537007c0c */ /* 0x000fc6000dfc1270 */
[----:B------:R1:W-:Y:S04]  /*147f80*/  @P2 STG.E desc[UR34][R4.64], R246 ;  /* 0x000000f604002986 */ /* 0x0003e8000c101922 */
[----:B------:R1:W-:Y:S04]  /*147f90*/  @P5 STG.E desc[UR34][R6.64], R252 ;  /* 0x000000fc06005986 */ /* 0x0003e8000c101922 */
[----:B-1----:R-:W3:Y:S04]  /*147fa0*/  LDL.LU R53, [R1+0x524] ;  /* 0x0005240001357983 */ /* 0x002ee80000300800 */
[----:B------:R-:W3:Y:S04]  /*147fb0*/  LDL.LU R246, [R1+0x1df8] ;  /* 0x001df80001f67983 */ /* 0x000ee80000300800 */
[----:B------:R-:W3:Y:S01]  /*147fc0*/  LDL.LU R252, [R1+0x1db8] ;  /* 0x001db80001fc7983 */ /* 0x000ee20000300800 */
[----:B------:R-:W-:-:S02]  /*147fd0*/  ISETP.LT.AND P1, PT, R60, UR5, !P3 ;  /* 0x000000053c007c0c */ /* 0x000fc4000df21270 */
[----:B------:R-:W-:Y:S01]  /*147fe0*/  ISETP.LT.AND P3, PT, R61, UR5, !P3 ;  /* 0x000000053d007c0c */ /* 0x000fe2000df61270 */
[----:B------:R-:W-:-:S04]  /*147ff0*/  IMAD.WIDE R8, R54, 0x4, R18 ;  /* 0x0000000436087825 */ /* 0x000fc800078e0212 */
[C---:B------:R-:W-:Y:S01]  /*148000*/  IMAD.WIDE R2, R54.reuse, 0x4, R16 ;  /* 0x0000000436027825 */ /* 0x040fe200078e0210 */
[----:B------:R1:W-:Y:S03]  /*148010*/  @P6 STG.E desc[UR34][R8.64], R83 ;  /* 0x0000005308006986 */ /* 0x0003e6000c101922 */
[----:B------:R-:W-:Y:S01]  /*148020*/  IMAD.WIDE R4, R54, 0x4, R14 ;  /* 0x0000000436047825 */ /* 0x000fe200078e020e */
[----:B-1----:R-:W3:Y:S04]  /*148030*/  LDL.LU R83, [R1+0xa88] ;  /* 0x000a880001537983 */ /* 0x002ee80000300800 */
[----:B------:R-:W3:Y:S04]  /*148040*/  LDL.LU R54, [R1+0x3148] ;  /* 0x0031480001367983 */ /* 0x000ee80000300800 */
[----:B------:R-:W3:Y:S04]  /*148050*/  LDL.LU R8, [R1+0x5084] ;  /* 0x0050840001087983 */ /* 0x000ee80000300800 */
[----:B--2---:R1:W-:Y:S04]  /*148060*/  @P1 STG.E desc[UR34][R2.64], R247 ;  /* 0x000000f702001986 */ /* 0x0043e8000c101922 */
[----:B----4-:R2:W-:Y:S04]  /*148070*/  @P3 STG.E desc[UR34][R4.64], R82 ;  /* 0x0000005204003986 */ /* 0x0105e8000c101922 */
[----:B-1----:R-:W4:Y:S04]  /*148080*/  LDL.LU R247, [R1+0x1de8] ;  /* 0x001de80001f77983 */ /* 0x002f280000300800 */
[----:B--2---:R-:W2:Y:S01]  /*148090*/  LDL.LU R82, [R1+0xca8] ;  /* 0x000ca80001527983 */ /* 0x004ea20000300800 */
[----:B------:R-:W-:-:S02]  /*1480a0*/  ISETP.LT.AND P5, PT, R244, UR5, !P4 ;  /* 0x00000005f4007c0c */ /* 0x000fc4000e7a1270 */
[----:B------:R-:W-:Y:S02]  /*1480b0*/  ISETP.LT.AND P0, PT, R55, UR5, !P4 ;  /* 0x0000000537007c0c */ /* 0x000fe4000e701270 */
[----:B------:R-:W-:Y:S02]  /*1480c0*/  ISETP.LT.AND P6, PT, R60, UR5, !P4 ;  /* 0x000000053c007c0c */ /* 0x000fe4000e7c1270 */
[----:B---3--:R-:W-:Y:S01]  /*1480d0*/  ISETP.GE.AND P2, PT, R10, UR6, PT ;  /* 0x000000060a007c0c */ /* 0x008fe2000bf46270 */
[----:B------:R-:W-:Y:S01]  /*1480e0*/  IMAD.WIDE R2, R62, 0x4, R20 ;  /* 0x000000043e027825 */ /* 0x000fe200078e0214 */
[----:B------:R-:W-:Y:S02]  /*1480f0*/  ISETP.LT.AND P1, PT, R61, UR5, !P4 ;  /* 0x000000053d007c0c */ /* 0x000fe4000e721270 */
[----:B------:R-:W-:Y:S01]  /*148100*/  ISETP.LT.AND P3, PT, R244, UR5, !P2 ;  /* 0x00000005f4007c0c */ /* 0x000fe2000d761270 */
[C---:B------:R-:W-:Y:S01]  /*148110*/  IMAD.WIDE R4, R62.reuse, 0x4, R18 ;  /* 0x000000043e047825 */ /* 0x040fe200078e0212 */
[----:B------:R-:W-:Y:S01]  /*148120*/  ISETP.LT.AND P4, PT, R55, UR5, !P2 ;  /* 0x0000000537007c0c */ /* 0x000fe2000d781270 */
[----:B------:R1:W-:Y:S02]  /*148130*/  @P5 STG.E desc[UR34][R2.64], R248 ;  /* 0x000000f802005986 */ /* 0x0003e4000c101922 */
[----:B------:R-:W-:Y:S01]  /*148140*/  IMAD.WIDE R6, R62, 0x4, R16 ;  /* 0x000000043e067825 */ /* 0x000fe200078e0210 */
[----:B------:R-:W-:-:S02]  /*148150*/  ISETP.GE.AND P5, PT, R0, UR6, PT ;  /* 0x0000000600007c0c */ /* 0x000fc4000bfa6270 */
[----:B------:R-:W3:Y:S01]  /*148160*/  LDL.LU R0, [R1+0x5080] ;  /* 0x0050800001007983 */ /* 0x000ee20000300800 */
[----:B-1----:R-:W-:-:S03]  /*148170*/  IMAD.WIDE R2, R62, 0x4, R14 ;  /* 0x000000043e027825 */ /* 0x002fc600078e020e */
[----:B------:R1:W-:Y:S04]  /*148180*/  @P0 STG.E desc[UR34][R4.64], R52 ;  /* 0x0000003404000986 */ /* 0x0003e8000c101922 */
[----:B------:R-:W3:Y:S04]  /*148190*/  LDL.LU R248, [R1+0x788] ;  /* 0x0007880001f87983 */ /* 0x000ee80000300800 */
[----:B------:R1:W-:Y:S04]  /*1481a0*/  @P6 STG.E desc[UR34][R6.64], R245 ;  /* 0x000000f506006986 */ /* 0x0003e8000c101922 */
[----:B-1----:R-:W3:Y:S01]  /*1481b0*/  LDL.LU R52, [R1+0x338] ;  /* 0x0003380001347983 */ /* 0x002ee20000300800 */
[----:B------:R-:W-:-:S03]  /*1481c0*/  IMAD.WIDE R4, R63, 0x4, R20 ;  /* 0x000000043f047825 */ /* 0x000fc600078e0214 */
[----:B------:R-:W3:Y:S01]  /*1481d0*/  LDL.LU R245, [R1+0x528] ;  /* 0x0005280001f57983 */ /* 0x000ee20000300800 */
[----:B------:R-:W-:-:S03]  /*1481e0*/  IMAD.WIDE R6, R63, 0x4, R18 ;  /* 0x000000043f067825 */ /* 0x000fc600078e0212 */
[----:B------:R-:W3:Y:S04]  /*1481f0*/  LDL.LU R62, [R1+0x314c] ;  /* 0x00314c00013e7983 */ /* 0x000ee80000300800 */
[----:B------:R-:W-:Y:S04]  /*148200*/  @P1 STG.E desc[UR34][R2.64], R53 ;  /* 0x0000003502001986 */ /* 0x000fe8000c101922 */
[----:B------:R1:W-:Y:S04]  /*148210*/  @P3 STG.E desc[UR34][R4.64], R246 ;  /* 0x000000f604003986 */ /* 0x0003e8000c101922 */
[----:B------:R1:W-:Y:S01]  /*148220*/  @P4 STG.E desc[UR34][R6.64], R252 ;  /* 0x000000fc06004986 */ /* 0x0003e2000c101922 */
[----:B------:R-:W-:-:S03]  /*148230*/  ISETP.LT.AND P0, PT, R60, UR5, !P2 ;  /* 0x000000053c007c0c */ /* 0x000fc6000d701270 */
[----:B-1----:R-:W3:Y:S04]  /*148240*/  LDL.LU R246, [R1+0x1dfc] ;  /* 0x001dfc0001f67983 */ /* 0x002ee80000300800 */
[----:B------:R-:W3:Y:S01]  /*148250*/  LDL.LU R252, [R1+0x1dbc] ;  /* 0x001dbc0001fc7983 */ /* 0x000ee20000300800 */
[----:B------:R-:W-:Y:S02]  /*148260*/  ISETP.LT.AND P2, PT, R61, UR5, !P2 ;  /* 0x000000053d007c0c */ /* 0x000fe4000d741270 */
[----:B------:R-:W-:Y:S01]  /*148270*/  ISETP.LT.AND P6, PT, R244, UR5, !P5 ;  /* 0x00000005f4007c0c */ /* 0x000fe2000efc1270 */
[----:B------:R-:W-:-:S04]  /*148280*/  IMAD.WIDE R2, R63, 0x4, R16 ;  /* 0x000000043f027825 */ /* 0x000fc800078e0210 */
[----:B------:R-:W-:Y:S02]  /*148290*/  IMAD.WIDE R4, R63, 0x4, R14 ;  /* 0x000000043f047825 */ /* 0x000fe400078e020e */
[----:B------:R-:W3:Y:S02]  /*1482a0*/  LDL.LU R63, [R1+0x3150] ;  /* 0x00315000013f7983 */ /* 0x000ee40000300800 */
[C---:B------:R-:W-:Y:S02]  /*1482b0*/  IMAD.WIDE R6, R54.reuse, 0x4, R20 ;  /* 0x0000000436067825 */ /* 0x040fe400078e0214 */
[----:B------:R-:W3:Y:S04]  /*1482c0*/  LDL.LU R11, [R1+0x508c] ;  /* 0x00508c00010b7983 */ /* 0x000ee80000300800 */
[----:B------:R-:W3:Y:S04]  /*1482d0*/  LDL.LU R53, [R1+0x1dec] ;  /* 0x001dec0001357983 */ /* 0x000ee80000300800 */
[----:B----4-:R1:W-:Y:S04]  /*1482e0*/  @P0 STG.E desc[UR34][R2.64], R247 ;  /* 0x000000f702000986 */ /* 0x0103e8000c101922 */
[----:B--2---:R2:W-:Y:S04]  /*1482f0*/  @P2 STG.E desc[UR34][R4.64], R82 ;  /* 0x0000005204002986 */ /* 0x0045e8000c101922 */
[----:B------:R4:W-:Y:S01]  /*148300*/  @P6 STG.E desc[UR34][R6.64], R83 ;  /* 0x0000005306006986 */ /* 0x0009e2000c101922 */
[----:B-1----:R-:W-:-:S03]  /*148310*/  IMAD.WIDE R2, R54, 0x4, R18 ;  /* 0x0000000436027825 */ /* 0x002fc600078e0212 */
[----:B------:R-:W3:Y:S01]  /*148320*/  LDL.LU R247, [R1+0xcac] ;  /* 0x000cac0001f77983 */ /* 0x000ee20000300800 */
[----:B--2---:R-:W-:-:S03]  /*148330*/  IMAD.WIDE R4, R54, 0x4, R16 ;  /* 0x0000000436047825 */ /* 0x004fc600078e0210 */
[----:B------:R-:W2:Y:S01]  /*148340*/  LDL.LU R82, [R1+0xa8c] ;  /* 0x000a8c0001527983 */ /* 0x000ea20000300800 */
[----:B----4-:R-:W-:-:S03]  /*148350*/  IMAD.WIDE R6, R54, 0x4, R14 ;  /* 0x0000000436067825 */ /* 0x010fc600078e020e */
[----:B------:R-:W4:Y:S01]  /*148360*/  LDL.LU R54, [R1+0x78c] ;  /* 0x00078c0001367983 */ /* 0x000f220000300800 */
[----:B------:R-:W-:Y:S02]  /*148370*/  ISETP.LT.AND P1, PT, R55, UR5, !P5 ;  /* 0x0000000537007c0c */ /* 0x000fe4000ef21270 */
[----:B------:R-:W-:Y:S01]  /*148380*/  ISETP.LT.AND P4, PT, R60, UR5, !P5 ;  /* 0x000000053c007c0c */ /* 0x000fe2000ef81270 */
[----:B------:R-:W4:Y:S01]  /*148390*/  LDL.LU R83, [R1+0x3154] ;  /* 0x0031540001537983 */ /* 0x000f220000300800 */
[----:B------:R-:W-:Y:S02]  /*1483a0*/  ISETP.LT.AND P5, PT, R61, UR5, !P5 ;  /* 0x000000053d007c0c */ /* 0x000fe4000efa1270 */
[----:B------:R-:W-:Y:S01]  /*1483b0*/  ISETP.GE.AND P3, PT, R8, UR6, PT ;  /* 0x0000000608007c0c */ /* 0x000fe2000bf66270 */
[----:B------:R-:W4:Y:S03]  /*1483c0*/  LDL.LU R10, [R1+0x5090] ;  /* 0x00509000010a7983 */ /* 0x000f260000300800 */
[----:B------:R-:W-:-:S02]  /*1483d0*/  ISETP.LT.AND P2, PT, R244, UR5, !P3 ;  /* 0x00000005f4007c0c */ /* 0x000fc4000df41270 */
[----:B------:R-:W-:Y:S01]  /*1483e0*/  ISETP.LT.AND P6, PT, R55, UR5, !P3 ;  /* 0x0000000537007c0c */ /* 0x000fe2000dfc1270 */
[----:B---3--:R1:W-:Y:S04]  /*1483f0*/  @P1 STG.E desc[UR34][R2.64], R248 ;  /* 0x000000f802001986 */ /* 0x0083e8000c101922 */
[----:B------:R3:W-:Y:S04]  /*148400*/  @P4 STG.E desc[UR34][R4.64], R52 ;  /* 0x0000003404004986 */ /* 0x0007e8000c101922 */
[----:B------:R3:W-:Y:S01]  /*148410*/  @P5 STG.E desc[UR34][R6.64], R245 ;  /* 0x000000f506005986 */ /* 0x0007e2000c101922 */
[----:B-1----:R-:W-:-:S04]  /*148420*/  IMAD.WIDE R2, R62, 0x4, R20 ;  /* 0x000000043e027825 */ /* 0x002fc800078e0214 */
[----:B---3--:R-:W-:Y:S01]  /*148430*/  IMAD.WIDE R4, R62, 0x4, R18 ;  /* 0x000000043e047825 */ /* 0x008fe200078e0212 */
[----:B------:R-:W3:Y:S01]  /*148440*/  LDL.LU R245, [R1+0x33c] ;  /* 0x00033c0001f57983 */ /* 0x000ee20000300800 */
[----:B------:R-:W-:Y:S02]  /*148450*/  ISETP.GE.AND P0, PT, R0, UR6, PT ;  /* 0x0000000600007c0c */ /* 0x000fe4000bf06270 */
[----:B------:R-:W-:Y:S01]  /*148460*/  ISETP.LT.AND P1, PT, R60, UR5, !P3 ;  /* 0x000000053c007c0c */ /* 0x000fe2000df21270 */
[----:B------:R1:W-:Y:S04]  /*148470*/  @P2 STG.E desc[UR34][R2.64], R246 ;  /* 0x000000f602002986 */ /* 0x0003e8000c101922 */
[----:B------:R1:W-:Y:S01]  /*148480*/  @P6 STG.E desc[UR34][R4.64], R252 ;  /* 0x000000fc04006986 */ /* 0x0003e2000c101922 */
[----:B------:R-:W-:Y:S01]  /*148490*/  ISETP.LT.AND P3, PT, R61, UR5, !P3 ;  /* 0x000000053d007c0c */ /* 0x000fe2000df61270 */
[----:B-1----:R-:W-:-:S04]  /*1484a0*/  IMAD.WIDE R2, R62, 0x4, R16 ;  /* 0x000000043e027825 */ /* 0x002fc800078e0210 */
[----:B------:R-:W-:Y:S02]  /*1484b0*/  IMAD.WIDE R4, R62, 0x4, R14 ;  /* 0x000000043e047825 */ /* 0x000fe400078e020e */
[----:B------:R-:W3:Y:S01]  /*1484c0*/  LDL.LU R62, [R1+0x52c] ;  /* 0x00052c00013e7983 */ /* 0x000ee20000300800 */
[----:B------:R-:W-:Y:S02]  /*1484d0*/  ISETP.LT.AND P4, PT, R244, UR5, !P0 ;  /* 0x00000005f4007c0c */ /* 0x000fe4000c781270 */
[----:B------:R-:W-:Y:S01]  /*1484e0*/  ISETP.LT.AND P5, PT, R55, UR5, !P0 ;  /* 0x0000000537007c0c */ /* 0x000fe2000c7a1270 */
[----:B------:R-:W3:Y:S01]  /*1484f0*/  LDL.LU R0, [R1+0x5088] ;  /* 0x0050880001007983 */ /* 0x000ee20000300800 */
[----:B------:R-:W-:-:S03]  /*148500*/  IMAD.WIDE R6, R63, 0x4, R20 ;  /* 0x000000043f067825 */ /* 0x000fc600078e0214 */
[----:B------:R-:W3:Y:S01]  /*148510*/  LDL.LU R248, [R1+0x1eb0] ;  /* 0x001eb00001f87983 */ /* 0x000ee20000300800 */
[----:B------:R-:W-:-:S03]  /*148520*/  IMAD.WIDE R8, R63, 0x4, R18 ;  /* 0x000000043f087825 */ /* 0x000fc600078e0212 */
[----:B------:R-:W3:Y:S04]  /*148530*/  LDL.LU R246, [R1+0x1ed0] ;  /* 0x001ed00001f67983 */ /* 0x000ee80000300800 */
[----:B------:R1:W-:Y:S04]  /*148540*/  @P1 STG.E desc[UR34][R2.64], R53 ;  /* 0x0000003502001986 */ /* 0x0003e8000c101922 */
[----:B------:R-:W3:Y:S04]  /*148550*/  LDL.LU R252, [R1+0x1e90] ;  /* 0x001e900001fc7983 */ /* 0x000ee80000300800 */
[----:B-1----:R-:W3:Y:S04]  /*148560*/  LDL.LU R53, [R1+0x1e30] ;  /* 0x001e300001357983 */ /* 0x002ee80000300800 */
[----:B------:R-:W-:Y:S04]  /*148570*/  @P3 STG.E desc[UR34][R4.64], R247 ;  /* 0x000000f704003986 */ /* 0x000fe8000c101922 */
[----:B--2---:R-:W-:Y:S04]  /*148580*/  @P4 STG.E desc[UR34][R6.64], R82 ;  /* 0x0000005206004986 */ /* 0x004fe8000c101922 */
[----:B----4-:R1:W-:Y:S04]  /*148590*/  @P5 STG.E desc[UR34][R8.64], R54 ;  /* 0x0000003608005986 */ /* 0x0103e8000c101922 */
[----:B-1----:R-:W2:Y:S04]  /*1485a0*/  LDL.LU R54, [R1+0x1e10] ;  /* 0x001e100001367983 */ /* 0x002ea80000300800 */
[----:B------:R-:W4:Y:S01]  /*1485b0*/  LDL.LU R247, [R1+0x3158] ;  /* 0x0031580001f77983 */ /* 0x000f220000300800 */
[----:B------:R-:W-:-:S02]  /*1485c0*/  ISETP.LT.AND P2, PT, R60, UR5, !P0 ;  /* 0x000000053c007c0c */ /* 0x000fc4000c741270 */
[----:B------:R-:W-:Y:S01]  /*1485d0*/  ISETP.LT.AND P0, PT, R61, UR5, !P0 ;  /* 0x000000053d007c0c */ /* 0x000fe2000c701270 */
[----:B------:R-:W-:Y:S01]  /*1485e0*/  IMAD.WIDE R2, R63, 0x4, R16 ;  /* 0x000000043f027825 */ /* 0x000fe200078e0210 */
[----:B------:R-:W-:Y:S01]  /*1485f0*/  ISETP.GE.AND P6, PT, R11, UR6, PT ;  /* 0x000000060b007c0c */ /* 0x000fe2000bfc6270 */
[----:B------:R-:W2:Y:S03]  /*148600*/  LDL.LU R82, [R1+0x315c] ;  /* 0x00315c0001527983 */ /* 0x000ea60000300800 */
[----:B------:R-:W-:Y:S02]  /*148610*/  ISETP.LT.AND P1, PT, R244, UR5, !P6 ;  /* 0x00000005f4007c0c */ /* 0x000fe4000f721270 */
[----:B------:R-:W-:Y:S02]  /*148620*/  ISETP.LT.AND P3, PT, R55, UR5, !P6 ;  /* 0x0000000537007c0c */ /* 0x000fe4000f761270 */
[----:B------:R-:W-:Y:S01]  /*148630*/  ISETP.LT.AND P5, PT, R60, UR5, !P6 ;  /* 0x000000053c007c0c */ /* 0x000fe2000f7a1270 */
[----:B------:R-:W-:Y:S01]  /*148640*/  IMAD.WIDE R4, R83, 0x4, R20 ;  /* 0x0000000453047825 */ /* 0x000fe200078e0214 */
[----:B---3--:R1:W-:Y:S03]  /*148650*/  @P2 STG.E desc[UR34][R2.64], R245 ;  /* 0x000000f502002986 */ /* 0x0083e6000c101922 */
[----:B-1----:R-:W-:-:S02]  /*148660*/  IMAD.WIDE R2, R63, 0x4, R14 ;  /* 0x000000043f027825 */ /* 0x002fc400078e020e */
[----:B------:R-:W3:Y:S04]  /*148670*/  LDL.LU R63, [R1+0x1b90] ;  /* 0x001b9000013f7983 */ /* 0x000ee80000300800 */
[----:B------:R-:W3:Y:S04]  /*148680*/  LDL.LU R11, [R1+0x5098] ;  /* 0x00509800010b7983 */ /* 0x000ee80000300800 */
[----:B------:R-:W3:Y:S04]  /*148690*/  LDL.LU R52, [R1+0x1640] ;  /* 0x0016400001347983 */ /* 0x000ee80000300800 */
[----:B------:R-:W3:Y:S04]  /*1486a0*/  LDL.LU R245, [R1+0x1040] ;  /* 0x0010400001f57983 */ /* 0x000ee80000300800 */
[----:B------:R1:W-:Y:S01]  /*1486b0*/  @P0 STG.E desc[UR34][R2.64], R62 ;  /* 0x0000003e02000986 */ /* 0x0003e2000c101922 */
[----:B------:R-:W-:Y:S01]  /*1486c0*/  IMAD.WIDE R6, R83, 0x4, R18 ;  /* 0x0000000453067825 */ /* 0x000fe200078e0212 */
[----:B------:R-:W-:-:S02]  /*1486d0*/  ISETP.GE.AND P4, PT, R10, UR6, PT ;  /* 0x000000060a007c0c */ /* 0x000fc4000bf86270 */
[----:B-1----:R-:W3:Y:S01]  /*1486e0*/  LDL.LU R62, [R1+0x1eb4] ;  /* 0x001eb400013e7983 */ /* 0x002ee20000300800 */
[----:B------:R-:W-:Y:S01]  /*1486f0*/  IMAD.WIDE R8, R83, 0x4, R16 ;  /* 0x0000000453087825 */ /* 0x000fe200078e0210 */
[----:B------:R-:W-:Y:S02]  /*148700*/  ISETP.LT.AND P2, PT, R61, UR5, !P6 ;  /* 0x000000053d007c0c */ /* 0x000fe4000f741270 */
[----:B------:R-:W-:Y:S01]  /*148710*/  @P1 STG.E desc[UR34][R4.64], R248 ;  /* 0x000000f804001986 */ /* 0x000fe2000c101922 */
[----:B------:R-:W-:-:S03]  /*148720*/  ISETP.LT.AND P6, PT, R244, UR5, !P4 ;  /* 0x00000005f4007c0c */ /* 0x000fc6000e7c1270 */
[----:B------:R1:W-:Y:S04]  /*148730*/  @P3 STG.E desc[UR34][R6.64], R246 ;  /* 0x000000f606003986 */ /* 0x0003e8000c101922 */
[----:B------:R-:W3:Y:S01]  /*148740*/  LDL.LU R10, [R1+0x5094] ;  /* 0x00509400010a7983 */ /* 0x000ee20000300800 */
[----:B------:R-:W-:-:S03]  /*148750*/  IMAD.WIDE R2, R83, 0x4, R14 ;  /* 0x0000000453027825 */ /* 0x000fc600078e020e */
[----:B------:R1:W-:Y:S04]  /*148760*/  @P5 STG.E desc[UR34][R8.64], R252 ;  /* 0x000000fc08005986 */ /* 0x0003e8000c101922 */
[----:B-1----:R-:W3:Y:S04]  /*148770*/  LDL.LU R246, [R1+0x1ed4] ;  /* 0x001ed40001f67983 */ /* 0x002ee80000300800 */
[----:B------:R-:W3:Y:S04]  /*148780*/  LDL.LU R252, [R1+0x1e94] ;  /* 0x001e940001fc7983 */ /* 0x000ee80000300800 */
[----:B------:R1:W-:Y:S04]  /*148790*/  @P2 STG.E desc[UR34][R2.64], R53 ;  /* 0x0000003502002986 */ /* 0x0003e8000c101922 */
[----:B------:R-:W3:Y:S01]  /*1487a0*/  LDL.LU R83, [R1+0x3160] ;  /* 0x0031600001537983 */ /* 0x000ee20000300800 */
[----:B------:R-:W-:Y:S01]  /*1487b0*/  ISETP.GE.AND P0, PT, R0, UR6, PT ;  /* 0x0000000600007c0c */ /* 0x000fe2000bf06270 */
[----:B----4-:R-:W-:-:S05]  /*1487c0*/  IMAD.WIDE R4, R247, 0x4, R20 ;  /* 0x00000004f7047825 */ /* 0x010fca00078e0214 */
[----:B--2---:R2:W-:Y:S01]  /*1487d0*/  @P6 STG.E desc[UR34][R4.64], R54 ;  /* 0x0000003604006986 */ /* 0x0045e2000c101922 */
[----:B-1----:R-:W-:-:S03]  /*1487e0*/  IMAD.WIDE R2, R247, 0x4, R18 ;  /* 0x00000004f7027825 */ /* 0x002fc600078e0212 */
[----:B--2---:R-:W2:Y:S04]  /*1487f0*/  LDL.LU R54, [R1+0x1e34] ;  /* 0x001e340001367983 */ /* 0x004ea80000300800 */
[----:B------:R-:W4:Y:S04]  /*148800*/  LDL.LU R0, [R1+0x509c] ;  /* 0x00509c0001007983 */ /* 0x000f280000300800 */
[----:B------:R-:W4:Y:S01]  /*148810*/  LDL.LU R53, [R1+0x1e14] ;  /* 0x001e140001357983 */ /* 0x000f220000300800 */
[----:B------:R-:W-:-:S04]  /*148820*/  IMAD.WIDE R4, R247, 0x4, R16 ;  /* 0x00000004f7047825 */ /* 0x000fc800078e0210 */
[----:B------:R-:W-:Y:S02]  /*148830*/  IMAD.WIDE R6, R247, 0x4, R14 ;  /* 0x00000004f7067825 */ /* 0x000fe400078e020e */
[----:B------:R-:W4:Y:S01]  /*148840*/  LDL.LU R247, [R1+0x1b94] ;  /* 0x001b940001f77983 */ /* 0x000f220000300800 */
[----:B------:R-:W-:Y:S02]  /*148850*/  ISETP.LT.AND P3, PT, R55, UR5, !P4 ;  /* 0x0000000537007c0c */ /* 0x000fe4000e761270 */
[----:B------:R-:W-:Y:S02]  /*148860*/  ISETP.LT.AND P1, PT, R60, UR5, !P4 ;  /* 0x000000053c007c0c */ /* 0x000fe4000e721270 */
[----:B------:R-:W-:Y:S02]  /*148870*/  ISETP.LT.AND P4, PT, R61, UR5, !P4 ;  /* 0x000000053d007c0c */ /* 0x000fe4000e781270 */
[----:B------:R-:W-:Y:S01]  /*148880*/  ISETP.LT.AND P5, PT, R244, UR5, !P0 ;  /* 0x00000005f4007c0c */ /* 0x000fe2000c7a1270 */
[----:B------:R-:W-:Y:S01]  /*148890*/  IMAD.WIDE R8, R82, 0x4, R20 ;  /* 0x0000000452087825 */ /* 0x000fe200078e0214 */
[----:B------:R-:W-:-:S05]  /*1488a0*/  ISETP.LT.AND P2, PT, R55, UR5, !P0 ;  /* 0x0000000537007c0c */ /* 0x000fca000c741270 */
[----:B---3--:R1:W-:Y:S04]  /*1488b0*/  @P3 STG.E desc[UR34][R2.64], R63 ;  /* 0x0000003f02003986 */ /* 0x0083e8000c101922 */
[----:B------:R3:W-:Y:S04]  /*1488c0*/  @P1 STG.E desc[UR34][R4.64], R52 ;  /* 0x0000003404001986 */ /* 0x0007e8000c101922 */
[----:B------:R3:W-:Y:S04]  /*1488d0*/  @P4 STG.E desc[UR34][R6.64], R245 ;  /* 0x000000f506004986 */ /* 0x0007e8000c101922 */
[----:B-1----:R-:W4:Y:S04]  /*1488e0*/  LDL.LU R63, [R1+0x3164] ;  /* 0x00316400013f7983 */ /* 0x002f280000300800 */
[----:B---3--:R-:W3:Y:S04]  /*1488f0*/  LDL.LU R52, [R1+0x1644] ;  /* 0x0016440001347983 */ /* 0x008ee80000300800 */
[----:B------:R-:W3:Y:S04]  /*148900*/  LDL.LU R245, [R1+0x1044] ;  /* 0x0010440001f57983 */ /* 0x000ee80000300800 */
[----:B------:R1:W-:Y:S01]  /*148910*/  @P5 STG.E desc[UR34][R8.64], R62 ;  /* 0x0000003e08005986 */ /* 0x0003e2000c101922 */
[----:B------:R-:W-:Y:S01]  /*148920*/  ISETP.LT.AND P6, PT, R60, UR5, !P0 ;  /* 0x000000053c007c0c */ /* 0x000fe2000c7c1270 */
[----:B------:R-:W-:-:S02]  /*148930*/  IMAD.WIDE R2, R82, 0x4, R18 ;  /* 0x0000000452027825 */ /* 0x000fc400078e0212 */
[----:B-1----:R-:W3:Y:S02]  /*148940*/  LDL.LU R62, [R1+0x1eb8] ;  /* 0x001eb800013e7983 */ /* 0x002ee40000300800 */
[----:B------:R-:W-:Y:S01]  /*148950*/  IMAD.WIDE R4, R82, 0x4, R16 ;  /* 0x0000000452047825 */ /* 0x000fe200078e0210 */
[----:B------:R-:W-:Y:S02]  /*148960*/  ISETP.LT.AND P0, PT, R61, UR5, !P0 ;  /* 0x000000053d007c0c */ /* 0x000fe4000c701270 */
[----:B------:R-:W-:Y:S01]  /*148970*/  ISETP.GE.AND P3, PT, R11, UR6, PT ;  /* 0x000000060b007c0c */ /* 0x000fe2000bf66270 */
[----:B------:R1:W-:Y:S03]  /*148980*/  @P2 STG.E desc[UR34][R2.64], R246 ;  /* 0x000000f602002986 */ /* 0x0003e6000c101922 */
[----:B------:R-:W-:Y:S01]  /*148990*/  ISETP.LT.AND P1, PT, R244, UR5, !P3 ;  /* 0x00000005f4007c0c */ /* 0x000fe2000df21270 */
[----:B------:R1:W-:Y:S02]  /*1489a0*/  @P6 STG.E desc[UR34][R4.64], R252 ;  /* 0x000000fc04006986 */ /* 0x0003e4000c101922 */
[----:B-1----:R-:W-:-:S02]  /*1489b0*/  IMAD.WIDE R2, R82, 0x4, R14 ;  /* 0x0000000452027825 */ /* 0x002fc400078e020e */
[----:B------:R-:W3:Y:S04]  /*1489c0*/  LDL.LU R82, [R1+0x1ed8] ;  /* 0x001ed80001527983 */ /* 0x000ee80000300800 */
[----:B------:R-:W3:Y:S04]  /*1489d0*/  LDL.LU R8, [R1+0x50a4] ;  /* 0x0050a40001087983 */ /* 0x000ee80000300800 */
[----:B------:R-:W3:Y:S04]  /*1489e0*/  LDL.LU R246, [R1+0x1e98] ;  /* 0x001e980001f67983 */ /* 0x000ee80000300800 */
[----:B------:R-:W3:Y:S01]  /*1489f0*/  LDL.LU R252, [R1+0x1e38] ;  /* 0x001e380001fc7983 */ /* 0x000ee20000300800 */
[----:B------:R-:W-:Y:S01]  /*148a00*/  ISETP.LT.AND P5, PT, R55, UR5, !P3 ;  /* 0x0000000537007c0c */ /* 0x000fe2000dfa1270 */
[----:B------:R-:W-:-:S04]  /*148a10*/  IMAD.WIDE R4, R83, 0x4, R20 ;  /* 0x0000000453047825 */ /* 0x000fc800078e0214 */
[----:B------:R-:W-:Y:S01]  /*148a20*/  IMAD.WIDE R6, R83, 0x4, R18 ;  /* 0x0000000453067825 */ /* 0x000fe200078e0212 */
[----:B--2---:R1:W-:Y:S01]  /*148a30*/  @P0 STG.E desc[UR34][R2.64], R54 ;  /* 0x0000003602000986 */ /* 0x0043e2000c101922 */
[----:B----4-:R-:W-:-:S03]  /*148a40*/  ISETP.GE.AND P0, PT, R0, UR6, PT ;  /* 0x0000000600007c0c */ /* 0x010fc6000bf06270 */
[----:B-1----:R-:W2:Y:S04]  /*148a50*/  LDL.LU R54, [R1+0x3168] ;  /* 0x0031680001367983 */ /* 0x002ea80000300800 */
[----:B------:R-:W4:Y:S04]  /*148a60*/  LDL.LU R0, [R1+0x50a0] ;  /* 0x0050a00001007983 */ /* 0x000f280000300800 */
[----:B------:R1:W-:Y:S04]  /*148a70*/  @P1 STG.E desc[UR34][R4.64], R53 ;  /* 0x0000003504001986 */ /* 0x0003e8000c101922 */
[----:B------:R-:W4:Y:S04]  /*148a80*/  LDL.LU R248, [R1+0x1e18] ;  /* 0x001e180001f87983 */ /* 0x000f280000300800 */
[----:B------:R1:W-:Y:S04]  /*148a90*/  @P5 STG.E desc[UR34][R6.64], R247 ;  /* 0x000000f706005986 */ /* 0x0003e8000c101922 */
[----:B-1----:R-:W4:Y:S04]  /*148aa0*/  LDL.LU R53, [R1+0x1b98] ;  /* 0x001b980001357983 */ /* 0x002f280000300800 */
[----:B------:R-:W4:Y:S01]  /*148ab0*/  LDL.LU R247, [R1+0x1648] ;  /* 0x0016480001f77983 */ /* 0x000f220000300800 */
[----:B------:R-:W-:-:S02]  /*148ac0*/  ISETP.GE.AND P4, PT, R10, UR6, PT ;  /* 0x000000060a007c0c */ /* 0x000fc4000bf86270 */
[----:B------:R-:W-:Y:S02]  /*148ad0*/  ISETP.LT.AND P2, PT, R60, UR5, !P3 ;  /* 0x000000053c007c0c */ /* 0x000fe4000df41270 */
[----:B------:R-:W-:Y:S02]  /*148ae0*/  ISETP.LT.AND P3, PT, R61, UR5, !P3 ;  /* 0x000000053d007c0c */ /* 0x000fe4000df61270 */
[----:B------:R-:W-:Y:S01]  /*148af0*/  ISETP.LT.AND P6, PT, R244, UR5, !P4 ;  /* 0x00000005f4007c0c */ /* 0x000fe2000e7c1270 */
[----:B------:R-:W-:-:S04]  /*148b00*/  IMAD.WIDE R2, R83, 0x4, R16 ;  /* 0x0000000453027825 */ /* 0x000fc800078e0210 */
[----:B------:R-:W-:Y:S02]  /*148b10*/  IMAD.WIDE R4, R83, 0x4, R14 ;  /* 0x0000000453047825 */ /* 0x000fe400078e020e */
[----:B------:R-:W4:Y:S02]  /*148b20*/  LDL.LU R83, [R1+0x316c] ;  /* 0x00316c0001537983 */ /* 0x000f240000300800 */
[----:B------:R-:W-:Y:S01]  /*148b30*/  IMAD.WIDE R6, R63, 0x4, R20 ;  /* 0x000000043f067825 */ /* 0x000fe200078e0214 */
[----:B------:R-:W-:Y:S01]  /*148b40*/  ISETP.LT.AND P5, PT, R55, UR5, !P4 ;  /* 0x0000000537007c0c */ /* 0x000fe2000e7a1270 */
[----:B---3--:R1:W-:Y:S04]  /*148b50*/  @P2 STG.E desc[UR34][R2.64], R52 ;  /* 0x0000003402002986 */ /* 0x0083e8000c101922 */
[----:B------:R3:W-:Y:S01]  /*148b60*/  @P3 STG.E desc[UR34][R4.64], R245 ;  /* 0x000000f504003986 */ /* 0x0007e2000c101922 */
[----:B------:R-:W-:-:S02]  /*148b70*/  ISETP.LT.AND P1, PT, R60, UR5, !P4 ;  /* 0x000000053c007c0c */ /* 0x000fc4000e721270 */
[----:B------:R-:W-:Y:S01]  /*148b80*/  ISETP.LT.AND P4, PT, R61, UR5, !P4 ;  /* 0x000000053d007c0c */ /* 0x000fe2000e781270 */
[----:B-1----:R-:W-:-:S04]  /*148b90*/  IMAD.WIDE R2, R63, 0x4, R18 ;  /* 0x000000043f027825 */ /* 0x002fc800078e0212 */
[C---:B---3--:R-:W-:Y:S01]  /*148ba0*/  IMAD.WIDE R4, R63.reuse, 0x4, R16 ;  /* 0x000000043f047825 */ /* 0x048fe200078e0210 */
[----:B------:R-:W3:Y:S04]  /*148bb0*/  LDL.LU R245, [R1+0x1048] ;  /* 0x0010480001f57983 */ /* 0x000ee80000300800 */
[----:B------:R1:W-:Y:S02]  /*148bc0*/  @P6 STG.E desc[UR34][R6.64], R62 ;  /* 0x0000003e06006986 */ /* 0x0003e4000c101922 */
[----:B-1----:R-:W-:Y:S02]  /*148bd0*/  IMAD.WIDE R6, R63, 0x4, R14 ;  /* 0x000000043f067825 */ /* 0x002fe400078e020e */
[----:B------:R-:W3:Y:S04]  /*148be0*/  LDL.LU R63, [R1+0x1ebc] ;  /* 0x001ebc00013f7983 */ /* 0x000ee80000300800 */
[----:B------:R-:W3:Y:S01]  /*148bf0*/  LDL.LU R62, [R1+0x3170] ;  /* 0x00317000013e7983 */ /* 0x000ee20000300800 */
[----:B------:R-:W-:-:S02]  /*148c00*/  ISETP.LT.AND P2, PT, R244, UR5, !P0 ;  /* 0x00000005f4007c0c */ /* 0x000fc4000c741270 */
[----:B------:R-:W-:Y:S01]  /*148c10*/  ISETP.LT.AND P3, PT, R55, UR5, !P0 ;  /* 0x0000000537007c0c */ /* 0x000fe2000c761270 */
[----:B------:R1:W-:Y:S04]  /*148c20*/  @P5 STG.E desc[UR34][R2.64], R82 ;  /* 0x0000005202005986 */ /* 0x0003e8000c101922 */
[----:B------:R1:W-:Y:S04]  /*148c30*/  @P1 STG.E desc[UR34][R4.64], R246 ;  /* 0x000000f604001986 */ /* 0x0003e8000c101922 */
[----:B-1----:R-:W3:Y:S04]  /*148c40*/  LDL.LU R82, [R1+0x1e1c] ;  /* 0x001e1c0001527983 */ /* 0x002ee80000300800 */
[----:B------:R-:W3:Y:S04]  /*148c50*/  LDL.LU R11, [R1+0x50ac] ;  /* 0x0050ac00010b7983 */ /* 0x000ee80000300800 */
[----:B------:R-:W3:Y:S04]  /*148c60*/  LDL.LU R52, [R1+0x1edc] ;  /* 0x001edc0001347983 */ /* 0x000ee80000300800 */
[----:B------:R1:W-:Y:S04]  /*148c70*/  @P4 STG.E desc[UR34][R6.64], R252 ;  /* 0x000000fc06004986 */ /* 0x0003e8000c101922 */
[----:B------:R-:W3:Y:S04]  /*148c80*/  LDL.LU R246, [R1+0x1e9c] ;  /* 0x001e9c0001f67983 */ /* 0x000ee80000300800 */
[----:B-1----:R-:W3:Y:S01]  /*148c90*/  LDL.LU R252, [R1+0x1e3c] ;  /* 0x001e3c0001fc7983 */ /* 0x002ee20000300800 */
[----:B------:R-:W-:-:S03]  /*148ca0*/  ISETP.LT.AND P6, PT, R60, UR5, !P0 ;  /* 0x000000053c007c0c */ /* 0x000fc6000c7c1270 */
[----:B------:R-:W3:Y:S01]  /*148cb0*/  LDL.LU R10, [R1+0x50a8] ;  /* 0x0050a800010a7983 */ /* 0x000ee20000300800 */
[----:B--2---:R-:W-:-:S04]  /*148cc0*/  IMAD.WIDE R2, R54, 0x4, R20 ;  /* 0x0000000436027825 */ /* 0x004fc800078e0214 */
[----:B------:R-:W-:-:S04]  /*148cd0*/  IMAD.WIDE R4, R54, 0x4, R18 ;  /* 0x0000000436047825 */ /* 0x000fc800078e0212 */
[C---:B------:R-:W-:Y:S01]  /*148ce0*/  IMAD.WIDE R6, R54.reuse, 0x4, R16 ;  /* 0x0000000436067825 */ /* 0x040fe200078e0210 */
[----:B----4-:R1:W-:Y:S04]  /*148cf0*/  @P2 STG.E desc[UR34][R2.64], R248 ;  /* 0x000000f802002986 */ /* 0x0103e8000c101922 */
[----:B------:R2:W-:Y:S04]  /*148d00*/  @P3 STG.E desc[UR34][R4.64], R53 ;  /* 0x0000003504003986 */ /* 0x0005e8000c101922 */
[----:B------:R4:W-:Y:S01]  /*148d10*/  @P6 STG.E desc[UR34][R6.64], R247 ;  /* 0x000000f706006986 */ /* 0x0009e2000c101922 */
[----:B-1----:R-:W-:-:S03]  /*148d20*/  IMAD.WIDE R2, R54, 0x4, R14 ;  /* 0x0000000436027825 */ /* 0x002fc600078e020e */
[----:B--2---:R-:W2:Y:S04]  /*148d30*/  LDL.LU R53, [R1+0x1b9c] ;  /* 0x001b9c0001357983 */ /* 0x004ea80000300800 */
[----:B------:R-:W2:Y:S04]  /*148d40*/  LDL.LU R54, [R1+0x3174] ;  /* 0x0031740001367983 */ /* 0x000ea80000300800 */
[----:B----4-:R-:W4:Y:S01]  /*148d50*/  LDL.LU R247, [R1+0x164c] ;  /* 0x00164c0001f77983 */ /* 0x010f220000300800 */
[----:B------:R-:W-:Y:S02]  /*148d60*/  ISETP.GE.AND P5, PT, R8, UR6, PT ;  /* 0x0000000608007c0c */ /* 0x000fe4000bfa6270 */
[----:B------:R-:W-:-:S02]  /*148d70*/  ISETP.LT.AND P0, PT, R61, UR5, !P0 ;  /* 0x000000053d007c0c */ /* 0x000fc4000c701270 */
[----:B------:R-:W-:Y:S01]  /*148d80*/  ISETP.LT.AND P4, PT, R244, UR5, !P5 ;  /* 0x00000005f4007c0c */ /* 0x000fe2000ef81270 */
[----:B------:R-:W-:Y:S01]  /*148d90*/  IMAD.WIDE R4, R83, 0x4, R20 ;  /* 0x0000000453047825 */ /* 0x000fe200078e0214 */
[----:B------:R-:W-:Y:S02]  /*148da0*/  ISETP.GE.AND P1, PT, R0, UR6, PT ;  /* 0x0000000600007c0c */ /* 0x000fe4000bf26270 */
[----:B------:R-:W4:Y:S01]  /*148db0*/  LDL.LU R0, [R1+0x50b0] ;  /* 0x0050b00001007983 */ /* 0x000f220000300800 */
[----:B------:R-:W-:Y:S02]  /*148dc0*/  ISETP.LT.AND P2, PT, R55, UR5, !P5 ;  /* 0x0000000537007c0c */ /* 0x000fe4000ef41270 */
[----:B------:R-:W-:Y:S02]  /*148dd0*/  ISETP.LT.AND P3, PT, R60, UR5, !P5 ;  /* 0x000000053c007c0c */ /* 0x000fe4000ef61270 */
[----:B------:R-:W-:Y:S01]  /*148de0*/  ISETP.LT.AND P5, PT, R61, UR5, !P5 ;  /* 0x000000053d007c0c */ /* 0x000fe2000efa1270 */
[C---:B------:R-:W-:Y:S01]  /*148df0*/  IMAD.WIDE R6, R83.reuse, 0x4, R14 ;  /* 0x0000000453067825 */ /* 0x040fe200078e020e */
[----:B---3--:R1:W-:Y:S04]  /*148e00*/  @P0 STG.E desc[UR34][R2.64], R245 ;  /* 0x000000f502000986 */ /* 0x0083e8000c101922 */
[----:B------:R3:W-:Y:S01]  /*148e10*/  @P4 STG.E desc[UR34][R4.64], R63 ;  /* 0x0000003f04004986 */ /* 0x0007e2000c101922 */
[----:B-1----:R-:W-:-:S03]  /*148e20*/  IMAD.WIDE R2, R83, 0x4, R18 ;  /* 0x0000000453027825 */ /* 0x002fc600078e0212 */
[----:B---3--:R-:W3:Y:S01]  /*148e30*/  LDL.LU R63, [R1+0x104c] ;  /* 0x00104c00013f7983 */ /* 0x008ee20000300800 */
[----:B------:R-:W-:-:S03]  /*148e40*/  IMAD.WIDE R4, R83, 0x4, R16 ;  /* 0x0000000453047825 */ /* 0x000fc600078e0210 */
[----:B------:R-:W3:Y:S04]  /*148e50*/  LDL.LU R245, [R1+0x1e60] ;  /* 0x001e600001f57983 */ /* 0x000ee80000300800 */
[----:B------:R-:W3:Y:S01]  /*148e60*/  LDL.LU R83, [R1+0x1ec0] ;  /* 0x001ec00001537983 */ /* 0x000ee20000300800 */
[----:B------:R-:W-:Y:S02]  /*148e70*/  ISETP.LT.AND P6, PT, R244, UR5, !P1 ;  /* 0x00000005f4007c0c */ /* 0x000fe4000cfc1270 */
[----:B------:R-:W-:Y:S01]  /*148e80*/  ISETP.LT.AND P0, PT, R55, UR5, !P1 ;  /* 0x0000000537007c0c */ /* 0x000fe2000cf01270 */
[----:B------:R-:W-:Y:S04]  /*148e90*/  @P2 STG.E desc[UR34][R2.64], R52 ;  /* 0x0000003402002986 */ /* 0x000fe8000c101922 */
[----:B------:R1:W-:Y:S04]  /*148ea0*/  @P3 STG.E desc[UR34][R4.64], R246 ;  /* 0x000000f604003986 */ /* 0x0003e8000c101922 */
[----:B------:R1:W-:Y:S04]  /*148eb0*/  @P5 STG.E desc[UR34][R6.64], R252 ;  /* 0x000000fc06005986 */ /* 0x0003e8000c101922 */
[----:B-1----:R-:W3:Y:S04]  /*148ec0*/  LDL.LU R246, [R1+0x1e20] ;  /* 0x001e200001f67983 */ /* 0x002ee80000300800 */
[----:B------:R-:W3:Y:S01]  /*148ed0*/  LDL.LU R252, [R1+0xc80] ;  /* 0x000c800001fc7983 */ /* 0x000ee20000300800 */
[----:B------:R-:W-:Y:S01]  /*148ee0*/  IMAD.WIDE R8, R62, 0x4, R20 ;  /* 0x000000043e087825 */ /* 0x000fe200078e0214 */
[----:B------:R-:W-:-:S03]  /*148ef0*/  ISETP.LT.AND P2, PT, R60, UR5, !P1 ;  /* 0x000000053c007c0c */ /* 0x000fc6000cf41270 */
[C---:B------:R-:W-:Y:S01]  /*148f00*/  IMAD.WIDE R2, R62.reuse, 0x4, R18 ;  /* 0x000000043e027825 */ /* 0x040fe200078e0212 */
[----:B------:R1:W-:Y:S03]  /*148f10*/  @P6 STG.E desc[UR34][R8.64], R82 ;  /* 0x0000005208006986 */ /* 0x0003e6000c101922 */
[----:B------:R-:W-:Y:S01]  /*148f20*/  IMAD.WIDE R4, R62, 0x4, R14 ;  /* 0x000000043e047825 */ /* 0x000fe200078e020e */
[----:B------:R-:W-:Y:S01]  /*148f30*/  ISETP.GE.AND P6, PT, R10, UR6, PT ;  /* 0x000000060a007c0c */ /* 0x000fe2000bfc6270 */
[----:B-1----:R-:W3:Y:S04]  /*148f40*/  LDL.LU R82, [R1+0x3178] ;  /* 0x0031780001527983 */ /* 0x002ee80000300800 */
[----:B--2---:R1:W-:Y:S02]  /*148f50*/  @P0 STG.E desc[UR34][R2.64], R53 ;  /* 0x0000003502000986 */ /* 0x0043e4000c101922 */
[----:B-1----:R-:W-:-:S02]  /*148f60*/  IMAD.WIDE R2, R62, 0x4, R16 ;  /* 0x000000043e027825 */ /* 0x002fc400078e0210 */
[----:B------:R-:W2:Y:S04]  /*148f70*/  LDL.LU R62, [R1+0xa70] ;  /* 0x000a7000013e7983 */ /* 0x000ea80000300800 */
[----:B------:R-:W2:Y:S04]  /*148f80*/  LDL.LU R10, [R1+0x50b4] ;  /* 0x0050b400010a7983 */ /* 0x000ea80000300800 */
[----:B------:R-:W2:Y:S04]  /*148f90*/  LDL.LU R52, [R1+0x770] ;  /* 0x0007700001347983 */ /* 0x000ea80000300800 */
[----:B----4-:R1:W-:Y:S04]  /*148fa0*/  @P2 STG.E desc[UR34][R2.64], R247 ;  /* 0x000000f702002986 */ /* 0x0103e8000c101922 */
[----:B------:R-:W4:Y:S04]  /*148fb0*/  LDL.LU R53, [R1+0x510] ;  /* 0x0005100001357983 */ /* 0x000f280000300800 */
[----:B-1----:R-:W4:Y:S01]  /*148fc0*/  LDL.LU R247, [R1+0x320] ;  /* 0x0003200001f77983 */ /* 0x002f220000300800 */
[----:B------:R-:W-:-:S02]  /*148fd0*/  ISETP.GE.AND P4, PT, R11, UR6, PT ;  /* 0x000000060b007c0c */ /* 0x000fc4000bf86270 */
[----:B------:R-:W-:Y:S02]  /*148fe0*/  ISETP.LT.AND P1, PT, R61, UR5, !P1 ;  /* 0x000000053d007c0c */ /* 0x000fe4000cf21270 */
[----:B------:R-:W-:Y:S02]  /*148ff0*/  ISETP.LT.AND P3, PT, R244, UR5, !P4 ;  /* 0x00000005f4007c0c */ /* 0x000fe4000e761270 */
[----:B------:R-:W-:Y:S01]  /*149000*/  ISETP.LT.AND P5, PT, R55, UR5, !P4 ;  /* 0x0000000537007c0c */ /* 0x000fe2000e7a1270 */
[----:B------:R-:W-:-:S04]  /*149010*/  IMAD.WIDE R6, R54, 0x4, R20 ;  /* 0x0000000436067825 */ /* 0x000fc800078e0214 */
[----:B------:R-:W-:Y:S01]  /*149020*/  IMAD.WIDE R8, R54, 0x4, R18 ;  /* 0x0000000436087825 */ /* 0x000fe200078e0212 */
[----:B------:R-:W-:Y:S02]  /*149030*/  ISETP.LT.AND P0, PT, R60, UR5, !P4 ;  /* 0x000000053c007c0c */ /* 0x000fe4000e701270 */
[----:B------:R-:W-:Y:S01]  /*149040*/  ISETP.LT.AND P4, PT, R61, UR5, !P4 ;  /* 0x000000053d007c0c */ /* 0x000fe2000e781270 */
[----:B------:R-:W-:Y:S01]  /*149050*/  IMAD.WIDE R2, R54, 0x4, R16 ;  /* 0x0000000436027825 */ /* 0x000fe200078e0210 */
[----:B------:R-:W-:Y:S01]  /*149060*/  ISETP.GE.AND P2, PT, R0, UR6, PT ;  /* 0x0000000600007c0c */ /* 0x000fe2000bf46270 */
[----:B---3--:R1:W-:Y:S04]  /*149070*/  @P1 STG.E desc[UR34][R4.64], R63 ;  /* 0x0000003f04001986 */ /* 0x0083e8000c101922 */
[----:B------:R3:W-:Y:S04]  /*149080*/  @P3 STG.E desc[UR34][R6.64], R245 ;  /* 0x000000f506003986 */ /* 0x0007e8000c101922 */
[----:B------:R3:W-:Y:S04]  /*149090*/  @P5 STG.E desc[UR34][R8.64], R83 ;  /* 0x0000005308005986 */ /* 0x0007e8000c101922 */
[----:B-1----:R-:W4:Y:S04]  /*1490a0*/  LDL.LU R63, [R1+0x317c] ;  /* 0x00317c00013f7983 */ /* 0x002f280000300800 */
[----:B---3--:R-:W3:Y:S01]  /*1490b0*/  LDL.LU R245, [R1+0x1e64] ;  /* 0x001e640001f57983 */ /* 0x008ee20000300800 */
[----:B------:R-:W-:-:S03]  /*1490c0*/  IMAD.WIDE R4, R54, 0x4, R14 ;  /* 0x0000000436047825 */ /* 0x000fc600078e020e */
[----:B------:R-:W3:Y:S04]  /*1490d0*/  LDL.LU R83, [R1+0x1ec4] ;  /* 0x001ec40001537983 */ /* 0x000ee80000300800 */
[----:B------:R-:W3:Y:S04]  /*1490e0*/  LDL.LU R54, [R1+0x3180] ;  /* 0x0031800001367983 */ /* 0x000ee80000300800 */
[----:B------:R-:W3:Y:S04]  /*1490f0*/  LDL.LU R0, [R1+0x50bc] ;  /* 0x0050bc0001007983 */ /* 0x000ee80000300800 */
[----:B------:R-:W3:Y:S01]  /*149100*/  LDL.LU R248, [R1+0x1e24] ;  /* 0x001e240001f87983 */ /* 0x000ee20000300800 */
[----:B------:R-:W-:-:S02]  /*149110*/  ISETP.LT.AND P3, PT, R244, UR5, !P6 ;  /* 0x00000005f4007c0c */ /* 0x000fc4000f761270 */
[----:B------:R-:W-:Y:S02]  /*149120*/  ISETP.LT.AND P1, PT, R55, UR5, !P6 ;  /* 0x0000000537007c0c */ /* 0x000fe4000f721270 */
[----:B------:R-:W-:Y:S01]  /*149130*/  ISETP.LT.AND P5, PT, R60, UR5, !P6 ;  /* 0x000000053c007c0c */ /* 0x000fe2000f7a1270 */
[----:B------:R1:W-:Y:S04]  /*149140*/  @P0 STG.E desc[UR34][R2.64], R246 ;  /* 0x000000f602000986 */ /* 0x0003e8000c101922 */
[----:B------:R1:W-:Y:S04]  /*149150*/  @P4 STG.E desc[UR34][R4.64], R252 ;  /* 0x000000fc04004986 */ /* 0x0003e8000c101922 */
[----:B-1----:R-:W3:Y:S04]  /*149160*/  LDL.LU R246, [R1+0xc84] ;  /* 0x000c840001f67983 */ /* 0x002ee80000300800 */
[----:B------:R-:W3:Y:S01]  /*149170*/  LDL.LU R252, [R1+0xa74] ;  /* 0x000a740001fc7983 */ /* 0x000ee20000300800 */
[----:B------:R-:W-:Y:S01]  /*149180*/  ISETP.LT.AND P6, PT, R61, UR5, !P6 ;  /* 0x000000053d007c0c */ /* 0x000fe2000f7c1270 */
[----:B------:R-:W-:-:S04]  /*149190*/  IMAD.WIDE R2, R82, 0x4, R20 ;  /* 0x0000000452027825 */ /* 0x000fc800078e0214 */
[----:B------:R-:W-:-:S04]  /*1491a0*/  IMAD.WIDE R4, R82, 0x4, R18 ;  /* 0x0000000452047825 */ /* 0x000fc800078e0212 */
[----:B------:R-:W-:-:S04]  /*1491b0*/  IMAD.WIDE R6, R82, 0x4, R16 ;  /* 0x0000000452067825 */ /* 0x000fc800078e0210 */
[----:B------:R-:W-:Y:S02]  /*1491c0*/  IMAD.WIDE R8, R82, 0x4, R14 ;  /* 0x0000000452087825 */ /* 0x000fe400078e020e */
[----:B------:R-:W3:Y:S04]  /*1491d0*/  LDL.LU R82, [R1+0x774] ;  /* 0x0007740001527983 */ /* 0x000ee80000300800 */
[----:B--2---:R1:W-:Y:S01]  /*1491e0*/  @P3 STG.E desc[UR34][R2.64], R62 ;  /* 0x0000003e02003986 */ /* 0x0043e2000c101922 */
[----:B------:R-:W-:-:S03]  /*1491f0*/  ISETP.GE.AND P3, PT, R10, UR6, PT ;  /* 0x000000060a007c0c */ /* 0x000fc6000bf66270 */
[----:B------:R-:W-:Y:S04]  /*149200*/  @P1 STG.E desc[UR34][R4.64], R52 ;  /* 0x0000003404001986 */ /* 0x000fe8000c101922 */
[----:B----4-:R2:W-:Y:S04]  /*149210*/  @P5 STG.E desc[UR34][R6.64], R53 ;  /* 0x0000003506005986 */ /* 0x0105e8000c101922 */
[----:B-1----:R-:W4:Y:S04]  /*149220*/  LDL.LU R62, [R1+0x3184] ;  /* 0x00318400013e7983 */ /* 0x002f280000300800 */
[----:B------:R-:W4:Y:S04]  /*149230*/  LDL.LU R10, [R1+0x50c0] ;  /* 0x0050c000010a7983 */ /* 0x000f280000300800 */
[----:B------:R1:W-:Y:S04]  /*149240*/  @P6 STG.E desc[UR34][R8.64], R247 ;  /* 0x000000f708006986 */ /* 0x0003e8000c101922 */
[----:B--2---:R-:W2:Y:S04]  /*149250*/  LDL.LU R53, [R1+0x514] ;  /* 0x0005140001357983 */ /* 0x004ea80000300800 */
[----:B-1----:R-:W4:Y:S01]  /*149260*/  LDL.LU R247, [R1+0x324] ;  /* 0x0003240001f77983 */ /* 0x002f220000300800 */
[----:B------:R-:W-:-:S02]  /*149270*/  ISETP.LT.AND P0, PT, R244, UR5, !P2 ;  /* 0x00000005f4007c0c */ /* 0x000fc4000d701270 */
[----:B------:R-:W-:Y:S02]  /*149280*/  ISETP.LT.AND P4, PT, R55, UR5, !P2 ;  /* 0x0000000537007c0c */ /* 0x000fe4000d781270 */
[----:B------:R-:W-:Y:S02]  /*149290*/  ISETP.LT.AND P1, PT, R60, UR5, !P2 ;  /* 0x000000053c007c0c */ /* 0x000fe4000d721270 */
[----:B------:R-:W-:Y:S02]  /*1492a0*/  ISETP.LT.AND P2, PT, R61, UR5, !P2 ;  /* 0x000000053d007c0c */ /* 0x000fe4000d741270 */
[----:B------:R-:W-:Y:S01]  /*1492b0*/  ISETP.LT.AND P5, PT, R244, UR5, !P3 ;  /* 0x00000005f4007c0c */ /* 0x000fe2000dfa1270 */
[----:B------:R-:W4:Y:S01]  /*1492c0*/  LDL.LU R52, [R1+0x1e68] ;  /* 0x001e680001347983 */ /* 0x000f220000300800 */
[----:B------:R-:W-:-:S04]  /*1492d0*/  IMAD.WIDE R2, R63, 0x4, R20 ;  /* 0x000000043f027825 */ /* 0x000fc800078e0214 */
[----:B------:R-:W-:Y:S01]  /*1492e0*/  IMAD.WIDE R4, R63, 0x4, R18 ;  /* 0x000000043f047825 */ /* 0x000fe200078e0212 */
[----:B---3--:R1:W-:Y:S04]  /*1492f0*/  @P0 STG.E desc[UR34][R2.64], R245 ;  /* 0x000000f502000986 */ /* 0x0083e8000c101922 */
[----:B------:R3:W-:Y:S01]  /*149300*/  @P4 STG.E desc[UR34][R4.64], R83 ;  /* 0x0000005304004986 */ /* 0x0007e2000c101922 */
[----:B------:R-:W-:-:S03]  /*149310*/  ISETP.GE.AND P4, PT, R0, UR6, PT ;  /* 0x0000000600007c0c */ /* 0x000fc6000bf86270 */
[----:B------:R-:W4:Y:S01]  /*149320*/  LDL.LU R0, [R1+0x50b8] ;  /* 0x0050b80001007983 */ /* 0x000f220000300800 */
[----:B------:R-:W-:-:S04]  /*149330*/  IMAD.WIDE R6, R54, 0x4, R20 ;  /* 0x0000000436067825 */ /* 0x000fc800078e0214 */
[C---:B-1----:R-:W-:Y:S01]  /*149340*/  IMAD.WIDE R2, R63.reuse, 0x4, R16 ;  /* 0x000000043f027825 */ /* 0x042fe200078e0210 */
[----:B------:R-:W4:Y:S03]  /*149350*/  LDL.LU R245, [R1+0x1ec8] ;  /* 0x001ec80001f57983 */ /* 0x000f260000300800 */
[----:B---3--:R-:W-:Y:S01]  /*149360*/  IMAD.WIDE R4, R63, 0x4, R14 ;  /* 0x000000043f047825 */ /* 0x008fe200078e020e */
[----:B------:R-:W3:Y:S04]  /*149370*/  LDL.LU R83, [R1+0x1e28] ;  /* 0x001e280001537983 */ /* 0x000ee80000300800 */
[----:B------:R-:W3:Y:S04]  /*149380*/  LDL.LU R63, [R1+0x3188] ;  /* 0x00318800013f7983 */ /* 0x000ee80000300800 */
[----:B------:R1:W-:Y:S01]  /*149390*/  @P1 STG.E desc[UR34][R2.64], R248 ;  /* 0x000000f802001986 */ /* 0x0003e2000c101922 */
[----:B------:R-:W-:-:S03]  /*1493a0*/  ISETP.LT.AND P6, PT, R55, UR5, !P3 ;  /* 0x0000000537007c0c */ /* 0x000fc6000dfc1270 */
[----:B------:R1:W-:Y:S04]  /*1493b0*/  @P2 STG.E desc[UR34][R4.64], R246 ;  /* 0x000000f604002986 */ /* 0x0003e8000c101922 */
[----:B-1----:R-:W3:Y:S04]  /*1493c0*/  LDL.LU R248, [R1+0xc88] ;  /* 0x000c880001f87983 */ /* 0x002ee80000300800 */
[----:B------:R1:W-:Y:S04]  /*1493d0*/  @P5 STG.E desc[UR34][R6.64], R252 ;  /* 0x000000fc06005986 */ /* 0x0003e8000c101922 */
[----:B------:R-:W3:Y:S04]  /*1493e0*/  LDL.LU R246, [R1+0xa78] ;  /* 0x000a780001f67983 */ /* 0x000ee80000300800 */
[----:B-1----:R-:W3:Y:S01]  /*1493f0*/  LDL.LU R252, [R1+0x778] ;  /* 0x0007780001fc7983 */ /* 0x002ee20000300800 */
[----:B------:R-:W-:-:S02]  /*149400*/  ISETP.LT.AND P0, PT, R60, UR5, !P3 ;  /* 0x000000053c007c0c */ /* 0x000fc4000df01270 */
[----:B------:R-:W-:Y:S01]  /*149410*/  ISETP.LT.AND P3, PT, R61, UR5, !P3 ;  /* 0x000000053d007c0c */ /* 0x000fe2000df61270 */
[----:B------:R-:W-:-:S04]  /*149420*/  IMAD.WIDE R8, R54, 0x4, R18 ;  /* 0x0000000436087825 */ /* 0x000fc800078e0212 */
[----:B------:R-:W-:-:S04]  /*149430*/  IMAD.WIDE R2, R54, 0x4, R16 ;  /* 0x0000000436027825 */ /* 0x000fc800078e0210 */
[----:B------:R-:W-:Y:S01]  /*149440*/  IMAD.WIDE R4, R54, 0x4, R14 ;  /* 0x0000000436047825 */ /* 0x000fe200078e020e */
[----:B------:R1:W-:Y:S04]  /*149450*/  @P6 STG.E desc[UR34][R8.64], R82 ;  /* 0x0000005208006986 */ /* 0x0003e8000c101922 */
        /* <DEDUP_REMOVED lines=10> */
[----:B------:R-:W-:Y:S01]  /*149500*/  ISETP.GE.AND P2, PT, R10, UR6, PT ;  /* 0x000000060a007c0c */ /* 0x000fe2000bf46270 */
[----:B------:R-:W-:Y:S01]  /*149510*/  IMAD.WIDE R2, R62, 0x4, R20 ;  /* 0x000000043e027825 */ /* 0x000fe200078e0214 */
[----:B------:R-:W-:-:S03]  /*149520*/  ISETP.LT.AND P0, PT, R61, UR5, !P4 ;  /* 0x000000053d007c0c */ /* 0x000fc6000e701270 */
[----:B------:R-:W-:Y:S01]  /*149530*/  IMAD.WIDE R4, R62, 0x4, R18 ;  /* 0x000000043e047825 */ /* 0x000fe200078e0212 */
[----:B------:R-:W-:Y:S02]  /*149540*/  ISETP.LT.AND P3, PT, R244, UR5, !P2 ;  /* 0x00000005f4007c0c */ /* 0x000fe4000d761270 */
[----:B------:R-:W-:Y:S01]  /*149550*/  ISETP.LT.AND P4, PT, R55, UR5, !P2 ;  /* 0x0000000537007c0c */ /* 0x000fe2000d781270 */
[----:B------:R-:W-:Y:S01]  /*149560*/  IMAD.WIDE R6, R62, 0x4, R16 ;  /* 0x000000043e067825 */ /* 0x000fe200078e0210 */
[----:B------:R1:W-:Y:S01]  /*149570*/  @P5 STG.E desc[UR34][R2.64], R52 ;  /* 0x0000003402005986 */ /* 0x0003e2000c101922 */
[----:B------:R-:W-:-:S03]  /*149580*/  ISETP.GE.AND P5, PT, R0, UR6, PT ;  /* 0x0000000600007c0c */ /* 0x000fc6000bfa6270 */
[----:B------:R-:W2:Y:S04]  /*149590*/  LDL.LU R0, [R1+0x50c8] ;  /* 0x0050c80001007983 */ /* 0x000ea80000300800 */
[----:B-1----:R-:W2:Y:S04]  /*1495a0*/  LDL.LU R52, [R1+0x1ecc] ;  /* 0x001ecc0001347983 */ /* 0x002ea80000300800 */
[----:B------:R1:W-:Y:S01]  /*1495b0*/  @P1 STG.E desc[UR34][R4.64], R245 ;  /* 0x000000f504001986 */ /* 0x0003e2000c101922 */
[----:B------:R-:W-:-:S03]  /*1495c0*/  IMAD.WIDE R2, R62, 0x4, R14 ;  /* 0x000000043e027825 */ /* 0x000fc600078e020e */
[----:B---3--:R3:W-:Y:S04]  /*1495d0*/  @P6 STG.E desc[UR34][R6.64], R83 ;  /* 0x0000005306006986 */ /* 0x0087e8000c101922 */
[----:B-1----:R-:W2:Y:S01]  /*1495e0*/  LDL.LU R245, [R1+0x1e2c] ;  /* 0x001e2c0001f57983 */ /* 0x002ea20000300800 */
[----:B------:R-:W-:-:S04]  /*1495f0*/  IMAD.WIDE R4, R63, 0x4, R20 ;  /* 0x000000043f047825 */ /* 0x000fc800078e0214 */
[----:B---3--:R-:W-:Y:S01]  /*149600*/  IMAD.WIDE R6, R63, 0x4, R18 ;  /* 0x000000043f067825 */ /* 0x008fe200078e0212 */
[----:B------:R-:W3:Y:S04]  /*149610*/  LDL.LU R83, [R1+0xc8c] ;  /* 0x000c8c0001537983 */ /* 0x000ee80000300800 */
[----:B------:R-:W3:Y:S04]  /*149620*/  LDL.LU R62, [R1+0x31b4] ;  /* 0x0031b400013e7983 */ /* 0x000ee80000300800 */
[----:B------:R-:W-:Y:S04]  /*149630*/  @P0 STG.E desc[UR34][R2.64], R248 ;  /* 0x000000f802000986 */ /* 0x000fe8000c101922 */
[----:B------:R1:W-:Y:S04]  /*149640*/  @P3 STG.E desc[UR34][R4.64], R246 ;  /* 0x000000f604003986 */ /* 0x0003e8000c101922 */
[----:B------:R1:W-:Y:S04]  /*149650*/  @P4 STG.E desc[UR34][R6.64], R252 ;  /* 0x000000fc06004986 */ /* 0x0003e8000c101922 */
[----:B-1----:R-:W3:Y:S04]  /*149660*/  LDL.LU R246, [R1+0xa7c] ;  /* 0x000a7c0001f67983 */ /* 0x002ee80000300800 */
[----:B------:R-:W3:Y:S01]  /*149670*/  LDL.LU R252, [R1+0x77c] ;  /* 0x00077c0001fc7983 */ /* 0x000ee20000300800 */
[----:B------:R-:W-:-:S02]  /*149680*/  ISETP.LT.AND P1, PT, R60, UR5, !P2 ;  /* 0x000000053c007c0c */ /* 0x000fc4000d721270 */
[----:B------:R-:W-:Y:S02]  /*149690*/  ISETP.LT.AND P2, PT, R61, UR5, !P2 ;  /* 0x000000053d007c0c */ /* 0x000fe4000d741270 */
[----:B------:R-:W-:Y:S01]  /*1496a0*/  ISETP.LT.AND P6, PT, R244, UR5, !P5 ;  /* 0x00000005f4007c0c */ /* 0x000fe2000efc1270 */
[----:B------:R-:W-:-:S04]  /*1496b0*/  IMAD.WIDE R2, R63, 0x4, R16 ;  /* 0x000000043f027825 */ /* 0x000fc800078e0210 */
[----:B------:R-:W-:Y:S02]  /*1496c0*/  IMAD.WIDE R4, R63, 0x4, R14 ;  /* 0x000000043f047825 */ /* 0x000fe400078e020e */
[----:B------:R-:W3:Y:S04]  /*1496d0*/  LDL.LU R63, [R1+0x31b8] ;  /* 0x0031b800013f7983 */ /* 0x000ee80000300800 */
[----:B------:R-:W3:Y:S01]  /*1496e0*/  LDL.LU R11, [R1+0x50d4] ;  /* 0x0050d400010b7983 */ /* 0x000ee20000300800 */
[----:B------:R-:W-:-:S03]  /*1496f0*/  IMAD.WIDE R6, R54, 0x4, R20 ;  /* 0x0000000436067825 */ /* 0x000fc600078e0214 */
[----:B----4-:R1:W-:Y:S04]  /*149700*/  @P1 STG.E desc[UR34][R2.64], R53 ;  /* 0x0000003502001986 */ /* 0x0103e8000c101922 */
[----:B--2---:R2:W-:Y:S04]  /*149710*/  @P2 STG.E desc[UR34][R4.64], R247 ;  /* 0x000000f704002986 */ /* 0x0045e8000c101922 */
[----:B------:R4:W-:Y:S01]  /*149720*/  @P6 STG.E desc[UR34][R6.64], R82 ;  /* 0x0000005206006986 */ /* 0x0009e2000c101922 */
[----:B-1----:R-:W-:-:S03]  /*149730*/  IMAD.WIDE R2, R54, 0x4, R18 ;  /* 0x0000000436027825 */ /* 0x002fc600078e0212 */
[----:B--2---:R-:W2:Y:S04]  /*149740*/  LDL.LU R247, [R1+0x51c] ;  /* 0x00051c0001f77983 */ /* 0x004ea80000300800 */
[----:B----4-:R-:W4:Y:S01]  /*149750*/  LDL.LU R82, [R1+0x32c] ;  /* 0x00032c0001527983 */ /* 0x010f220000300800 */
[----:B------:R-:W-:-:S04]  /*149760*/  IMAD.WIDE R4, R54, 0x4, R16 ;  /* 0x0000000436047825 */ /* 0x000fc800078e0210 */
[----:B------:R-:W-:Y:S01]  /*149770*/  IMAD.WIDE R6, R54, 0x4, R14 ;  /* 0x0000000436067825 */ /* 0x000fe200078e020e */
[----:B------:R-:W4:Y:S04]  /*149780*/  LDL.LU R53, [R1+0x1f60] ;  /* 0x001f600001357983 */ /* 0x000f280000300800 */
[----:B------:R-:W4:Y:S01]  /*149790*/  LDL.LU R54, [R1+0x1f50] ;  /* 0x001f500001367983 */ /* 0x000f220000300800 */
[----:B------:R-:W-:Y:S02]  /*1497a0*/  ISETP.LT.AND P0, PT, R55, UR5, !P5 ;  /* 0x0000000537007c0c */ /* 0x000fe4000ef01270 */
[----:B------:R-:W-:Y:S02]  /*1497b0*/  ISETP.LT.AND P4, PT, R60, UR5, !P5 ;  /* 0x000000053c007c0c */ /* 0x000fe4000ef81270 */
[----:B------:R-:W-:-:S02]  /*1497c0*/  ISETP.GE.AND P3, PT, R8, UR6, PT ;  /* 0x0000000608007c0c */ /* 0x000fc4000bf66270 */
[----:B------:R-:W-:Y:S01]  /*1497d0*/  ISETP.LT.AND P5, PT, R61, UR5, !P5 ;  /* 0x000000053d007c0c */ /* 0x000fe2000efa1270 */
[----:B------:R-:W4:Y:S01]  /*1497e0*/  LDL.LU R10, [R1+0x50d0] ;  /* 0x0050d000010a7983 */ /* 0x000f220000300800 */
[----:B------:R-:W-:Y:S02]  /*1497f0*/  ISETP.LT.AND P2, PT, R244, UR5, !P3 ;  /* 0x00000005f4007c0c */ /* 0x000fe4000df41270 */
[----:B------:R-:W-:-:S03]  /*149800*/  ISETP.LT.AND P6, PT, R55, UR5, !P3 ;  /* 0x0000000537007c0c */ /* 0x000fc6000dfc1270 */
[----:B------:R3:W-:Y:S04]  /*149810*/  @P0 STG.E desc[UR34][R2.64], R52 ;  /* 0x0000003402000986 */ /* 0x0007e8000c101922 */
[----:B------:R1:W-:Y:S01]  /*149820*/  @P4 STG.E desc[UR34][R4.64], R245 ;  /* 0x000000f504004986 */ /* 0x0003e2000c101922 */
[----:B---3--:R-:W-:-:S03]  /*149830*/  IMAD.WIDE R2, R62, 0x4, R20 ;  /* 0x000000043e027825 */ /* 0x008fc600078e0214 */
[----:B------:R3:W-:Y:S01]  /*149840*/  @P5 STG.E desc[UR34][R6.64], R83 ;  /* 0x0000005306005986 */ /* 0x0007e2000c101922 */
[----:B-1----:R-:W-:-:S03]  /*149850*/  IMAD.WIDE R4, R62, 0x4, R18 ;  /* 0x000000043e047825 */ /* 0x002fc600078e0212 */
[----:B------:R-:W4:Y:S04]  /*149860*/  LDL.LU R245, [R1+0x1f30] ;  /* 0x001f300001f57983 */ /* 0x000f280000300800 */
[----:B---3--:R-:W3:Y:S04]  /*149870*/  LDL.LU R83, [R1+0x31bc] ;  /* 0x0031bc0001537983 */ /* 0x008ee80000300800 */
[----:B------:R1:W-:Y:S04]  /*149880*/  @P2 STG.E desc[UR34][R2.64], R246 ;  /* 0x000000f602002986 */ /* 0x0003e8000c101922 */
[----:B------:R1:W-:Y:S02]  /*149890*/  @P6 STG.E desc[UR34][R4.64], R252 ;  /* 0x000000fc04006986 */ /* 0x0003e4000c101922 */
[----:B-1----:R-:W-:-:S04]  /*1498a0*/  IMAD.WIDE R2, R62, 0x4, R16 ;  /* 0x000000043e027825 */ /* 0x002fc800078e0210 */
[----:B------:R-:W-:Y:S02]  /*1498b0*/  IMAD.WIDE R4, R62, 0x4, R14 ;  /* 0x000000043e047825 */ /* 0x000fe400078e020e */
[----:B------:R-:W3:Y:S01]  /*1498c0*/  LDL.LU R62, [R1+0x1f20] ;  /* 0x001f2000013e7983 */ /* 0x000ee20000300800 */
[----:B------:R-:W-:Y:S02]  /*1498d0*/  ISETP.GE.AND P1, PT, R0, UR6, PT ;  /* 0x0000000600007c0c */ /* 0x000fe4000bf26270 */
[----:B------:R-:W-:Y:S02]  /*1498e0*/  ISETP.LT.AND P0, PT, R60, UR5, !P3 ;  /* 0x000000053c007c0c */ /* 0x000fe4000df01270 */
[----:B------:R-:W-:Y:S01]  /*1498f0*/  ISETP.LT.AND P3, PT, R61, UR5, !P3 ;  /* 0x000000053d007c0c */ /* 0x000fe2000df61270 */
        /* <DEDUP_REMOVED lines=8> */
[----:B--2---:R1:W-:Y:S04]  /*149980*/  @P0 STG.E desc[UR34][R2.64], R247 ;  /* 0x000000f702000986 */ /* 0x0043e8000c101922 */
[----:B----4-:R2:W-:Y:S04]  /*149990*/  @P3 STG.E desc[UR34][R4.64], R82 ;  /* 0x0000005204003986 */ /* 0x0105e8000c101922 */
[----:B------:R-:W-:Y:S04]  /*1499a0*/  @P4 STG.E desc[UR34][R6.64], R53 ;  /* 0x0000003506004986 */ /* 0x000fe8000c101922 */
[----:B------:R4:W-:Y:S04]  /*1499b0*/  @P5 STG.E desc[UR34][R8.64], R54 ;  /* 0x0000003608005986 */ /* 0x0009e8000c101922 */
[----:B-1----:R-:W3:Y:S04]  /*1499c0*/  LDL.LU R247, [R1+0x31c0] ;  /* 0x0031c00001f77983 */ /* 0x002ee80000300800 */
[----:B--2---:R-:W2:Y:S04]  /*1499d0*/  LDL.LU R82, [R1+0x31c4] ;  /* 0x0031c40001527983 */ /* 0x004ea80000300800 */
[----:B------:R-:W2:Y:S04]  /*1499e0*/  LDL.LU R52, [R1+0x1030] ;  /* 0x0010300001347983 */ /* 0x000ea80000300800 */
[----:B----4-:R-:W4:Y:S01]  /*1499f0*/  LDL.LU R54, [R1+0x1f64] ;  /* 0x001f640001367983 */ /* 0x010f220000300800 */
[----:B------:R-:W-:-:S02]  /*149a00*/  ISETP.LT.AND P2, PT, R60, UR5, !P1 ;  /* 0x000000053c007c0c */ /* 0x000fc4000cf41270 */
[----:B------:R-:W-:Y:S01]  /*149a10*/  ISETP.LT.AND P1, PT, R61, UR5, !P1 ;  /* 0x000000053d007c0c */ /* 0x000fe2000cf21270 */
[----:B------:R-:W-:Y:S01]  /*149a20*/  IMAD.WIDE R2, R63, 0x4, R16 ;  /* 0x000000043f027825 */ /* 0x000fe200078e0210 */
[----:B------:R-:W-:Y:S02]  /*149a30*/  ISETP.GE.AND P6, PT, R11, UR6, PT ;  /* 0x000000060b007c0c */ /* 0x000fe4000bfc6270 */
[----:B------:R-:W-:Y:S02]  /*149a40*/  ISETP.GE.AND P4, PT, R10, UR6, PT ;  /* 0x000000060a007c0c */ /* 0x000fe4000bf86270 */
[----:B------:R-:W-:Y:S02]  /*149a50*/  ISETP.LT.AND P0, PT, R244, UR5, !P6 ;  /* 0x00000005f4007c0c */ /* 0x000fe4000f701270 */
[----:B------:R-:W-:-:S03]  /*149a60*/  ISETP.LT.AND P3, PT, R55, UR5, !P6 ;  /* 0x0000000537007c0c */ /* 0x000fc6000f761270 */
[----:B------:R1:W-:Y:S02]  /*149a70*/  @P2 STG.E desc[UR34][R2.64], R245 ;  /* 0x000000f502002986 */ /* 0x0003e4000c101922 */
[----:B-1----:R-:W-:Y:S02]  /*149a80*/  IMAD.WIDE R2, R63, 0x4, R14 ;  /* 0x000000043f027825 */ /* 0x002fe400078e020e */
[----:B------:R-:W4:Y:S04]  /*149a90*/  LDL.LU R63, [R1+0x1f54] ;  /* 0x001f5400013f7983 */ /* 0x000f280000300800 */
[----:B------:R-:W4:Y:S04]  /*149aa0*/  LDL.LU R11, [R1+0x50e4] ;  /* 0x0050e400010b7983 */ /* 0x000f280000300800 */
[----:B------:R-:W4:Y:S04]  /*149ab0*/  LDL.LU R53, [R1+0x1f34] ;  /* 0x001f340001357983 */ /* 0x000f280000300800 */
[----:B------:R-:W4:Y:S01]  /*149ac0*/  LDL.LU R245, [R1+0x1f24] ;  /* 0x001f240001f57983 */ /* 0x000f220000300800 */
[----:B------:R-:W-:-:S02]  /*149ad0*/  ISETP.LT.AND P5, PT, R60, UR5, !P6 ;  /* 0x000000053c007c0c */ /* 0x000fc4000f7a1270 */
[----:B------:R-:W-:Y:S02]  /*149ae0*/  ISETP.LT.AND P2, PT, R61, UR5, !P6 ;  /* 0x000000053d007c0c */ /* 0x000fe4000f741270 */
[----:B------:R-:W-:Y:S01]  /*149af0*/  ISETP.LT.AND P6, PT, R244, UR5, !P4 ;  /* 0x00000005f4007c0c */ /* 0x000fe2000e7c1270 */
[----:B---3--:R1:W-:Y:S04]  /*149b00*/  @P1 STG.E desc[UR34][R2.64], R62 ;  /* 0x0000003e02001986 */ /* 0x0083e8000c101922 */
[----:B-1----:R-:W3:Y:S01]  /*149b10*/  LDL.LU R62, [R1+0x1ef4] ;  /* 0x001ef400013e7983 */ /* 0x002ee20000300800 */
[----:B------:R-:W-:-:S04]  /*149b20*/  IMAD.WIDE R4, R83, 0x4, R20 ;  /* 0x0000000453047825 */ /* 0x000fc800078e0214 */
[----:B------:R-:W-:-:S04]  /*149b30*/  IMAD.WIDE R6, R83, 0x4, R18 ;  /* 0x0000000453067825 */ /* 0x000fc800078e0212 */
[----:B------:R-:W-:-:S04]  /*149b40*/  IMAD.WIDE R8, R83, 0x4, R16 ;  /* 0x0000000453087825 */ /* 0x000fc800078e0210 */
[----:B------:R-:W-:Y:S01]  /*149b50*/  IMAD.WIDE R2, R83, 0x4, R14 ;  /* 0x0000000453027825 */ /* 0x000fe200078e020e */
[----:B------:R-:W3:Y:S04]  /*149b60*/  LDL.LU R10, [R1+0x50e8] ;  /* 0x0050e800010a7983 */ /* 0x000ee80000300800 */
[----:B------:R-:W-:Y:S04]  /*149b70*/  @P0 STG.E desc[UR34][R4.64], R248 ;  /* 0x000000f804000986 */ /* 0x000fe8000c101922 */
[----:B------:R1:W-:Y:S04]  /*149b80*/  @P3 STG.E desc[UR34][R6.64], R246 ;  /* 0x000000f606003986 */ /* 0x0003e8000c101922 */
[----:B------:R1:W-:Y:S01]  /*149b90*/  @P5 STG.E desc[UR34][R8.64], R252 ;  /* 0x000000fc08005986 */ /* 0x0003e2000c101922 */
[----:B------:R-:W-:-:S03]  /*149ba0*/  ISETP.GE.AND P1, PT, R0, UR6, PT ;  /* 0x0000000600007c0c */ /* 0x000fc6000bf26270 */
[----:B-1----:R-:W3:Y:S04]  /*149bb0*/  LDL.LU R246, [R1+0x1ee4] ;  /* 0x001ee40001f67983 */ /* 0x002ee80000300800 */
[----:B------:R-:W3:Y:S04]  /*149bc0*/  LDL.LU R252, [R1+0x1b84] ;  /* 0x001b840001fc7983 */ /* 0x000ee80000300800 */
[----:B------:R-:W3:Y:S01]  /*149bd0*/  LDL.LU R83, [R1+0x31c8] ;  /* 0x0031c80001537983 */ /* 0x000ee20000300800 */
[----:B------:R-:W-:-:S03]  /*149be0*/  IMAD.WIDE R4, R247, 0x4, R20 ;  /* 0x00000004f7047825 */ /* 0x000fc600078e0214 */
[----:B--2---:R-:W-:Y:S04]  /*149bf0*/  @P2 STG.E desc[UR34][R2.64], R52 ;  /* 0x0000003402002986 */ /* 0x004fe8000c101922 */
[----:B----4-:R1:W-:Y:S01]  /*149c00*/  @P6 STG.E desc[UR34][R4.64], R54 ;  /* 0x0000003604006986 */ /* 0x0103e2000c101922 */
[----:B------:R-:W-:-:S03]  /*149c10*/  IMAD.WIDE R6, R247, 0x4, R14 ;  /* 0x00000004f7067825 */ /* 0x000fc600078e020e */
[----:B-1----:R-:W2:Y:S04]  /*149c20*/  LDL.LU R54, [R1+0x1034] ;  /* 0x0010340001367983 */ /* 0x002ea80000300800 */
[----:B------:R-:W4:Y:S01]  /*149c30*/  LDL.LU R0, [R1+0x50e0] ;  /* 0x0050e00001007983 */ /* 0x000f220000300800 */
[----:B------:R-:W-:-:S04]  /*149c40*/  IMAD.WIDE R2, R247, 0x4, R18 ;  /* 0x00000004f7027825 */ /* 0x000fc800078e0212 */
[----:B------:R-:W-:Y:S01]  /*149c50*/  IMAD.WIDE R4, R247, 0x4, R16 ;  /* 0x00000004f7047825 */ /* 0x000fe200078e0210 */
[----:B------:R-:W4:Y:S04]  /*149c60*/  LDL.LU R52, [R1+0x1f68] ;  /* 0x001f680001347983 */ /* 0x000f280000300800 */
[----:B------:R-:W4:Y:S01]  /*149c70*/  LDL.LU R247, [R1+0x1f58] ;  /* 0x001f580001f77983 */ /* 0x000f220000300800 */
[----:B------:R-:W-:Y:S02]  /*149c80*/  ISETP.LT.AND P3, PT, R55, UR5, !P4 ;  /* 0x0000000537007c0c */ /* 0x000fe4000e761270 */
[----:B------:R-:W-:Y:S02]  /*149c90*/  ISETP.LT.AND P0, PT, R60, UR5, !P4 ;  /* 0x000000053c007c0c */ /* 0x000fe4000e701270 */
[----:B------:R-:W-:-:S02]  /*149ca0*/  ISETP.LT.AND P4, PT, R61, UR5, !P4 ;  /* 0x000000053d007c0c */ /* 0x000fc4000e781270 */
[----:B------:R-:W-:Y:S01]  /*149cb0*/  ISETP.LT.AND P5, PT, R244, UR5, !P1 ;  /* 0x00000005f4007c0c */ /* 0x000fe2000cfa1270 */
[----:B------:R-:W-:Y:S01]  /*149cc0*/  IMAD.WIDE R8, R82, 0x4, R20 ;  /* 0x0000000452087825 */ /* 0x000fe200078e0214 */
[----:B------:R-:W-:-:S05]  /*149cd0*/  ISETP.LT.AND P2, PT, R55, UR5, !P1 ;  /* 0x0000000537007c0c */ /* 0x000fca000cf41270 */
[----:B------:R1:W-:Y:S04]  /*149ce0*/  @P3 STG.E desc[UR34][R2.64], R63 ;  /* 0x0000003f02003986 */ /* 0x0003e8000c101922 */
[----:B------:R1:W-:Y:S04]  /*149cf0*/  @P0 STG.E desc[UR34][R4.64], R53 ;  /* 0x0000003504000986 */ /* 0x0003e8000c101922 */
[----:B------:R1:W-:Y:S04]  /*149d00*/  @P4 STG.E desc[UR34][R6.64], R245 ;  /* 0x000000f506004986 */ /* 0x0003e8000c101922 */
[----:B-1----:R-:W4:Y:S04]  /*149d10*/  LDL.LU R63, [R1+0x31cc] ;  /* 0x0031cc00013f7983 */ /* 0x002f280000300800 */
[----:B------:R-:W4:Y:S04]  /*149d20*/  LDL.LU R53, [R1+0x1f38] ;  /* 0x001f380001357983 */ /* 0x000f280000300800 */
[----:B------:R-:W4:Y:S01]  /*149d30*/  LDL.LU R245, [R1+0x1f28] ;  /* 0x001f280001f57983 */ /* 0x000f220000300800 */
[----:B------:R-:W-:-:S02]  /*149d40*/  ISETP.LT.AND P6, PT, R60, UR5, !P1 ;  /* 0x000000053c007c0c */ /* 0x000fc4000cfc1270 */
[----:B------:R-:W-:Y:S01]  /*149d50*/  ISETP.LT.AND P1, PT, R61, UR5, !P1 ;  /* 0x000000053d007c0c */ /* 0x000fe2000cf21270 */
[----:B---3--:R1:W-:Y:S04]  /*149d60*/  @P5 STG.E desc[UR34][R8.64], R62 ;  /* 0x0000003e08005986 */ /* 0x0083e8000c101922 */
[----:B-1----:R-:W3:Y:S01]  /*149d70*/  LDL.LU R62, [R1+0x1ef8] ;  /* 0x001ef800013e7983 */ /* 0x002ee20000300800 */
[----:B------:R-:W-:Y:S01]  /*149d80*/  ISETP.GE.AND P3, PT, R11, UR6, PT ;  /* 0x000000060b007c0c */ /* 0x000fe2000bf66270 */
[----:B------:R-:W-:-:S04]  /*149d90*/  IMAD.WIDE R2, R82, 0x4, R18 ;  /* 0x0000000452027825 */ /* 0x000fc800078e0212 */
[----:B------:R-:W-:Y:S01]  /*149da0*/  IMAD.WIDE R4, R82, 0x4, R16 ;  /* 0x0000000452047825 */ /* 0x000fe200078e0210 */
[----:B------:R-:W-:Y:S02]  /*149db0*/  ISETP.LT.AND P0, PT, R244, UR5, !P3 ;  /* 0x00000005f4007c0c */ /* 0x000fe4000df01270 */
[----:B------:R-:W-:Y:S01]  /*149dc0*/  ISETP.LT.AND P5, PT, R55, UR5, !P3 ;  /* 0x0000000537007c0c */ /* 0x000fe2000dfa1270 */
[----:B------:R1:W-:Y:S04]  /*149dd0*/  @P2 STG.E desc[UR34][R2.64], R246 ;  /* 0x000000f602002986 */ /* 0x0003e8000c101922 */
[----:B------:R1:W-:Y:S01]  /*149de0*/  @P6 STG.E desc[UR34][R4.64], R252 ;  /* 0x000000fc04006986 */ /* 0x0003e2000c101922 */
[----:B------:R-:W-:-:S04]  /*149df0*/  IMAD.WIDE R6, R83, 0x4, R18 ;  /* 0x0000000453067825 */ /* 0x000fc800078e0212 */
[----:B-1----:R-:W-:Y:S02]  /*149e00*/  IMAD.WIDE R2, R82, 0x4, R14 ;  /* 0x0000000452027825 */ /* 0x002fe400078e020e */
[----:B------:R-:W3:Y:S04]  /*149e10*/  LDL.LU R82, [R1+0x1ee8] ;  /* 0x001ee80001527983 */ /* 0x000ee80000300800 */
[----:B------:R-:W3:Y:S04]  /*149e20*/  LDL.LU R8, [R1+0x50f4] ;  /* 0x0050f40001087983 */ /* 0x000ee80000300800 */
[----:B------:R-:W3:Y:S04]  /*149e30*/  LDL.LU R246, [R1+0x1b88] ;  /* 0x001b880001f67983 */ /* 0x000ee80000300800 */
[----:B------:R-:W3:Y:S01]  /*149e40*/  LDL.LU R252, [R1+0x1038] ;  /* 0x0010380001fc7983 */ /* 0x000ee20000300800 */
[----:B------:R-:W-:-:S03]  /*149e50*/  IMAD.WIDE R4, R83, 0x4, R20 ;  /* 0x0000000453047825 */ /* 0x000fc600078e0214 */
[----:B--2---:R1:W-:Y:S01]  /*149e60*/  @P1 STG.E desc[UR34][R2.64], R54 ;  /* 0x0000003602001986 */ /* 0x0043e2000c101922 */
[----:B----4-:R-:W-:-:S03]  /*149e70*/  ISETP.GE.AND P1, PT, R0, UR6, PT ;  /* 0x0000000600007c0c */ /* 0x010fc6000bf26270 */
[----:B------:R2:W-:Y:S04]  /*149e80*/  @P0 STG.E desc[UR34][R4.64], R52 ;  /* 0x0000003404000986 */ /* 0x0005e8000c101922 */
[----:B------:R4:W-:Y:S04]  /*149e90*/  @P5 STG.E desc[UR34][R6.64], R247 ;  /* 0x000000f706005986 */ /* 0x0009e8000c101922 */
[----:B-1----:R-:W3:Y:S04]  /*149ea0*/  LDL.LU R54, [R1+0x31d0] ;  /* 0x0031d00001367983 */ /* 0x002ee80000300800 */
[----:B------:R-:W3:Y:S04]  /*149eb0*/  LDL.LU R0, [R1+0x50f0] ;  /* 0x0050f00001007983 */ /* 0x000ee80000300800 */
[----:B------:R-:W3:Y:S04]  /*149ec0*/  LDL.LU R248, [R1+0x1f6c] ;  /* 0x001f6c0001f87983 */ /* 0x000ee80000300800 */
[----:B--2---:R-:W2:Y:S04]  /*149ed0*/  LDL.LU R52, [R1+0x1f5c] ;  /* 0x001f5c0001347983 */ /* 0x004ea80000300800 */
[----:B----4-:R-:W4:Y:S01]  /*149ee0*/  LDL.LU R247, [R1+0x1f3c] ;  /* 0x001f3c0001f77983 */ /* 0x010f220000300800 */
[----:B------:R-:W-:-:S02]  /*149ef0*/  ISETP.GE.AND P4, PT, R10, UR6, PT ;  /* 0x000000060a007c0c */ /* 0x000fc4000bf86270 */
[----:B------:R-:W-:Y:S02]  /*149f00*/  ISETP.LT.AND P2, PT, R60, UR5, !P3 ;  /* 0x000000053c007c0c */ /* 0x000fe4000df41270 */
[----:B------:R-:W-:Y:S02]  /*149f10*/  ISETP.LT.AND P3, PT, R61, UR5, !P3 ;  /* 0x000000053d007c0c */ /* 0x000fe4000df61270 */
[----:B------:R-:W-:Y:S01]  /*149f20*/  ISETP.LT.AND P6, PT, R244, UR5, !P4 ;  /* 0x00000005f4007c0c */ /* 0x000fe2000e7c1270 */
[----:B------:R-:W-:-:S04]  /*149f30*/  IMAD.WIDE R2, R83, 0x4, R16 ;  /* 0x0000000453027825 */ /* 0x000fc800078e0210 */
[----:B------:R-:W-:Y:S02]  /*149f40*/  IMAD.WIDE R4, R83, 0x4, R14 ;  /* 0x0000000453047825 */ /* 0x000fe400078e020e */
[----:B------:R-:W4:Y:S02]  /*149f50*/  LDL.LU R83, [R1+0x31d4] ;  /* 0x0031d40001537983 */ /* 0x000f240000300800 */
[----:B------:R-:W-:Y:S02]  /*149f60*/  IMAD.WIDE R6, R63, 0x4, R20 ;  /* 0x000000043f067825 */ /* 0x000fe400078e0214 */
[----:B------:R-:W-:Y:S04]  /*149f70*/  @P2 STG.E desc[UR34][R2.64], R53 ;  /* 0x0000003502002986 */ /* 0x000fe8000c101922 */
[----:B------:R1:W-:Y:S01]  /*149f80*/  @P3 STG.E desc[UR34][R4.64], R245 ;  /* 0x000000f504003986 */ /* 0x0003e2000c101922 */
[----:B------:R-:W-:-:S03]  /*149f90*/  ISETP.LT.AND P5, PT, R55, UR5, !P4 ;  /* 0x0000000537007c0c */ /* 0x000fc6000e7a1270 */
[----:B-1----:R-:W4:Y:S01]  /*149fa0*/  LDL.LU R245, [R1+0x1f2c] ;  /* 0x001f2c0001f57983 */ /* 0x002f220000300800 */
[----:B------:R-:W-:Y:S02]  /*149fb0*/  ISETP.LT.AND P0, PT, R60, UR5, !P4 ;  /* 0x000000053c007c0c */ /* 0x000fe4000e701270 */
[----:B------:R-:W-:Y:S01]  /*149fc0*/  ISETP.LT.AND P4, PT, R61, UR5, !P4 ;  /* 0x000000053d007c0c */ /* 0x000fe2000e781270 */
[----:B---3--:R1:W-:Y:S04]  /*149fd0*/  @P6 STG.E desc[UR34][R6.64], R62 ;  /* 0x0000003e06006986 */ /* 0x0083e8000c101922 */
[----:B-1----:R-:W3:Y:S01]  /*149fe0*/  LDL.LU R62, [R1+0x1efc] ;  /* 0x001efc00013e7983 */ /* 0x002ee20000300800 */
[----:B------:R-:W-:Y:S01]  /*149ff0*/  ISETP.LT.AND P2, PT, R244, UR5, !P1 ;  /* 0x00000005f4007c0c */ /* 0x000fe2000cf41270 */
[----:B------:R-:W-:Y:S01]  /*14a000*/  IMAD.WIDE R2, R63, 0x4, R18 ;  /* 0x000000043f027825 */ /* 0x000fe200078e0212 */
[----:B------:R-:W-:-:S02]  /*14a010*/  ISETP.LT.AND P3, PT, R55, UR5, !P1 ;  /* 0x0000000537007c0c */ /* 0x000fc4000cf61270 */
[----:B------:R-:W-:Y:S01]  /*14a020*/  ISETP.LT.AND P6, PT, R60, UR5, !P1 ;  /* 0x000000053c007c0c */ /* 0x000fe2000cfc1270 */
[----:B------:R-:W-:-:S04]  /*14a030*/  IMAD.WIDE R4, R63, 0x4, R16 ;  /* 0x000000043f047825 */ /* 0x000fc800078e0210 */
[----:B------:R-:W-:Y:S02]  /*14a040*/  IMAD.WIDE R6, R63, 0x4, R14 ;  /* 0x000000043f067825 */ /* 0x000fe400078e020e */
[----:B------:R-:W3:Y:S04]  /*14a050*/  LDL.LU R63, [R1+0x31d8] ;  /* 0x0031d800013f7983 */ /* 0x000ee80000300800 */
[----:B------:R1:W-:Y:S04]  /*14a060*/  @P5 STG.E desc[UR34][R2.64], R82 ;  /* 0x0000005202005986 */ /* 0x0003e8000c101922 */
[----:B------:R1:W-:Y:S04]  /*14a070*/  @P0 STG.E desc[UR34][R4.64], R246 ;  /* 0x000000f604000986 */ /* 0x0003e8000c101922 */
[----:B------:R1:W-:Y:S04]  /*14a080*/  @P4 STG.E desc[UR34][R6.64], R252 ;  /* 0x000000fc06004986 */ /* 0x0003e8000c101922 */
[----:B-1----:R-:W3:Y:S04]  /*14a090*/  LDL.LU R82, [R1+0x1f40] ;  /* 0x001f400001527983 */ /* 0x002ee80000300800 */
[----:B------:R-:W3:Y:S04]  /*14a0a0*/  LDL.LU R11, [R1+0x510c] ;  /* 0x00510c00010b7983 */ /* 0x000ee80000300800 */
[----:B------:R-:W3:Y:S04]  /*14a0b0*/  LDL.LU R53, [R1+0x1eec] ;  /* 0x001eec0001357983 */ /* 0x000ee80000300800 */
[----:B------:R-:W3:Y:S04]  /*14a0c0*/  LDL.LU R246, [R1+0x1b8c] ;  /* 0x001b8c0001f67983 */ /* 0x000ee80000300800 */
[----:B------:R-:W3:Y:S04]  /*14a0d0*/  LDL.LU R252, [R1+0x103c] ;  /* 0x00103c0001fc7983 */ /* 0x000ee80000300800 */
[----:B------:R-:W3:Y:S01]  /*14a0e0*/  LDL.LU R10, [R1+0x5110] ;  /* 0x00511000010a7983 */ /* 0x000ee20000300800 */
[----:B------:R-:W-:-:S04]  /*14a0f0*/  IMAD.WIDE R2, R54, 0x4, R20 ;  /* 0x0000000436027825 */ /* 0x000fc800078e0214 */
[----:B------:R-:W-:-:S04]  /*14a100*/  IMAD.WIDE R4, R54, 0x4, R18 ;  /* 0x0000000436047825 */ /* 0x000fc800078e0212 */
[----:B------:R-:W-:Y:S01]  /*14a110*/  IMAD.WIDE R6, R54, 0x4, R16 ;  /* 0x0000000436067825 */ /* 0x000fe200078e0210 */
[----:B------:R-:W-:Y:S04]  /*14a120*/  @P2 STG.E desc[UR34][R2.64], R248 ;  /* 0x000000f802002986 */ /* 0x000fe8000c101922 */
[----:B--2---:R-:W-:Y:S04]  /*14a130*/  @P3 STG.E desc[UR34][R4.64], R52 ;  /* 0x0000003404003986 */ /* 0x004fe8000c101922 */
[----:B----4-:R1:W-:Y:S04]  /*14a140*/  @P6 STG.E desc[UR34][R6.64], R247 ;  /* 0x000000f706006986 */ /* 0x0103e8000c101922 */
[----:B-1----:R-:W2:Y:S01]  /*14a150*/  LDL.LU R247, [R1+0x1f10] ;  /* 0x001f100001f77983 */ /* 0x002ea20000300800 */
[----:B------:R-:W-:-:S02]  /*14a160*/  ISETP.GE.AND P5, PT, R8, UR6, PT ;  /* 0x0000000608007c0c */ /* 0x000fc4000bfa6270 */
[----:B------:R-:W-:Y:S02]  /*14a170*/  ISETP.LT.AND P1, PT, R61, UR5, !P1 ;  /* 0x000000053d007c0c */ /* 0x000fe4000cf21270 */
[----:B------:R-:W-:Y:S01]  /*14a180*/  ISETP.LT.AND P4, PT, R244, UR5, !P5 ;  /* 0x00000005f4007c0c */ /* 0x000fe2000ef81270 */
[----:B------:R-:W-:-:S04]  /*14a190*/  IMAD.WIDE R2, R54, 0x4, R14 ;  /* 0x0000000436027825 */ /* 0x000fc800078e020e */
[C---:B------:R-:W-:Y:S01]  /*14a1a0*/  IMAD.WIDE R4, R83.reuse, 0x4, R20 ;  /* 0x0000000453047825 */ /* 0x040fe200078e0214 */
[----:B------:R-:W4:Y:S01]  /*14a1b0*/  LDL.LU R54, [R1+0x31dc] ;  /* 0x0031dc0001367983 */ /* 0x000f220000300800 */
[----:B------:R-:W-:Y:S02]  /*14a1c0*/  ISETP.GE.AND P0, PT, R0, UR6, PT ;  /* 0x0000000600007c0c */ /* 0x000fe4000bf06270 */
[----:B------:R-:W-:Y:S02]  /*14a1d0*/  IMAD.WIDE R6, R83, 0x4, R14 ;  /* 0x0000000453067825 */ /* 0x000fe400078e020e */
[----:B------:R1:W-:Y:S01]  /*14a1e0*/  @P1 STG.E desc[UR34][R2.64], R245 ;  /* 0x000000f502001986 */ /* 0x0003e2000c101922 */
[----:B------:R-:W-:Y:S02]  /*14a1f0*/  ISETP.LT.AND P2, PT, R55, UR5, !P5 ;  /* 0x0000000537007c0c */ /* 0x000fe4000ef41270 */
[----:B------:R-:W-:Y:S02]  /*14a200*/  ISETP.LT.AND P3, PT, R60, UR5, !P5 ;  /* 0x000000053c007c0c */ /* 0x000fe4000ef61270 */
[----:B------:R-:W-:Y:S01]  /*14a210*/  ISETP.LT.AND P5, PT, R61, UR5, !P5 ;  /* 0x000000053d007c0c */ /* 0x000fe2000efa1270 */
[C---:B-1----:R-:W-:Y:S01]  /*14a220*/  IMAD.WIDE R2, R83.reuse, 0x4, R18 ;  /* 0x0000000453027825 */ /* 0x042fe200078e0212 */
[----:B------:R-:W-:Y:S01]  /*14a230*/  ISETP.LT.AND P6, PT, R244, UR5, !P0 ;  /* 0x00000005f4007c0c */ /* 0x000fe2000c7c1270 */
[----:B---3--:R1:W-:Y:S04]  /*14a240*/  @P4 STG.E desc[UR34][R4.64], R62 ;  /* 0x0000003e04004986 */ /* 0x0083e8000c101922 */
[----:B-1----:R-:W3:Y:S04]  /*14a250*/  LDL.LU R62, [R1+0x1e40] ;  /* 0x001e4000013e7983 */ /* 0x002ee80000300800 */
[----:B------:R-:W3:Y:S04]  /*14a260*/  LDL.LU R0, [R1+0x5108] ;  /* 0x0051080001007983 */ /* 0x000ee80000300800 */
[----:B------:R-:W3:Y:S04]  /*14a270*/  LDL.LU R248, [R1+0x170] ;  /* 0x0001700001f87983 */ /* 0x000ee80000300800 */
[----:B------:R-:W3:Y:S01]  /*14a280*/  LDL.LU R245, [R1+0x150] ;  /* 0x0001500001f57983 */ /* 0x000ee20000300800 */
[----:B------:R-:W-:-:S03]  /*14a290*/  IMAD.WIDE R4, R83, 0x4, R16 ;  /* 0x0000000453047825 */ /* 0x000fc600078e0210 */
[----:B------:R-:W3:Y:S01]  /*14a2a0*/  LDL.LU R83, [R1+0x130] ;  /* 0x0001300001537983 */ /* 0x000ee20000300800 */
[----:B------:R-:W-:Y:S01]  /*14a2b0*/  ISETP.LT.AND P1, PT, R55, UR5, !P0 ;  /* 0x0000000537007c0c */ /* 0x000fe2000c721270 */
[C---:B------:R-:W-:Y:S02]  /*14a2c0*/  IMAD.WIDE R8, R63.reuse, 0x4, R20 ;  /* 0x000000043f087825 */ /* 0x040fe400078e0214 */
[----:B------:R1:W-:Y:S04]  /*14a2d0*/  @P2 STG.E desc[UR34][R2.64], R53 ;  /* 0x0000003502002986 */ /* 0x0003e8000c101922 */
[----:B------:R1:W-:Y:S04]  /*14a2e0*/  @P3 STG.E desc[UR34][R4.64], R246 ;  /* 0x000000f604003986 */ /* 0x0003e8000c101922 */
[----:B------:R1:W-:Y:S04]  /*14a2f0*/  @P5 STG.E desc[UR34][R6.64], R252 ;  /* 0x000000fc06005986 */ /* 0x0003e8000c101922 */
[----:B------:R1:W-:Y:S01]  /*14a300*/  @P6 STG.E desc[UR34][R8.64], R82 ;  /* 0x0000005208006986 */ /* 0x0003e2000c101922 */
[----:B------:R-:W-:Y:S01]  /*14a310*/  ISETP.GE.AND P6, PT, R10, UR6, PT ;  /* 0x000000060a007c0c */ /* 0x000fe2000bfc6270 */
[----:B-1----:R-:W-:-:S02]  /*14a320*/  IMAD.WIDE R2, R63, 0x4, R18 ;  /* 0x000000043f027825 */ /* 0x002fc400078e0212 */
[----:B------:R-:W3:Y:S04]  /*14a330*/  LDL.LU R246, [R1+0x110] ;  /* 0x0001100001f67983 */ /* 0x000ee80000300800 */
[----:B------:R-:W3:Y:S04]  /*14a340*/  LDL.LU R252, [R1+0x60] ;  /* 0x0000600001fc7983 */ /* 0x000ee80000300800 */
[----:B------:R-:W3:Y:S01]  /*14a350*/  LDL.LU R82, [R1+0x31e0] ;  /* 0x0031e00001527983 */ /* 0x000ee20000300800 */
[----:B------:R-:W-:-:S03]  /*14a360*/  IMAD.WIDE R4, R63, 0x4, R14 ;  /* 0x000000043f047825 */ /* 0x000fc600078e020e */
[----:B--2---:R1:W-:Y:S02]  /*14a370*/  @P1 STG.E desc[UR34][R2.64], R247 ;  /* 0x000000f702001986 */ /* 0x0043e4000c101922 */
[----:B-1----:R-:W-:Y:S02]  /*14a380*/  IMAD.WIDE R2, R63, 0x4, R16 ;  /* 0x000000043f027825 */ /* 0x002fe400078e0210 */
[----:B------:R-:W2:Y:S04]  /*14a390*/  LDL.LU R63, [R1+0x1f44] ;  /* 0x001f4400013f7983 */ /* 0x000ea80000300800 */
[----:B------:R-:W2:Y:S04]  /*14a3a0*/  LDL.LU R10, [R1+0x511c] ;  /* 0x00511c00010a7983 */ /* 0x000ea80000300800 */
[----:B------:R-:W2:Y:S04]  /*14a3b0*/  LDL.LU R52, [R1+0x1f14] ;  /* 0x001f140001347983 */ /* 0x000ea80000300800 */
[----:B------:R-:W2:Y:S01]  /*14a3c0*/  LDL.LU R53, [R1+0x1e44] ;  /* 0x001e440001357983 */ /* 0x000ea20000300800 */
[----:B------:R-:W-:-:S02]  /*14a3d0*/  ISETP.GE.AND P4, PT, R11, UR6, PT ;  /* 0x000000060b007c0c */ /* 0x000fc4000bf86270 */
[----:B------:R-:W-:Y:S02]  /*14a3e0*/  ISETP.LT.AND P2, PT, R60, UR5, !P0 ;  /* 0x000000053c007c0c */ /* 0x000fe4000c741270 */
[----:B------:R-:W-:Y:S01]  /*14a3f0*/  ISETP.LT.AND P0, PT, R61, UR5, !P0 ;  /* 0x000000053d007c0c */ /* 0x000fe2000c701270 */
[----:B----4-:R-:W-:Y:S01]  /*14a400*/  IMAD.WIDE R6, R54, 0x4, R20 ;  /* 0x0000000436067825 */ /* 0x010fe200078e0214 */
[----:B------:R-:W-:Y:S02]  /*14a410*/  ISETP.LT.AND P3, PT, R244, UR5, !P4 ;  /* 0x00000005f4007c0c */ /* 0x000fe4000e761270 */
[----:B------:R-:W-:Y:S01]  /*14a420*/  ISETP.LT.AND P5, PT, R55, UR5, !P4 ;  /* 0x0000000537007c0c */ /* 0x000fe2000e7a1270 */
[----:B------:R-:W4:Y:S01]  /*14a430*/  LDL.LU R247, [R1+0x174] ;  /* 0x0001740001f77983 */ /* 0x000f220000300800 */
[----:B------:R-:W-:Y:S01]  /*14a440*/  IMAD.WIDE R8, R54, 0x4, R18 ;  /* 0x0000000436087825 */ /* 0x000fe200078e0212 */
[----:B------:R-:W-:Y:S02]  /*14a450*/  ISETP.LT.AND P1, PT, R60, UR5, !P4 ;  /* 0x000000053c007c0c */ /* 0x000fe4000e721270 */
[----:B------:R-:W-:-:S02]  /*14a460*/  ISETP.LT.AND P4, PT, R61, UR5, !P4 ;  /* 0x000000053d007c0c */ /* 0x000fc4000e781270 */
[----:B---3--:R1:W-:Y:S04]  /*14a470*/  @P2 STG.E desc[UR34][R2.64], R62 ;  /* 0x0000003e02002986 */ /* 0x0083e8000c101922 */
[----:B------:R3:W-:Y:S04]  /*14a480*/  @P0 STG.E desc[UR34][R4.64], R248 ;  /* 0x000000f804000986 */ /* 0x0007e8000c101922 */
[----:B------:R3:W-:Y:S01]  /*14a490*/  @P3 STG.E desc[UR34][R6.64], R245 ;  /* 0x000000f506003986 */ /* 0x0007e2000c101922 */
[----:B------:R-:W-:-:S03]  /*14a4a0*/  ISETP.GE.AND P2, PT, R0, UR6, PT ;  /* 0x0000000600007c0c */ /* 0x000fc6000bf46270 */
[----:B------:R3:W-:Y:S04]  /*14a4b0*/  @P5 STG.E desc[UR34][R8.64], R83 ;  /* 0x0000005308005986 */ /* 0x0007e8000c101922 */
[----:B-1----:R-:W4:Y:S01]  /*14a4c0*/  LDL.LU R62, [R1+0x31e4] ;  /* 0x0031e400013e7983 */ /* 0x002f220000300800 */
[----:B------:R-:W-:-:S04]  /*14a4d0*/  IMAD.WIDE R2, R54, 0x4, R16 ;  /* 0x0000000436027825 */ /* 0x000fc800078e0210 */
[----:B---3--:R-:W-:Y:S01]  /*14a4e0*/  IMAD.WIDE R4, R54, 0x4, R14 ;  /* 0x0000000436047825 */ /* 0x008fe200078e020e */
[----:B------:R-:W3:Y:S04]  /*14a4f0*/  LDL.LU R245, [R1+0x154] ;  /* 0x0001540001f57983 */ /* 0x000ee80000300800 */
[----:B------:R-:W3:Y:S04]  /*14a500*/  LDL.LU R54, [R1+0x134] ;  /* 0x0001340001367983 */ /* 0x000ee80000300800 */
[----:B------:R-:W3:Y:S04]  /*14a510*/  LDL.LU R83, [R1+0x31e8] ;  /* 0x0031e80001537983 */ /* 0x000ee80000300800 */
[----:B------:R-:W3:Y:S01]  /*14a520*/  LDL.LU R0, [R1+0x5120] ;  /* 0x0051200001007983 */ /* 0x000ee20000300800 */
[----:B------:R-:W-:-:S02]  /*14a530*/  ISETP.LT.AND P3, PT, R244, UR5, !P6 ;  /* 0x00000005f4007c0c */ /* 0x000fc4000f761270 */
[----:B------:R-:W-:Y:S02]  /*14a540*/  ISETP.LT.AND P0, PT, R55, UR5, !P6 ;  /* 0x0000000537007c0c */ /* 0x000fe4000f701270 */
[----:B------:R-:W-:Y:S01]  /*14a550*/  ISETP.LT.AND P5, PT, R60, UR5, !P6 ;  /* 0x000000053c007c0c */ /* 0x000fe2000f7a1270 */
[----:B------:R-:W3:Y:S04]  /*14a560*/  LDL.LU R248, [R1+0x114] ;  /* 0x0001140001f87983 */ /* 0x000ee80000300800 */
[----:B------:R1:W-:Y:S04]  /*14a570*/  @P1 STG.E desc[UR34][R2.64], R246 ;  /* 0x000000f602001986 */ /* 0x0003e8000c101922 */
[----:B------:R1:W-:Y:S01]  /*14a580*/  @P4 STG.E desc[UR34][R4.64], R252 ;  /* 0x000000fc04004986 */ /* 0x0003e2000c101922 */
[----:B------:R-:W-:-:S04]  /*14a590*/  IMAD.WIDE R6, R82, 0x4, R16 ;  /* 0x0000000452067825 */ /* 0x000fc800078e0210 */
[----:B------:R-:W-:-:S04]  /*14a5a0*/  IMAD.WIDE R8, R82, 0x4, R14 ;  /* 0x0000000452087825 */ /* 0x000fc800078e020e */
[----:B-1----:R-:W-:-:S04]  /*14a5b0*/  IMAD.WIDE R2, R82, 0x4, R20 ;  /* 0x0000000452027825 */ /* 0x002fc800078e0214 */
[----:B------:R-:W-:Y:S01]  /*14a5c0*/  IMAD.WIDE R4, R82, 0x4, R18 ;  /* 0x0000000452047825 */ /* 0x000fe200078e0212 */
[----:B------:R-:W3:Y:S04]  /*14a5d0*/  LDL.LU R246, [R1+0x64] ;  /* 0x0000640001f67983 */ /* 0x000ee80000300800 */
[----:B------:R-:W3:Y:S04]  /*14a5e0*/  LDL.LU R252, [R1+0x1f48] ;  /* 0x001f480001fc7983 */ /* 0x000ee80000300800 */
[----:B------:R-:W3:Y:S04]  /*14a5f0*/  LDL.LU R82, [R1+0x1f18] ;  /* 0x001f180001527983 */ /* 0x000ee80000300800 */
[----:B--2---:R1:W-:Y:S01]  /*14a600*/  @P3 STG.E desc[UR34][R2.64], R63 ;  /* 0x0000003f02003986 */ /* 0x0043e2000c101922 */
[----:B------:R-:W-:-:S03]  /*14a610*/  ISETP.GE.AND P3, PT, R10, UR6, PT ;  /* 0x000000060a007c0c */ /* 0x000fc6000bf66270 */
[----:B------:R2:W-:Y:S04]  /*14a620*/  @P0 STG.E desc[UR34][R4.64], R52 ;  /* 0x0000003404000986 */ /* 0x0005e8000c101922 */
[----:B------:R2:W-:Y:S04]  /*14a630*/  @P5 STG.E desc[UR34][R6.64], R53 ;  /* 0x0000003506005986 */ /* 0x0005e8000c101922 */
[----:B-1----:R-:W3:Y:S04]  /*14a640*/  LDL.LU R63, [R1+0x31ec] ;  /* 0x0031ec00013f7983 */ /* 0x002ee80000300800 */
[----:B------:R-:W3:Y:S04]  /*14a650*/  LDL.LU R10, [R1+0x5124] ;  /* 0x00512400010a7983 */ /* 0x000ee80000300800 */
[----:B--2---:R-:W2:Y:S04]  /*14a660*/  LDL.LU R52, [R1+0x1e48] ;  /* 0x001e480001347983 */ /* 0x004ea80000300800 */
[----:B------:R-:W2:Y:S01]  /*14a670*/  LDL.LU R53, [R1+0x178] ;  /* 0x0001780001357983 */ /* 0x000ea20000300800 */
[----:B------:R-:W-:-:S02]  /*14a680*/  ISETP.LT.AND P6, PT, R61, UR5, !P6 ;  /* 0x000000053d007c0c */ /* 0x000fc4000f7c1270 */
[----:B------:R-:W-:Y:S02]  /*14a690*/  ISETP.LT.AND P1, PT, R244, UR5, !P2 ;  /* 0x00000005f4007c0c */ /* 0x000fe4000d721270 */
[----:B------:R-:W-:-:S09]  /*14a6a0*/  ISETP.LT.AND P4, PT, R55, UR5, !P2 ;  /* 0x0000000537007c0c */ /* 0x000fd2000d781270 */
[----:B----4-:R1:W-:Y:S01]  /*14a6b0*/  @P6 STG.E desc[UR34][R8.64], R247 ;  /* 0x000000f708006986 */ /* 0x0103e2000c101922 */
[----:B------:R-:W-:Y:S02]  /*14a6c0*/  ISETP.LT.AND P0, PT, R60, UR5, !P2 ;  /* 0x000000053c007c0c */ /* 0x000fe4000d701270 */
[----:B------:R-:W-:Y:S01]  /*14a6d0*/  ISETP.LT.AND P2, PT, R61, UR5, !P2 ;  /* 0x000000053d007c0c */ /* 0x000fe2000d741270 */
[----:B-1----:R-:W4:Y:S01]  /*14a6e0*/  LDL.LU R247, [R1+0x158] ;  /* 0x0001580001f77983 */ /* 0x002f220000300800 */
[----:B------:R-:W-:Y:S01]  /*14a6f0*/  ISETP.LT.AND P5, PT, R244, UR5, !P3 ;  /* 0x00000005f4007c0c */ /* 0x000fe2000dfa1270 */
[----:B------:R-:W-:-:S04]  /*14a700*/  IMAD.WIDE R2, R62, 0x4, R20 ;  /* 0x000000043e027825 */ /* 0x000fc800078e0214 */
[----:B------:R-:W-:Y:S01]  /*14a710*/  IMAD.WIDE R4, R62, 0x4, R18 ;  /* 0x000000043e047825 */ /* 0x000fe200078e0212 */
[----:B---3--:R1:W-:Y:S04]  /*14a720*/  @P1 STG.E desc[UR34][R2.64], R245 ;  /* 0x000000f502001986 */ /* 0x0083e8000c101922 */
[----:B------:R3:W-:Y:S01]  /*14a730*/  @P4 STG.E desc[UR34][R4.64], R54 ;  /* 0x0000003604004986 */ /* 0x0007e2000c101922 */
[----:B------:R-:W-:-:S03]  /*14a740*/  ISETP.GE.AND P4, PT, R0, UR6, PT ;  /* 0x0000000600007c0c */ /* 0x000fc6000bf86270 */
[----:B------:R-:W4:Y:S04]  /*14a750*/  LDL.LU R0, [R1+0x5128] ;  /* 0x0051280001007983 */ /* 0x000f280000300800 */
[----:B-1----:R-:W4:Y:S01]  /*14a760*/  LDL.LU R245, [R1+0x138] ;  /* 0x0001380001f57983 */ /* 0x002f220000300800 */
[----:B------:R-:W-:Y:S02]  /*14a770*/  ISETP.LT.AND P6, PT, R55, UR5, !P3 ;  /* 0x0000000537007c0c */ /* 0x000fe4000dfc1270 */
[----:B------:R-:W-:Y:S01]  /*14a780*/  ISETP.LT.AND P1, PT, R60, UR5, !P3 ;  /* 0x000000053c007c0c */ /* 0x000fe2000df21270 */
[----:B------:R-:W-:-:S04]  /*14a790*/  IMAD.WIDE R2, R62, 0x4, R16 ;  /* 0x000000043e027825 */ /* 0x000fc800078e0210 */
[----:B---3--:R-:W-:Y:S01]  /*14a7a0*/  IMAD.WIDE R4, R62, 0x4, R14 ;  /* 0x000000043e047825 */ /* 0x008fe200078e020e */
[----:B------:R-:W-:Y:S01]  /*14a7b0*/  ISETP.LT.AND P3, PT, R61, UR5, !P3 ;  /* 0x000000053d007c0c */ /* 0x000fe2000df61270 */
[----:B------:R-:W3:Y:S04]  /*14a7c0*/  LDL.LU R62, [R1+0x118] ;  /* 0x00011800013e7983 */ /* 0x000ee80000300800 */
[----:B------:R-:W3:Y:S01]  /*14a7d0*/  LDL.LU R54, [R1+0x31f0] ;  /* 0x0031f00001367983 */ /* 0x000ee20000300800 */
[----:B------:R-:W-:-:S04]  /*14a7e0*/  IMAD.WIDE R6, R83, 0x4, R20 ;  /* 0x0000000453067825 */ /* 0x000fc800078e0214 */
[C---:B------:R-:W-:Y:S01]  /*14a7f0*/  IMAD.WIDE R8, R83.reuse, 0x4, R18 ;  /* 0x0000000453087825 */ /* 0x040fe200078e0212 */
[----:B------:R1:W-:Y:S04]  /*14a800*/  @P0 STG.E desc[UR34][R2.64], R248 ;  /* 0x000000f802000986 */ /* 0x0003e8000c101922 */
[----:B------:R1:W-:Y:S04]  /*14a810*/  @P2 STG.E desc[UR34][R4.64], R246 ;  /* 0x000000f604002986 */ /* 0x0003e8000c101922 */
[----:B------:R1:W-:Y:S04]  /*14a820*/  @P5 STG.E desc[UR34][R6.64], R252 ;  /* 0x000000fc06005986 */ /* 0x0003e8000c101922 */
[----:B------:R1:W-:Y:S04]  /*14a830*/  @P6 STG.E desc[UR34][R8.64], R82 ;  /* 0x0000005208006986 */ /* 0x0003e8000c101922 */
[----:B-1----:R-:W3:Y:S01]  /*14a840*/  LDL.LU R248, [R1+0x68] ;  /* 0x0000680001f87983 */ /* 0x002ee20000300800 */
[----:B------:R-:W-:-:S04]  /*14a850*/  IMAD.WIDE R2, R83, 0x4, R16 ;  /* 0x0000000453027825 */ /* 0x000fc800078e0210 */
[----:B------:R-:W-:Y:S01]  /*14a860*/  IMAD.WIDE R4, R83, 0x4, R14 ;  /* 0x0000000453047825 */ /* 0x000fe200078e020e */
[----:B------:R-:W3:Y:S04]  /*14a870*/  LDL.LU R246, [R1+0x1f4c] ;  /* 0x001f4c0001f67983 */ /* 0x000ee80000300800 */
[----:B------:R-:W3:Y:S04]  /*14a880*/  LDL.LU R83, [R1+0x1f1c] ;  /* 0x001f1c0001537983 */ /* 0x000ee80000300800 */
[----:B------:R-:W3:Y:S04]  /*14a890*/  LDL.LU R252, [R1+0x15c] ;  /* 0x00015c0001fc7983 */ /* 0x000ee80000300800 */
[----:B------:R-:W3:Y:S04]  /*14a8a0*/  LDL.LU R82, [R1+0x3204] ;  /* 0x0032040001527983 */ /* 0x000ee80000300800 */
[----:B------:R-:W3:Y:S04]  /*14a8b0*/  LDL.LU R8, [R1+0x512c] ;  /* 0x00512c0001087983 */ /* 0x000ee80000300800 */
[----:B--2---:R1:W-:Y:S04]  /*14a8c0*/  @P1 STG.E desc[UR34][R2.64], R52 ;  /* 0x0000003402001986 */ /* 0x0043e8000c101922 */
[----:B------:R2:W-:Y:S04]  /*14a8d0*/  @P3 STG.E desc[UR34][R4.64], R53 ;  /* 0x0000003504003986 */ /* 0x0005e8000c101922 */
[----:B-1----:R-:W3:Y:S04]  /*14a8e0*/  LDL.LU R52, [R1+0x1e4c] ;  /* 0x001e4c0001347983 */ /* 0x002ee80000300800 */
[----:B--2---:R-:W2:Y:S01]  /*14a8f0*/  LDL.LU R53, [R1+0x17c] ;  /* 0x00017c0001357983 */ /* 0x004ea20000300800 */
[----:B------:R-:W-:-:S02]  /*14a900*/  ISETP.LT.AND P5, PT, R244, UR5, !P4 ;  /* 0x00000005f4007c0c */ /* 0x000fc4000e7a1270 */
[----:B------:R-:W-:Y:S01]  /*14a910*/  ISETP.LT.AND P0, PT, R55, UR5, !P4 ;  /* 0x0000000537007c0c */ /* 0x000fe2000e701270 */
[----:B------:R-:W-:-:S04]  /*14a920*/  IMAD.WIDE R2, R63, 0x4, R20 ;  /* 0x000000043f027825 */ /* 0x000fc800078e0214 */
[----:B------:R-:W-:Y:S01]  /*14a930*/  IMAD.WIDE R4, R63, 0x4, R18 ;  /* 0x000000043f047825 */ /* 0x000fe200078e0212 */
[----:B------:R-:W-:Y:S02]  /*14a940*/  ISETP.LT.AND P6, PT, R60, UR5, !P4 ;  /* 0x000000053c007c0c */ /* 0x000fe4000e7c1270 */
[----:B------:R-:W-:-:S03]  /*14a950*/  ISETP.GE.AND P2, PT, R10, UR6, PT ;  /* 0x000000060a007c0c */ /* 0x000fc6000bf46270 */
[----:B----4-:R1:W-:Y:S01]  /*14a960*/  @P5 STG.E desc[UR34][R2.64], R247 ;  /* 0x000000f702005986 */ /* 0x0103e2000c101922 */
[----:B------:R-:W-:Y:S02]  /*14a970*/  ISETP.LT.AND P1, PT, R61, UR5, !P4 ;  /* 0x000000053d007c0c */ /* 0x000fe4000e721270 */
[----:B------:R-:W-:Y:S02]  /*14a980*/  ISETP.LT.AND P3, PT, R244, UR5, !P2 ;  /* 0x00000005f4007c0c */ /* 0x000fe4000d761270 */
[----:B------:R-:W-:Y:S01]  /*14a990*/  ISETP.LT.AND P4, PT, R55, UR5, !P2 ;  /* 0x0000000537007c0c */ /* 0x000fe2000d781270 */
[----:B------:R-:W-:-:S04]  /*14a9a0*/  IMAD.WIDE R6, R63, 0x4, R16 ;  /* 0x000000043f067825 */ /* 0x000fc800078e0210 */
[----:B-1----:R-:W-:Y:S01]  /*14a9b0*/  IMAD.WIDE R2, R63, 0x4, R14 ;  /* 0x000000043f027825 */ /* 0x002fe200078e020e */
[----:B------:R-:W-:Y:S02]  /*14a9c0*/  ISETP.GE.AND P5, PT, R0, UR6, PT ;  /* 0x0000000600007c0c */ /* 0x000fe4000bfa6270 */
[----:B------:R-:W4:Y:S04]  /*14a9d0*/  LDL.LU R0, [R1+0x5130] ;  /* 0x0051300001007983 */ /* 0x000f280000300800 */
[----:B------:R-:W4:Y:S04]  /*14a9e0*/  LDL.LU R247, [R1+0x13c] ;  /* 0x00013c0001f77983 */ /* 0x000f280000300800 */
[----:B------:R1:W-:Y:S04]  /*14a9f0*/  @P0 STG.E desc[UR34][R4.64], R245 ;  /* 0x000000f504000986 */ /* 0x0003e8000c101922 */
[----:B-1----:R-:W4:Y:S01]  /*14aa00*/  LDL.LU R245, [R1+0x11c] ;  /* 0x00011c0001f57983 */ /* 0x002f220000300800 */
[----:B------:R-:W-:-:S03]  /*14aa10*/  ISETP.LT.AND P0, PT, R60, UR5, !P2 ;  /* 0x000000053c007c0c */ /* 0x000fc6000d701270 */
[----:B---3--:R1:W-:Y:S01]  /*14aa20*/  @P6 STG.E desc[UR34][R6.64], R62 ;  /* 0x0000003e06006986 */ /* 0x0083e2000c101922 */
[----:B------:R-:W-:-:S03]  /*14aa30*/  ISETP.LT.AND P2, PT, R61, UR5, !P2 ;  /* 0x000000053d007c0c */ /* 0x000fc6000d741270 */
[----:B------:R-:W3:Y:S01]  /*14aa40*/  LDL.LU R63, [R1+0x6c] ;  /* 0x00006c00013f7983 */ /* 0x000ee20000300800 */
[----:B------:R-:W-:Y:S01]  /*14aa50*/  IMAD.WIDE R4, R54, 0x4, R20 ;  /* 0x0000000436047825 */ /* 0x000fe200078e0214 */
[----:B------:R-:W-:Y:S02]  /*14aa60*/  ISETP.LT.AND P6, PT, R244, UR5, !P5 ;  /* 0x00000005f4007c0c */ /* 0x000fe4000efc1270 */
[----:B------:R1:W-:Y:S04]  /*14aa70*/  @P1 STG.E desc[UR34][R2.64], R248 ;  /* 0x000000f802001986 */ /* 0x0003e8000c101922 */
[----:B-1----:R-:W3:Y:S01]  /*14aa80*/  LDL.LU R62, [R1+0x3208] ;  /* 0x00320800013e7983 */ /* 0x002ee20000300800 */
[----:B------:R-:W-:-:S03]  /*14aa90*/  IMAD.WIDE R6, R54, 0x4, R18 ;  /* 0x0000000436067825 */ /* 0x000fc600078e0212 */
[----:B------:R1:W-:Y:S04]  /*14aaa0*/  @P3 STG.E desc[UR34][R4.64], R246 ;  /* 0x000000f604003986 */ /* 0x0003e8000c101922 */
[----:B------:R1:W-:Y:S01]  /*14aab0*/  @P4 STG.E desc[UR34][R6.64], R83 ;  /* 0x0000005306004986 */ /* 0x0003e2000c101922 */
[----:B------:R-:W-:-:S03]  /*14aac0*/  IMAD.WIDE R2, R54, 0x4, R16 ;  /* 0x0000000436027825 */ /* 0x000fc600078e0210 */
[----:B-1----:R-:W3:Y:S01]  /*14aad0*/  LDL.LU R246, [R1+0x1f70] ;  /* 0x001f700001f67983 */ /* 0x002ee20000300800 */
[----:B------:R-:W-:-:S04]  /*14aae0*/  IMAD.WIDE R4, R54, 0x4, R14 ;  /* 0x0000000436047825 */ /* 0x000fc800078e020e */
[C---:B------:R-:W-:Y:S01]  /*14aaf0*/  IMAD.WIDE R6, R82.reuse, 0x4, R20 ;  /* 0x0000000452067825 */ /* 0x040fe200078e0214 */
[----:B------:R-:W3:Y:S04]  /*14ab00*/  LDL.LU R83, [R1+0x1f00] ;  /* 0x001f000001537983 */ /* 0x000ee80000300800 */
[----:B------:R-:W3:Y:S04]  /*14ab10*/  LDL.LU R54, [R1+0x320c] ;  /* 0x00320c0001367983 */ /* 0x000ee80000300800 */
[----:B------:R-:W3:Y:S04]  /*14ab20*/  LDL.LU R11, [R1+0x513c] ;  /* 0x00513c00010b7983 */ /* 0x000ee80000300800 */
[----:B------:R-:W3:Y:S04]  /*14ab30*/  LDL.LU R248, [R1+0x1650] ;  /* 0x0016500001f87983 */ /* 0x000ee80000300800 */
[----:B------:R1:W-:Y:S04]  /*14ab40*/  @P0 STG.E desc[UR34][R2.64], R52 ;  /* 0x0000003402000986 */ /* 0x0003e8000c101922 */
[----:B--2---:R2:W-:Y:S04]  /*14ab50*/  @P2 STG.E desc[UR34][R4.64], R53 ;  /* 0x0000003504002986 */ /* 0x0045e8000c101922 */
[----:B------:R2:W-:Y:S01]  /*14ab60*/  @P6 STG.E desc[UR34][R6.64], R252 ;  /* 0x000000fc06006986 */ /* 0x0005e2000c101922 */
[----:B-1----:R-:W-:-:S03]  /*14ab70*/  IMAD.WIDE R2, R82, 0x4, R18 ;  /* 0x0000000452027825 */ /* 0x002fc600078e0212 */
[----:B--2---:R-:W2:Y:S01]  /*14ab80*/  LDL.LU R53, [R1+0x160] ;  /* 0x0001600001357983 */ /* 0x004ea20000300800 */
[----:B------:R-:W-:-:S04]  /*14ab90*/  IMAD.WIDE R4, R82, 0x4, R16 ;  /* 0x0000000452047825 */ /* 0x000fc800078e0210 */
[----:B------:R-:W-:Y:S01]  /*14aba0*/  IMAD.WIDE R6, R82, 0x4, R14 ;  /* 0x0000000452067825 */ /* 0x000fe200078e020e */
[----:B------:R-:W2:Y:S04]  /*14abb0*/  LDL.LU R252, [R1+0x140] ;  /* 0x0001400001fc7983 */ /* 0x000ea80000300800 */
[----:B------:R-:W2:Y:S01]  /*14abc0*/  LDL.LU R82, [R1+0x120] ;  /* 0x0001200001527983 */ /* 0x000ea20000300800 */
[----:B------:R-:W-:Y:S02]  /*14abd0*/  ISETP.LT.AND P1, PT, R55, UR5, !P5 ;  /* 0x0000000537007c0c */ /* 0x000fe4000ef21270 */
[----:B------:R-:W-:Y:S01]  /*14abe0*/  ISETP.LT.AND P4, PT, R60, UR5, !P5 ;  /* 0x000000053c007c0c */ /* 0x000fe2000ef81270 */
[----:B------:R-:W2:Y:S01]  /*14abf0*/  LDL.LU R10, [R1+0x5140] ;  /* 0x00514000010a7983 */ /* 0x000ea20000300800 */
[----:B------:R-:W-:-:S02]  /*14ac00*/  ISETP.LT.AND P5, PT, R61, UR5, !P5 ;  /* 0x000000053d007c0c */ /* 0x000fc4000efa1270 */
[----:B------:R-:W-:-:S04]  /*14ac10*/  ISETP.GE.AND P3, PT, R8, UR6, PT ;  /* 0x0000000608007c0c */ /* 0x000fc8000bf66270 */
[----:B------:R-:W-:Y:S02]  /*14ac20*/  ISETP.LT.AND P2, PT, R244, UR5, !P3 ;  /* 0x00000005f4007c0c */ /* 0x000fe4000df41270 */
[----:B------:R-:W-:Y:S01]  /*14ac30*/  ISETP.LT.AND P6, PT, R55, UR5, !P3 ;  /* 0x0000000537007c0c */ /* 0x000fe2000dfc1270 */
[----:B----4-:R-:W-:Y:S01]  /*14ac40*/  @P1 STG.E desc[UR34][R2.64], R247 ;  /* 0x000000f702001986 */ /* 0x010fe2000c101922 */
[----:B------:R-:W-:Y:S02]  /*14ac50*/  ISETP.GE.AND P0, PT, R0, UR6, PT ;  /* 0x0000000600007c0c */ /* 0x000fe4000bf06270 */
[----:B------:R-:W-:Y:S02]  /*14ac60*/  ISETP.LT.AND P1, PT, R60, UR5, !P3 ;  /* 0x000000053c007c0c */ /* 0x000fe4000df21270 */
[----:B------:R-:W-:Y:S01]  /*14ac70*/  ISETP.LT.AND P3, PT, R61, UR5, !P3 ;  /* 0x000000053d007c0c */ /* 0x000fe2000df61270 */
[----:B------:R1:W-:Y:S04]  /*14ac80*/  @P4 STG.E desc[UR34][R4.64], R245 ;  /* 0x000000f504004986 */ /* 0x0003e8000c101922 */
[----:B-1----:R-:W4:Y:S04]  /*14ac90*/  LDL.LU R245, [R1+0x100] ;  /* 0x0001000001f57983 */ /* 0x002f280000300800 */
[----:B---3--:R1:W-:Y:S01]  /*14aca0*/  @P5 STG.E desc[UR34][R6.64], R63 ;  /* 0x0000003f06005986 */ /* 0x0083e2000c101922 */
[----:B------:R-:W-:Y:S01]  /*14acb0*/  IMAD.WIDE R2, R62, 0x4, R20 ;  /* 0x000000043e027825 */ /* 0x000fe200078e0214 */
[----:B------:R-:W-:-:S03]  /*14acc0*/  ISETP.LT.AND P4, PT, R244, UR5, !P0 ;  /* 0x00000005f4007c0c */ /* 0x000fc6000c781270 */
[----:B------:R-:W-:Y:S01]  /*14acd0*/  IMAD.WIDE R4, R62, 0x4, R18 ;  /* 0x000000043e047825 */ /* 0x000fe200078e0212 */
[----:B------:R-:W-:Y:S01]  /*14ace0*/  ISETP.LT.AND P5, PT, R55, UR5, !P0 ;  /* 0x0000000537007c0c */ /* 0x000fe2000c7a1270 */
[----:B-1----:R-:W3:Y:S04]  /*14acf0*/  LDL.LU R63, [R1+0x3224] ;  /* 0x00322400013f7983 */ /* 0x002ee80000300800 */
[----:B------:R1:W-:Y:S04]  /*14ad00*/  @P2 STG.E desc[UR34][R2.64], R246 ;  /* 0x000000f602002986 */ /* 0x0003e8000c101922 */
[----:B------:R-:W3:Y:S04]  /*14ad10*/  LDL.LU R0, [R1+0x5148] ;  /* 0x0051480001007983 */ /* 0x000ee80000300800 */
[----:B------:R-:W3:Y:S04]  /*14ad20*/  LDL.LU R52, [R1+0x1f74] ;  /* 0x001f740001347983 */ /* 0x000ee80000300800 */
[----:B------:R-:W3:Y:S04]  /*14ad30*/  LDL.LU R247, [R1+0x1f04] ;  /* 0x001f040001f77983 */ /* 0x000ee80000300800 */
[----:B------:R1:W-:Y:S01]  /*14ad40*/  @P6 STG.E desc[UR34][R4.64], R83 ;  /* 0x0000005304006986 */ /* 0x0003e2000c101922 */
[----:B------:R-:W-:-:S04]  /*14ad50*/  IMAD.WIDE R6, R54, 0x4, R20 ;  /* 0x0000000436067825 */ /* 0x000fc800078e0214 */
[----:B------:R-:W-:-:S04]  /*14ad60*/  IMAD.WIDE R8, R54, 0x4, R18 ;  /* 0x0000000436087825 */ /* 0x000fc800078e0212 */
[C---:B-1----:R-:W-:Y:S01]  /*14ad70*/  IMAD.WIDE R2, R62.reuse, 0x4, R16 ;  /* 0x000000043e027825 */ /* 0x042fe200078e0210 */
[----:B------:R-:W3:Y:S03]  /*14ad80*/  LDL.LU R246, [R1+0x1654] ;  /* 0x0016540001f67983 */ /* 0x000ee60000300800 */
[----:B------:R-:W-:Y:S01]  /*14ad90*/  IMAD.WIDE R4, R62, 0x4, R14 ;  /* 0x000000043e047825 */ /* 0x000fe200078e020e */
[----:B------:R-:W-:Y:S04]  /*14ada0*/  @P1 STG.E desc[UR34][R2.64], R248 ;  /* 0x000000f802001986 */ /* 0x000fe8000c101922 */
[----:B------:R-:W3:Y:S04]  /*14adb0*/  LDL.LU R62, [R1+0x3228] ;  /* 0x00322800013e7983 */ /* 0x000ee80000300800 */
[----:B------:R-:W3:Y:S04]  /*14adc0*/  LDL.LU R83, [R1+0x323c] ;  /* 0x00323c0001537983 */ /* 0x000ee80000300800 */
[----:B--2---:R-:W-:Y:S04]  /*14add0*/  @P3 STG.E desc[UR34][R4.64], R53 ;  /* 0x0000003504003986 */ /* 0x004fe8000c101922 */
[----:B------:R1:W-:Y:S04]  /*14ade0*/  @P4 STG.E desc[UR34][R6.64], R252 ;  /* 0x000000fc06004986 */ /* 0x0003e8000c101922 */
[----:B------:R2:W-:Y:S04]  /*14adf0*/  @P5 STG.E desc[UR34][R8.64], R82 ;  /* 0x0000005208005986 */ /* 0x0005e8000c101922 */
[----:B-1----:R-:W3:Y:S04]  /*14ae00*/  LDL.LU R252, [R1+0x164] ;  /* 0x0001640001fc7983 */ /* 0x002ee80000300800 */
[----:B--2---:R-:W2:Y:S01]  /*14ae10*/  LDL.LU R82, [R1+0x144] ;  /* 0x0001440001527983 */ /* 0x004ea20000300800 */
[----:B------:R-:W-:-:S02]  /*14ae20*/  ISETP.LT.AND P2, PT, R60, UR5, !P0 ;  /* 0x000000053c007c0c */ /* 0x000fc4000c741270 */
[----:B------:R-:W-:Y:S01]  /*14ae30*/  ISETP.LT.AND P0, PT, R61, UR5, !P0 ;  /* 0x000000053d007c0c */ /* 0x000fe2000c701270 */
[----:B------:R-:W-:Y:S01]  /*14ae40*/  IMAD.WIDE R2, R54, 0x4, R16 ;  /* 0x0000000436027825 */ /* 0x000fe200078e0210 */
[----:B------:R-:W-:Y:S02]  /*14ae50*/  ISETP.GE.AND P6, PT, R11, UR6, PT ;  /* 0x000000060b007c0c */ /* 0x000fe4000bfc6270 */
[----:B------:R-:W-:Y:S02]  /*14ae60*/  ISETP.GE.AND P4, PT, R10, UR6, PT ;  /* 0x000000060a007c0c */ /* 0x000fe4000bf86270 */
[----:B------:R-:W-:Y:S02]  /*14ae70*/  ISETP.LT.AND P1, PT, R244, UR5, !P6 ;  /* 0x00000005f4007c0c */ /* 0x000fe4000f721270 */
[----:B------:R-:W-:Y:S02]  /*14ae80*/  ISETP.LT.AND P3, PT, R55, UR5, !P6 ;  /* 0x0000000537007c0c */ /* 0x000fe4000f761270 */
[----:B------:R-:W-:Y:S01]  /*14ae90*/  ISETP.LT.AND P5, PT, R60, UR5, !P6 ;  /* 0x000000053c007c0c */ /* 0x000fe2000f7a1270 */
[----:B----4-:R1:W-:Y:S02]  /*14aea0*/  @P2 STG.E desc[UR34][R2.64], R245 ;  /* 0x000000f502002986 */ /* 0x0103e4000c101922 */
[----:B-1----:R-:W-:-:S05]  /*14aeb0*/  IMAD.WIDE R2, R54, 0x4, R14 ;  /* 0x0000000436027825 */ /* 0x002fca00078e020e */
[----:B------:R1:W-:Y:S01]  /*14aec0*/  @P0 STG.E desc[UR34][R2.64], R81 ;  /* 0x0000005102000986 */ /* 0x0003e2000c101922 */
[----:B------:R-:W-:Y:S02]  /*14aed0*/  ISETP.LT.AND P2, PT, R61, UR5, !P6 ;  /* 0x000000053d007c0c */ /* 0x000fe4000f741270 */
[----:B------:R-:W-:Y:S01]  /*14aee0*/  ISETP.LT.AND P6, PT, R244, UR5, !P4 ;  /* 0x00000005f4007c0c */ /* 0x000fe2000e7c1270 */
[----:B-1----:R-:W4:Y:S04]  /*14aef0*/  LDL.LU R81, [R1+0x51ec] ;  /* 0x0051ec0001517983 */ /* 0x002f280000300800 */
[----:B------:R-:W4:Y:S04]  /*14af00*/  LDL.LU R11, [R1+0x5150] ;  /* 0x00515000010b7983 */ /* 0x000f280000300800 */
[----:B------:R-:W4:Y:S04]  /*14af10*/  LDL.LU R53, [R1+0x104] ;  /* 0x0001040001357983 */ /* 0x000f280000300800 */
[----:B------:R-:W4:Y:S04]  /*14af20*/  LDL.LU R245, [R1+0x54] ;  /* 0x0000540001f57983 */ /* 0x000f280000300800 */
[----:B------:R-:W4:Y:S01]  /*14af30*/  LDL.LU R54, [R1+0x1f78] ;  /* 0x001f780001367983 */ /* 0x000f220000300800 */
[----:B---3--:R-:W-:-:S04]  /*14af40*/  IMAD.WIDE R4, R63, 0x4, R20 ;  /* 0x000000043f047825 */ /* 0x008fc800078e0214 */
[----:B------:R-:W-:-:S04]  /*14af50*/  IMAD.WIDE R6, R63, 0x4, R18 ;  /* 0x000000043f067825 */ /* 0x000fc800078e0212 */
[----:B------:R-:W-:-:S04]  /*14af60*/  IMAD.WIDE R8, R63, 0x4, R16 ;  /* 0x000000043f087825 */ /* 0x000fc800078e0210 */
[----:B------:R-:W-:Y:S01]  /*14af70*/  IMAD.WIDE R2, R63, 0x4, R14 ;  /* 0x000000043f027825 */ /* 0x000fe200078e020e */
[----:B------:R-:W3:Y:S04]  /*14af80*/  LDL.LU R10, [R1+0x5154] ;  /* 0x00515400010a7983 */ /* 0x000ee80000300800 */
[----:B------:R1:W-:Y:S04]  /*14af90*/  @P1 STG.E desc[UR34][R4.64], R52 ;  /* 0x0000003404001986 */ /* 0x0003e8000c101922 */
[----:B------:R1:W-:Y:S04]  /*14afa0*/  @P3 STG.E desc[UR34][R6.64], R247 ;  /* 0x000000f706003986 */ /* 0x0003e8000c101922 */
[----:B------:R1:W-:Y:S01]  /*14afb0*/  @P5 STG.E desc[UR34][R8.64], R246 ;  /* 0x000000f608005986 */ /* 0x0003e2000c101922 */
[----:B------:R-:W-:Y:S01]  /*14afc0*/  ISETP.GE.AND P0, PT, R0, UR6, PT ;  /* 0x0000000600007c0c */ /* 0x000fe2000bf06270 */
[----:B-1----:R-:W-:-:S02]  /*14afd0*/  IMAD.WIDE R4, R62, 0x4, R20 ;  /* 0x000000043e047825 */ /* 0x002fc400078e0214 */
[----:B------:R-:W3:Y:S04]  /*14afe0*/  LDL.LU R247, [R1+0x1f08] ;  /* 0x001f080001f77983 */ /* 0x000ee80000300800 */
[----:B------:R-:W3:Y:S04]  /*14aff0*/  LDL.LU R246, [R1+0x1658] ;  /* 0x0016580001f67983 */ /* 0x000ee80000300800 */
[----:B------:R-:W3:Y:S04]  /*14b000*/  LDL.LU R63, [R1+0x3240] ;  /* 0x00324000013f7983 */ /* 0x000ee80000300800 */
[----:B------:R-:W-:Y:S04]  /*14b010*/  @P2 STG.E desc[UR34][R2.64], R252 ;  /* 0x000000fc02002986 */ /* 0x000fe8000c101922 */
[----:B--2---:R1:W-:Y:S04]  /*14b020*/  @P6 STG.E desc[UR34][R4.64], R82 ;  /* 0x0000005204006986 */ /* 0x0043e8000c101922 */
[----:B-1----:R-:W2:Y:S04]  /*14b030*/  LDL.LU R82, [R1+0x168] ;  /* 0x0001680001527983 */ /* 0x002ea80000300800 */
[----:B------:R-:W2:Y:S01]  /*14b040*/  LDL.LU R0, [R1+0x514c] ;  /* 0x00514c0001007983 */ /* 0x000ea20000300800 */
[----:B------:R-:W-:-:S02]  /*14b050*/  ISETP.LT.AND P3, PT, R55, UR5, !P4 ;  /* 0x0000000537007c0c */ /* 0x000fc4000e761270 */
[----:B------:R-:W-:Y:S02]  /*14b060*/  ISETP.LT.AND P1, PT, R60, UR5, !P4 ;  /* 0x000000053c007c0c */ /* 0x000fe4000e721270 */
[----:B------:R-:W-:Y:S02]  /*14b070*/  ISETP.LT.AND P4, PT, R61, UR5, !P4 ;  /* 0x000000053d007c0c */ /* 0x000fe4000e781270 */
[----:B------:R-:W-:Y:S01]  /*14b080*/  ISETP.LT.AND P5, PT, R244, UR5, !P0 ;  /* 0x00000005f4007c0c */ /* 0x000fe2000c7a1270 */
[----:B------:R-:W-:-:S04]  /*14b090*/  IMAD.WIDE R4, R62, 0x4, R18 ;  /* 0x000000043e047825 */ /* 0x000fc800078e0212 */
[----:B------:R-:W-:-:S04]  /*14b0a0*/  IMAD.WIDE R2, R62, 0x4, R16 ;  /* 0x000000043e027825 */ /* 0x000fc800078e0210 */
[----:B------:R-:W-:Y:S01]  /*14b0b0*/  IMAD.WIDE R6, R62, 0x4, R14 ;  /* 0x000000043e067825 */ /* 0x000fe200078e020e */
[----:B------:R-:W2:Y:S03]  /*14b0c0*/  LDL.LU R252, [R1+0x148] ;  /* 0x0001480001fc7983 */ /* 0x000ea60000300800 */
[----:B------:R-:W-:Y:S01]  /*14b0d0*/  IMAD.WIDE R8, R83, 0x4, R20 ;  /* 0x0000000453087825 */ /* 0x000fe200078e0214 */
[----:B------:R-:W2:Y:S01]  /*14b0e0*/  LDL.LU R62, [R1+0x128] ;  /* 0x00012800013e7983 */ /* 0x000ea20000300800 */
[----:B------:R-:W-:Y:S02]  /*14b0f0*/  ISETP.LT.AND P2, PT, R55, UR5, !P0 ;  /* 0x0000000537007c0c */ /* 0x000fe4000c741270 */
[----:B------:R-:W-:Y:S02]  /*14b100*/  ISETP.LT.AND P6, PT, R60, UR5, !P0 ;  /* 0x000000053c007c0c */ /* 0x000fe4000c7c1270 */
[----:B------:R-:W-:Y:S01]  /*14b110*/  ISETP.LT.AND P0, PT, R61, UR5, !P0 ;  /* 0x000000053d007c0c */ /* 0x000fe2000c701270 */
[----:B----4-:R1:W-:Y:S04]  /*14b120*/  @P3 STG.E desc[UR34][R4.64], R81 ;  /* 0x0000005104003986 */ /* 0x0103e8000c101922 */
[----:B------:R-:W-:Y:S04]  /*14b130*/  @P1 STG.E desc[UR34][R2.64], R53 ;  /* 0x0000003502001986 */ /* 0x000fe8000c101922 */
[----:B------:R4:W-:Y:S04]  /*14b140*/  @P4 STG.E desc[UR34][R6.64], R245 ;  /* 0x000000f506004986 */ /* 0x0009e8000c101922 */
[----:B------:R4:W-:Y:S04]  /*14b150*/  @P5 STG.E desc[UR34][R8.64], R54 ;  /* 0x0000003608005986 */ /* 0x0009e8000c101922 */
[----:B-1----:R-:W2:Y:S04]  /*14b160*/  LDL.LU R81, [R1+0x3248] ;  /* 0x0032480001517983 */ /* 0x002ea80000300800 */
[----:B------:R-:W2:Y:S04]  /*14b170*/  LDL.LU R52, [R1+0x108] ;  /* 0x0001080001347983 */ /* 0x000ea80000300800 */
[----:B----4-:R-:W4:Y:S04]  /*14b180*/  LDL.LU R245, [R1+0x58] ;  /* 0x0000580001f57983 */ /* 0x010f280000300800 */
[----:B------:R-:W4:Y:S01]  /*14b190*/  LDL.LU R54, [R1+0x1f7c] ;  /* 0x001f7c0001367983 */ /* 0x000f220000300800 */
[----:B------:R-:W-:-:S04]  /*14b1a0*/  IMAD.WIDE R2, R83, 0x4, R18 ;  /* 0x0000000453027825 */ /* 0x000fc800078e0212 */
[C---:B------:R-:W-:Y:S01]  /*14b1b0*/  IMAD.WIDE R4, R83.reuse, 0x4, R16 ;  /* 0x0000000453047825 */ /* 0x040fe200078e0210 */
[----:B------:R-:W4:Y:S04]  /*14b1c0*/  LDL.LU R53, [R1+0x1f0c] ;  /* 0x001f0c0001357983 */ /* 0x000f280000300800 */
[----:B------:R-:W4:Y:S04]  /*14b1d0*/  LDL.LU R8, [R1+0x5160] ;  /* 0x0051600001087983 */ /* 0x000f280000300800 */
[----:B---3--:R1:W-:Y:S04]  /*14b1e0*/  @P2 STG.E desc[UR34][R2.64], R247 ;  /* 0x000000f702002986 */ /* 0x0083e8000c101922 */
[----:B------:R-:W-:Y:S01]  /*14b1f0*/  @P6 STG.E desc[UR34][R4.64], R246 ;  /* 0x000000f604006986 */ /* 0x000fe2000c101922 */
[----:B-1----:R-:W-:-:S03]  /*14b200*/  IMAD.WIDE R2, R83, 0x4, R14 ;  /* 0x0000000453027825 */ /* 0x002fc600078e020e */
[----:B------:R-:W3:Y:S04]  /*14b210*/  LDL.LU R83, [R1+0x3268] ;  /* 0x0032680001537983 */ /* 0x000ee80000300800 */
[----:B--2---:R1:W-:Y:S01]  /*14b220*/  @P0 STG.E desc[UR34][R2.64], R82 ;  /* 0x0000005202000986 */ /* 0x0043e2000c101922 */
[----:B------:R-:W-:-:S03]  /*14b230*/  ISETP.GE.AND P0, PT, R0, UR6, PT ;  /* 0x0000000600007c0c */ /* 0x000fc6000bf06270 */
[----:B-1----:R-:W2:Y:S04]  /*14b240*/  LDL.LU R82, [R1+0x165c] ;  /* 0x00165c0001527983 */ /* 0x002ea80000300800 */
[----:B------:R-:W3:Y:S04]  /*14b250*/  LDL.LU R247, [R1+0x16c] ;  /* 0x00016c0001f77983 */ /* 0x000ee80000300800 */
[----:B------:R-:W3:Y:S01]  /*14b260*/  LDL.LU R0, [R1+0x5164] ;  /* 0x0051640001007983 */ /* 0x000ee20000300800 */
[----:B------:R-:W-:Y:S02]  /*14b270*/  ISETP.GE.AND P3, PT, R11, UR6, PT ;  /* 0x000000060b007c0c */ /* 0x000fe4000bf66270 */
[----:B------:R-:W-:Y:S01]  /*14b280*/  ISETP.GE.AND P4, PT, R10, UR6, PT ;  /* 0x000000060a007c0c */ /* 0x000fe2000bf86270 */
[----:B------:R-:W-:-:S04]  /*14b290*/  IMAD.WIDE R4, R63, 0x4, R20 ;  /* 0x000000043f047825 */ /* 0x000fc800078e0214 */
[----:B------:R-:W-:Y:S01]  /*14b2a0*/  IMAD.WIDE R6, R63, 0x4, R18 ;  /* 0x000000043f067825 */ /* 0x000fe200078e0212 */
[----:B------:R-:W-:Y:S02]  /*14b2b0*/  ISETP.LT.AND P1, PT, R244, UR5, !P3 ;  /* 0x00000005f4007c0c */ /* 0x000fe4000df21270 */
[----:B------:R-:W-:Y:S02]  /*14b2c0*/  ISETP.LT.AND P5, PT, R55, UR5, !P3 ;  /* 0x0000000537007c0c */ /* 0x000fe4000dfa1270 */
[----:B------:R-:W-:Y:S02]  /*14b2d0*/  ISETP.LT.AND P2, PT, R60, UR5, !P3 ;  /* 0x000000053c007c0c */ /* 0x000fe4000df41270 */
[----:B------:R-:W-:Y:S02]  /*14b2e0*/  ISETP.LT.AND P3, PT, R61, UR5, !P3 ;  /* 0x000000053d007c0c */ /* 0x000fe4000df61270 */
[----:B------:R-:W-:Y:S01]  /*14b2f0*/  ISETP.LT.AND P6, PT, R244, UR5, !P4 ;  /* 0x00000005f4007c0c */ /* 0x000fe2000e7c1270 */
[----:B------:R-:W-:Y:S01]  /*14b300*/  IMAD.WIDE R2, R63, 0x4, R16 ;  /* 0x000000043f027825 */ /* 0x000fe200078e0210 */
[----:B------:R-:W3:Y:S04]  /*14b310*/  LDL.LU R246, [R1+0x14c] ;  /* 0x00014c0001f67983 */ /* 0x000ee80000300800 */
[----:B------:R1:W-:Y:S04]  /*14b320*/  @P1 STG.E desc[UR34][R4.64], R252 ;  /* 0x000000fc04001986 */ /* 0x0003e8000c101922 */
[----:B------:R1:W-:Y:S01]  /*14b330*/  @P5 STG.E desc[UR34][R6.64], R62 ;  /* 0x0000003e06005986 */ /* 0x0003e2000c101922 */
[----:B------:R-:W-:Y:S01]  /*14b340*/  ISETP.LT.AND P5, PT, R55, UR5, !P4 ;  /* 0x0000000537007c0c */ /* 0x000fe2000e7a1270 */
[----:B-1----:R-:W-:-:S02]  /*14b350*/  IMAD.WIDE R4, R63, 0x4, R14 ;  /* 0x000000043f047825 */ /* 0x002fc400078e020e */
[----:B------:R-:W3:Y:S04]  /*14b360*/  LDL.LU R252, [R1+0x12c] ;  /* 0x00012c0001fc7983 */ /* 0x000ee80000300800 */
[----:B------:R-:W3:Y:S04]  /*14b370*/  LDL.LU R62, [R1+0x10c] ;  /* 0x00010c00013e7983 */ /* 0x000ee80000300800 */
[----:B------:R-:W3:Y:S01]  /*14b380*/  LDL.LU R63, [R1+0x3264] ;  /* 0x00326400013f7983 */ /* 0x000ee20000300800 */
[----:B------:R-:W-:Y:S01]  /*14b390*/  ISETP.LT.AND P1, PT, R60, UR5, !P4 ;  /* 0x000000053c007c0c */ /* 0x000fe2000e721270 */
[----:B------:R-:W-:-:S02]  /*14b3a0*/  IMAD.WIDE R6, R81, 0x4, R20 ;  /* 0x0000000451067825 */ /* 0x000fc400078e0214 */
[----:B------:R-:W-:Y:S04]  /*14b3b0*/  @P2 STG.E desc[UR34][R2.64], R52 ;  /* 0x0000003402002986 */ /* 0x000fe8000c101922 */
[----:B----4-:R-:W-:Y:S04]  /*14b3c0*/  @P3 STG.E desc[UR34][R4.64], R245 ;  /* 0x000000f504003986 */ /* 0x010fe8000c101922 */
[----:B------:R1:W-:Y:S04]  /*14b3d0*/  @P6 STG.E desc[UR34][R6.64], R54 ;  /* 0x0000003606006986 */ /* 0x0003e8000c101922 */
[----:B-1----:R-:W4:Y:S01]  /*14b3e0*/  LDL.LU R54, [R1+0x5c] ;  /* 0x00005c0001367983 */ /* 0x002f220000300800 */
[----:B------:R-:W-:-:S04]  /*14b3f0*/  IMAD.WIDE R4, R81, 0x4, R18 ;  /* 0x0000000451047825 */ /* 0x000fc800078e0212 */
[C---:B------:R-:W-:Y:S01]  /*14b400*/  IMAD.WIDE R2, R81.reuse, 0x4, R16 ;  /* 0x0000000451027825 */ /* 0x040fe200078e0210 */
[----:B------:R-:W4:Y:S03]  /*14b410*/  LDL.LU R245, [R1+0x40] ;  /* 0x0000400001f57983 */ /* 0x000f260000300800 */
[----:B------:R-:W-:Y:S02]  /*14b420*/  IMAD.WIDE R6, R81, 0x4, R14 ;  /* 0x0000000451067825 */ /* 0x000fe400078e020e */
[----:B------:R-:W4:Y:S04]  /*14b430*/  LDL.LU R81, [R1+0x326c] ;  /* 0x00326c0001517983 */ /* 0x000f280000300800 */
[----:B------:R-:W-:Y:S04]  /*14b440*/  @P5 STG.E desc[UR34][R4.64], R53 ;  /* 0x0000003504005986 */ /* 0x000fe8000c101922 */
[----:B------:R-:W4:Y:S04]  /*14b450*/  LDL.LU R11, [R1+0x5170] ;  /* 0x00517000010b7983 */ /* 0x000f280000300800 */
[----:B--2---:R1:W-:Y:S01]  /*14b460*/  @P1 STG.E desc[UR34][R2.64], R82 ;  /* 0x0000005202001986 */ /* 0x0043e2000c101922 */
[----:B---3--:R-:W-:-:S03]  /*14b470*/  ISETP.GE.AND P1, PT, R0, UR6, PT ;  /* 0x0000000600007c0c */ /* 0x008fc6000bf26270 */
[----:B-1----:R-:W2:Y:S04]  /*14b480*/  LDL.LU R82, [R1+0x20] ;  /* 0x0000200001527983 */ /* 0x002ea80000300800 */
[----:B------:R-:W3:Y:S01]  /*14b490*/  LDL.LU R0, [R1+0x516c] ;  /* 0x00516c0001007983 */ /* 0x000ee20000300800 */
[----:B------:R-:W-:Y:S02]  /*14b4a0*/  ISETP.LT.AND P4, PT, R61, UR5, !P4 ;  /* 0x000000053d007c0c */ /* 0x000fe4000e781270 */
[----:B------:R-:W-:Y:S02]  /*14b4b0*/  ISETP.LT.AND P2, PT, R244, UR5, !P0 ;  /* 0x00000005f4007c0c */ /* 0x000fe4000c741270 */
[----:B------:R-:W-:Y:S02]  /*14b4c0*/  ISETP.LT.AND P3, PT, R55, UR5, !P0 ;  /* 0x0000000537007c0c */ /* 0x000fe4000c761270 */
[----:B------:R-:W-:Y:S01]  /*14b4d0*/  ISETP.LT.AND P6, PT, R60, UR5, !P0 ;  /* 0x000000053c007c0c */ /* 0x000fe2000c7c1270 */
[----:B------:R-:W-:Y:S01]  /*14b4e0*/  IMAD.WIDE R2, R83, 0x4, R20 ;  /* 0x0000000453027825 */ /* 0x000fe200078e0214 */
[----:B------:R-:W-:-:S03]  /*14b4f0*/  ISETP.LT.AND P0, PT, R61, UR5, !P0 ;  /* 0x000000053d007c0c */ /* 0x000fc6000c701270 */
[----:B------:R-:W-:Y:S02]  /*14b500*/  IMAD.WIDE R4, R83, 0x4, R18 ;  /* 0x0000000453047825 */ /* 0x000fe400078e0212 */
[----:B------:R1:W-:Y:S04]  /*14b510*/  @P4 STG.E desc[UR34][R6.64], R247 ;  /* 0x000000f706004986 */ /* 0x0003e8000c101922 */
[----:B------:R1:W-:Y:S01]  /*14b520*/  @P2 STG.E desc[UR34][R2.64], R246 ;  /* 0x000000f602002986 */ /* 0x0003e2000c101922 */
[----:B------:R-:W-:-:S03]  /*14b530*/  ISETP.GE.AND P5, PT, R8, UR6, PT ;  /* 0x0000000608007c0c */ /* 0x000fc6000bfa6270 */
[----:B------:R-:W-:Y:S01]  /*14b540*/  @P3 STG.E desc[UR34][R4.64], R252 ;  /* 0x000000fc04003986 */ /* 0x000fe2000c101922 */
[----:B-1----:R-:W-:-:S04]  /*14b550*/  IMAD.WIDE R6, R83, 0x4, R16 ;  /* 0x0000000453067825 */ /* 0x002fc800078e0210 */
[----:B------:R-:W-:Y:S01]  /*14b560*/  IMAD.WIDE R2, R83, 0x4, R14 ;  /* 0x0000000453027825 */ /* 0x000fe200078e020e */
[----:B------:R1:W-:Y:S01]  /*14b570*/  @P6 STG.E desc[UR34][R6.64], R62 ;  /* 0x0000003e06006986 */ /* 0x0003e2000c101922 */
[----:B------:R-:W-:Y:S02]  /*14b580*/  ISETP.LT.AND P4, PT, R244, UR5, !P5 ;  /* 0x00000005f4007c0c */ /* 0x000fe4000ef81270 */
[----:B------:R-:W-:Y:S01]  /*14b590*/  ISETP.LT.AND P2, PT, R55, UR5, !P5 ;  /* 0x0000000537007c0c */ /* 0x000fe2000ef41270 */
[----:B-1----:R-:W3:Y:S04]  /*14b5a0*/  LDL.LU R62, [R1+0x3280] ;  /* 0x00328000013e7983 */ /* 0x002ee80000300800 */
[----:B------:R-:W3:Y:S04]  /*14b5b0*/  LDL.LU R10, [R1+0x5168] ;  /* 0x00516800010a7983 */ /* 0x000ee80000300800 */
[----:B------:R-:W3:Y:S01]  /*14b5c0*/  LDL.LU R83, [R1+0x44] ;  /* 0x0000440001537983 */ /* 0x000ee20000300800 */
[----:B------:R-:W-:Y:S01]  /*14b5d0*/  ISETP.LT.AND P3, PT, R60, UR5, !P5 ;  /* 0x000000053c007c0c */ /* 0x000fe2000ef61270 */
[----:B------:R-:W-:Y:S01]  /*14b5e0*/  IMAD.WIDE R4, R63, 0x4, R20 ;  /* 0x000000043f047825 */ /* 0x000fe200078e0214 */
[----:B------:R-:W-:-:S02]  /*14b5f0*/  ISETP.LT.AND P5, PT, R61, UR5, !P5 ;  /* 0x000000053d007c0c */ /* 0x000fc4000efa1270 */
[----:B------:R-:W-:Y:S01]  /*14b600*/  ISETP.LT.AND P6, PT, R244, UR5, !P1 ;  /* 0x00000005f4007c0c */ /* 0x000fe2000cfc1270 */
[C---:B------:R-:W-:Y:S01]  /*14b610*/  IMAD.WIDE R6, R63.reuse, 0x4, R14 ;  /* 0x000000043f067825 */ /* 0x040fe200078e020e */
[----:B----4-:R1:W-:Y:S04]  /*14b620*/  @P0 STG.E desc[UR34][R2.64], R54 ;  /* 0x0000003602000986 */ /* 0x0103e8000c101922 */
[----:B------:R4:W-:Y:S04]  /*14b630*/  @P4 STG.E desc[UR34][R4.64], R245 ;  /* 0x000000f504004986 */ /* 0x0009e8000c101922 */
[----:B-1----:R-:W3:Y:S01]  /*14b640*/  LDL.LU R54, [R1+0x24] ;  /* 0x0000240001367983 */ /* 0x002ee20000300800 */
[----:B----4-:R-:W-:-:S04]  /*14b650*/  IMAD.WIDE R4, R63, 0x4, R18 ;  /* 0x000000043f047825 */ /* 0x010fc800078e0212 */
[----:B------:R-:W-:-:S04]  /*14b660*/  IMAD.WIDE R2, R63, 0x4, R16 ;  /* 0x000000043f027825 */ /* 0x000fc800078e0210 */
[----:B------:R-:W-:Y:S01]  /*14b670*/  IMAD.WIDE R8, R81, 0x4, R20 ;  /* 0x0000000451087825 */ /* 0x000fe200078e0214 */
[----:B------:R-:W4:Y:S04]  /*14b680*/  LDL.LU R63, [R1+0x3284] ;  /* 0x00328400013f7983 */ /* 0x000f280000300800 */
[----:B--2---:R-:W-:Y:S04]  /*14b690*/  @P2 STG.E desc[UR34][R4.64], R82 ;  /* 0x0000005204002986 */ /* 0x004fe8000c101922 */
[----:B------:R1:W-:Y:S04]  /*14b6a0*/  @P3 STG.E desc[UR34][R2.64], R236 ;  /* 0x000000ec02003986 */ /* 0x0003e8000c101922 */
[----:B------:R-:W-:Y:S04]  /*14b6b0*/  @P5 STG.E desc[UR34][R6.64], R228 ;  /* 0x000000e406005986 */ /* 0x000fe8000c101922 */
[----:B------:R-:W-:Y:S01]  /*14b6c0*/  @P6 STG.E desc[UR34][R8.64], R220 ;  /* 0x000000dc08006986 */ /* 0x000fe2000c101922 */
[----:B---3--:R-:W-:-:S03]  /*14b6d0*/  ISETP.GE.AND P6, PT, R0, UR6, PT ;  /* 0x0000000600007c0c */ /* 0x008fc6000bfc6270 */
[----:B------:R-:W2:Y:S01]  /*14b6e0*/  LDL.LU R0, [R1+0x5184] ;  /* 0x0051840001007983 */ /* 0x000ea20000300800 */
[----:B------:R-:W-:Y:S02]  /*14b6f0*/  ISETP.LT.AND P0, PT, R55, UR5, !P1 ;  /* 0x0000000537007c0c */ /* 0x000fe4000cf01270 */
[----:B------:R-:W-:Y:S02]  /*14b700*/  ISETP.GE.AND P4, PT, R11, UR6, PT ;  /* 0x000000060b007c0c */ /* 0x000fe4000bf86270 */
[----:B------:R-:W-:Y:S02]  /*14b710*/  ISETP.LT.AND P3, PT, R60, UR5, !P1 ;  /* 0x000000053c007c0c */ /* 0x000fe4000cf61270 */
[----:B------:R-:W-:Y:S02]  /*14b720*/  ISETP.LT.AND P1, PT, R61, UR5, !P1 ;  /* 0x000000053d007c0c */ /* 0x000fe4000cf21270 */
[----:B------:R-:W-:Y:S01]  /*14b730*/  ISETP.LT.AND P2, PT, R244, UR5, !P4 ;  /* 0x00000005f4007c0c */ /* 0x000fe2000e741270 */
[----:B-1----:R-:W-:Y:S01]  /*14b740*/  IMAD.WIDE R2, R81, 0x4, R18 ;  /* 0x0000000451027825 */ /* 0x002fe200078e0212 */
[----:B------:R-:W-:-:S03]  /*14b750*/  ISETP.LT.AND P5, PT, R55, UR5, !P4 ;  /* 0x0000000537007c0c */ /* 0x000fc6000e7a1270 */
[----:B------:R-:W-:Y:S01]  /*14b760*/  IMAD.WIDE R4, R81, 0x4, R14 ;  /* 0x0000000451047825 */ /* 0x000fe200078e020e */
[----:B------:R1:W-:Y:S01]  /*14b770*/  @P0 STG.E desc[UR34][R2.64], R212 ;  /* 0x000000d402000986 */ /* 0x0003e2000c101922 */
[----:B------:R-:W-:Y:S02]  /*14b780*/  ISETP.LT.AND P0, PT, R60, UR5, !P4 ;  /* 0x000000053c007c0c */ /* 0x000fe4000e701270 */
[----:B------:R-:W-:Y:S01]  /*14b790*/  ISETP.LT.AND P4, PT, R61, UR5, !P4 ;  /* 0x000000053d007c0c */ /* 0x000fe2000e781270 */
[----:B-1----:R-:W-:Y:S02]  /*14b7a0*/  IMAD.WIDE R2, R81, 0x4, R16 ;  /* 0x0000000451027825 */ /* 0x002fe400078e0210 */
[----:B------:R-:W3:Y:S04]  /*14b7b0*/  LDL.LU R81, [R1+0x3298] ;  /* 0x0032980001517983 */ /* 0x000ee80000300800 */
[----:B------:R1:W-:Y:S04]  /*14b7c0*/  @P3 STG.E desc[UR34][R2.64], R204 ;  /* 0x000000cc02003986 */ /* 0x0003e8000c101922 */
[----:B------:R1:W-:Y:S01]  /*14b7d0*/  @P1 STG.E desc[UR34][R4.64], R196 ;  /* 0x000000c404001986 */ /* 0x0003e2000c101922 */
[----:B------:R-:W-:-:S04]  /*14b7e0*/  IMAD.WIDE R6, R62, 0x4, R20 ;  /* 0x000000043e067825 */ /* 0x000fc800078e0214 */
[----:B------:R-:W-:-:S04]  /*14b7f0*/  IMAD.WIDE R8, R62, 0x4, R18 ;  /* 0x000000043e087825 */ /* 0x000fc800078e0212 */
[C---:B-1----:R-:W-:Y:S01]  /*14b800*/  IMAD.WIDE R2, R62.reuse, 0x4, R16 ;  /* 0x000000043e027825 */ /* 0x042fe200078e0210 */
[----:B------:R1:W-:Y:S03]  /*14b810*/  @P2 STG.E desc[UR34][R6.64], R83 ;  /* 0x0000005306002986 */ /* 0x0003e6000c101922 */
[----:B------:R-:W-:Y:S01]  /*14b820*/  IMAD.WIDE R4, R62, 0x4, R14 ;  /* 0x000000043e047825 */ /* 0x000fe200078e020e */
[----:B------:R-:W-:Y:S01]  /*14b830*/  ISETP.LT.AND P2, PT, R244, UR5, !P6 ;  /* 0x00000005f4007c0c */ /* 0x000fe2000f741270 */
[----:B-1----:R-:W3:Y:S01]  /*14b840*/  LDL.LU R83, [R1+0x48] ;  /* 0x0000480001537983 */ /* 0x002ee20000300800 */
[----:B------:R-:W-:-:S03]  /*14b850*/  ISETP.GE.AND P3, PT, R10, UR6, PT ;  /* 0x000000060a007c0c */ /* 0x000fc6000bf66270 */
[----:B------:R1:W-:Y:S04]  /*14b860*/  @P5 STG.E desc[UR34][R8.64], R54 ;  /* 0x0000003608005986 */ /* 0x0003e8000c101922 */
[----:B-1----:R-:W3:Y:S04]  /*14b870*/  LDL.LU R54, [R1+0x28] ;  /* 0x0000280001367983 */ /* 0x002ee80000300800 */
[----:B------:R-:W3:Y:S04]  /*14b880*/  LDL.LU R11, [R1+0x5194] ;  /* 0x00519400010b7983 */ /* 0x000ee80000300800 */
[----:B------:R-:W3:Y:S04]  /*14b890*/  LDL.LU R62, [R1+0x32a0] ;  /* 0x0032a000013e7983 */ /* 0x000ee80000300800 */
[----:B------:R1:W-:Y:S04]  /*14b8a0*/  @P0 STG.E desc[UR34][R2.64], R237 ;  /* 0x000000ed02000986 */ /* 0x0003e8000c101922 */
[----:B------:R1:W-:Y:S01]  /*14b8b0*/  @P4 STG.E desc[UR34][R4.64], R229 ;  /* 0x000000e504004986 */ /* 0x0003e2000c101922 */
[----:B----4-:R-:W-:-:S04]  /*14b8c0*/  IMAD.WIDE R6, R63, 0x4, R20 ;  /* 0x000000043f067825 */ /* 0x010fc800078e0214 */
[C---:B------:R-:W-:Y:S01]  /*14b8d0*/  IMAD.WIDE R8, R63.reuse, 0x4, R14 ;  /* 0x000000043f087825 */ /* 0x040fe200078e020e */
[----:B------:R-:W4:Y:S04]  /*14b8e0*/  LDL.LU R10, [R1+0x518c] ;  /* 0x00518c00010a7983 */ /* 0x000f280000300800 */
[----:B------:R-:W-:Y:S01]  /*14b8f0*/  @P2 STG.E desc[UR34][R6.64], R221 ;  /* 0x000000dd06002986 */ /* 0x000fe2000c101922 */
[----:B-1----:R-:W-:-:S04]  /*14b900*/  IMAD.WIDE R2, R63, 0x4, R16 ;  /* 0x000000043f027825 */ /* 0x002fc800078e0210 */
[----:B------:R-:W-:Y:S02]  /*14b910*/  IMAD.WIDE R4, R63, 0x4, R18 ;  /* 0x000000043f047825 */ /* 0x000fe400078e0212 */
[----:B------:R-:W4:Y:S04]  /*14b920*/  LDL.LU R63, [R1+0x32b0] ;  /* 0x0032b000013f7983 */ /* 0x000f280000300800 */
[----:B------:R-:W4:Y:S01]  /*14b930*/  LDL.LU R82, [R1+0x4c] ;  /* 0x00004c0001527983 */ /* 0x000f220000300800 */
[----:B--2---:R-:W-:-:S03]  /*14b940*/  ISETP.GE.AND P2, PT, R0, UR6, PT ;  /* 0x0000000600007c0c */ /* 0x004fc6000bf46270 */
[----:B------:R-:W2:Y:S01]  /*14b950*/  LDL.LU R0, [R1+0x5190] ;  /* 0x0051900001007983 */ /* 0x000ea20000300800 */
[----:B------:R-:W-:Y:S02]  /*14b960*/  ISETP.LT.AND P1, PT, R55, UR5, !P6 ;  /* 0x0000000537007c0c */ /* 0x000fe4000f721270 */
[----:B------:R-:W-:Y:S02]  /*14b970*/  ISETP.LT.AND P5, PT, R60, UR5, !P6 ;  /* 0x000000053c007c0c */ /* 0x000fe4000f7a1270 */
[----:B------:R-:W-:Y:S02]  /*14b980*/  ISETP.LT.AND P6, PT, R61, UR5, !P6 ;  /* 0x000000053d007c0c */ /* 0x000fe4000f7c1270 */
[----:B------:R-:W-:Y:S02]  /*14b990*/  ISETP.LT.AND P0, PT, R244, UR5, !P3 ;  /* 0x00000005f4007c0c */ /* 0x000fe4000df01270 */
[----:B------:R-:W-:-:S05]  /*14b9a0*/  ISETP.LT.AND P4, PT, R55, UR5, !P3 ;  /* 0x0000000537007c0c */ /* 0x000fca000df81270 */
[----:B------:R3:W-:Y:S01]  /*14b9b0*/  @P1 STG.E desc[UR34][R4.64], R213 ;  /* 0x000000d504001986 */ /* 0x0007e2000c101922 */
[----:B------:R-:W-:-:S03]  /*14b9c0*/  ISETP.LT.AND P1, PT, R60, UR5, !P3 ;  /* 0x000000053c007c0c */ /* 0x000fc6000df21270 */
[----:B------:R1:W-:Y:S01]  /*14b9d0*/  @P5 STG.E desc[UR34][R2.64], R205 ;  /* 0x000000cd02005986 */ /* 0x0003e2000c101922 */
[----:B------:R-:W-:Y:S02]  /*14b9e0*/  ISETP.LT.AND P3, PT, R61, UR5, !P3 ;  /* 0x000000053d007c0c */ /* 0x000fe4000df61270 */
[----:B------:R-:W-:Y:S01]  /*14b9f0*/  ISETP.LT.AND P5, PT, R244, UR5, !P2 ;  /* 0x00000005f4007c0c */ /* 0x000fe2000d7a1270 */
[----:B------:R-:W-:Y:S01]  /*14ba00*/  @P6 STG.E desc[UR34][R8.64], R197 ;  /* 0x000000c508006986 */ /* 0x000fe2000c101922 */
[----:B------:R-:W-:Y:S01]  /*14ba10*/  ISETP.LT.AND P6, PT, R55, UR5, !P2 ;  /* 0x0000000537007c0c */ /* 0x000fe2000d7c1270 */
[----:B---3--:R-:W-:-:S04]  /*14ba20*/  IMAD.WIDE R4, R81, 0x4, R18 ;  /* 0x0000000451047825 */ /* 0x008fc800078e0212 */
[----:B-1----:R-:W-:-:S05]  /*14ba30*/  IMAD.WIDE R2, R81, 0x4, R20 ;  /* 0x0000000451027825 */ /* 0x002fca00078e0214 */
[----:B------:R1:W-:Y:S01]  /*14ba40*/  @P0 STG.E desc[UR34][R2.64], R83 ;  /* 0x0000005302000986 */ /* 0x0003e2000c101922 */
[----:B------:R-:W-:Y:S02]  /*14ba50*/  ISETP.LT.AND P0, PT, R60, UR5, !P2 ;  /* 0x000000053c007c0c */ /* 0x000fe4000d701270 */
[----:B------:R-:W-:Y:S01]  /*14ba60*/  ISETP.LT.AND P2, PT, R61, UR5, !P2 ;  /* 0x000000053d007c0c */ /* 0x000fe2000d741270 */
[----:B-1----:R-:W-:Y:S01]  /*14ba70*/  IMAD.WIDE R2, R81, 0x4, R16 ;  /* 0x0000000451027825 */ /* 0x002fe200078e0210 */
[----:B------:R-:W3:Y:S04]  /*14ba80*/  LDL.LU R83, [R1+0x2c] ;  /* 0x00002c0001537983 */ /* 0x000ee80000300800 */
[----:B------:R1:W-:Y:S01]  /*14ba90*/  @P4 STG.E desc[UR34][R4.64], R54 ;  /* 0x0000003604004986 */ /* 0x0003e2000c101922 */
[----:B------:R-:W-:Y:S01]  /*14baa0*/  IMAD.WIDE R6, R62, 0x4, R20 ;  /* 0x000000043e067825 */ /* 0x000fe200078e0214 */
[----:B------:R-:W-:-:S02]  /*14bab0*/  ISETP.GE.AND P4, PT, R11, UR6, PT ;  /* 0x000000060b007c0c */ /* 0x000fc4000bf86270 */
[----:B------:R4:W-:Y:S01]  /*14bac0*/  @P1 STG.E desc[UR34][R2.64], R238 ;  /* 0x000000ee02001986 */ /* 0x0009e2000c101922 */
[----:B-1----:R-:W-:-:S04]  /*14bad0*/  IMAD.WIDE R4, R81, 0x4, R14 ;  /* 0x0000000451047825 */ /* 0x002fc800078e020e */
[----:B------:R-:W-:Y:S01]  /*14bae0*/  IMAD.WIDE R8, R62, 0x4, R18 ;  /* 0x000000043e087825 */ /* 0x000fe200078e0212 */
[----:B------:R-:W3:Y:S04]  /*14baf0*/  LDL.LU R54, [R1+0x32c0] ;  /* 0x0032c00001367983 */ /* 0x000ee80000300800 */
[----:B------:R1:W-:Y:S04]  /*14bb00*/  @P3 STG.E desc[UR34][R4.64], R230 ;  /* 0x000000e604003986 */ /* 0x0003e8000c101922 */
[----:B------:R-:W-:Y:S01]  /*14bb10*/  @P5 STG.E desc[UR34][R6.64], R222 ;  /* 0x000000de06005986 */ /* 0x000fe2000c101922 */
[----:B------:R-:W-:Y:S01]  /*14bb20*/  ISETP.LT.AND P5, PT, R244, UR5, !P4 ;  /* 0x00000005f4007c0c */ /* 0x000fe2000e7a1270 */
[----:B----4-:R-:W-:-:S02]  /*14bb30*/  IMAD.WIDE R2, R62, 0x4, R16 ;  /* 0x000000043e027825 */ /* 0x010fc400078e0210 */
[----:B------:R4:W-:Y:S04]  /*14bb40*/  @P6 STG.E desc[UR34][R8.64], R214 ;  /* 0x000000d608006986 */ /* 0x0009e8000c101922 */
[----:B------:R-:W3:Y:S04]  /*14bb50*/  LDL.LU R81, [R1+0x32cc] ;  /* 0x0032cc0001517983 */ /* 0x000ee80000300800 */
[----:B------:R4:W-:Y:S01]  /*14bb60*/  @P0 STG.E desc[UR34][R2.64], R206 ;  /* 0x000000ce02000986 */ /* 0x0009e2000c101922 */
[----:B-1----:R-:W-:-:S03]  /*14bb70*/  IMAD.WIDE R4, R62, 0x4, R14 ;  /* 0x000000043e047825 */ /* 0x002fc600078e020e */
[----:B----4-:R-:W4:Y:S01]  /*14bb80*/  LDL.LU R8, [R1+0x5198] ;  /* 0x0051980001087983 */ /* 0x010f220000300800 */
[----:B------:R-:W-:-:S03]  /*14bb90*/  IMAD.WIDE R2, R63, 0x4, R20 ;  /* 0x000000043f027825 */ /* 0x000fc600078e0214 */
[----:B------:R1:W-:Y:S04]  /*14bba0*/  @P2 STG.E desc[UR34][R4.64], R198 ;  /* 0x000000c604002986 */ /* 0x0003e8000c101922 */
[----:B------:R-:W4:Y:S04]  /*14bbb0*/  LDL.LU R62, [R1+0x30] ;  /* 0x00003000013e7983 */ /* 0x000f280000300800 */
[----:B------:R1:W-:Y:S01]  /*14bbc0*/  @P5 STG.E desc[UR34][R2.64], R82 ;  /* 0x0000005202005986 */ /* 0x0003e2000c101922 */
[----:B--2---:R-:W-:-:S03]  /*14bbd0*/  ISETP.GE.AND P5, PT, R0, UR6, PT ;  /* 0x0000000600007c0c */ /* 0x004fc6000bfa6270 */
[----:B------:R-:W2:Y:S01]  /*14bbe0*/  LDL.LU R0, [R1+0x51a4] ;  /* 0x0051a40001007983 */ /* 0x000ea20000300800 */
[----:B------:R-:W-:Y:S01]  /*14bbf0*/  ISETP.LT.AND P1, PT, R55, UR5, !P4 ;  /* 0x0000000537007c0c */ /* 0x000fe2000e721270 */
[----:B-1----:R-:W-:-:S04]  /*14bc00*/  IMAD.WIDE R4, R63, 0x4, R18 ;  /* 0x000000043f047825 */ /* 0x002fc800078e0212 */
[----:B------:R-:W-:-:S04]  /*14bc10*/  IMAD.WIDE R6, R63, 0x4, R16 ;  /* 0x000000043f067825 */ /* 0x000fc800078e0210 */
[----:B------:R-:W-:Y:S02]  /*14bc20*/  IMAD.WIDE R2, R63, 0x4, R14 ;  /* 0x000000043f027825 */ /* 0x000fe400078e020e */
[----:B------:R-:W4:Y:S01]  /*14bc30*/  LDL.LU R63, [R1+0x32c8] ;  /* 0x0032c800013f7983 */ /* 0x000f220000300800 */
[----:B------:R-:W-:Y:S02]  /*14bc40*/  ISETP.GE.AND P3, PT, R10, UR6, PT ;  /* 0x000000060a007c0c */ /* 0x000fe4000bf66270 */
[----:B------:R-:W-:Y:S02]  /*14bc50*/  ISETP.LT.AND P6, PT, R60, UR5, !P4 ;  /* 0x000000053c007c0c */ /* 0x000fe4000e7c1270 */
[----:B------:R-:W-:Y:S02]  /*14bc60*/  ISETP.LT.AND P0, PT, R61, UR5, !P4 ;  /* 0x000000053d007c0c */ /* 0x000fe4000e701270 */
[----:B------:R-:W-:Y:S02]  /*14bc70*/  ISETP.LT.AND P2, PT, R244, UR5, !P3 ;  /* 0x00000005f4007c0c */ /* 0x000fe4000df41270 */
[----:B------:R-:W-:Y:S01]  /*14bc80*/  ISETP.LT.AND P4, PT, R55, UR5, !P3 ;  /* 0x0000000537007c0c */ /* 0x000fe2000df81270 */
[----:B---3--:R1:W-:Y:S01]  /*14bc90*/  @P1 STG.E desc[UR34][R4.64], R83 ;  /* 0x0000005304001986 */ /* 0x0083e2000c101922 */
[----:B------:R-:W-:-:S02]  /*14bca0*/  ISETP.LT.AND P1, PT, R60, UR5, !P3 ;  /* 0x000000053c007c0c */ /* 0x000fc4000df21270 */
[----:B------:R-:W-:-:S03]  /*14bcb0*/  ISETP.LT.AND P3, PT, R61, UR5, !P3 ;  /* 0x000000053d007c0c */ /* 0x000fc6000df61270 */
[----:B------:R3:W-:Y:S04]  /*14bcc0*/  @P6 STG.E desc[UR34][R6.64], R239 ;  /* 0x000000ef06006986 */ /* 0x0007e8000c101922 */
[----:B------:R3:W-:Y:S04]  /*14bcd0*/  @P0 STG.E desc[UR34][R2.64], R231 ;  /* 0x000000e702000986 */ /* 0x0007e8000c101922 */
[----:B-1----:R-:W4:Y:S04]  /*14bce0*/  LDL.LU R83, [R1+0x32d0] ;  /* 0x0032d00001537983 */ /* 0x002f280000300800 */
[----:B------:R-:W4:Y:S04]  /*14bcf0*/  LDL.LU R11, [R1+0x51b4] ;  /* 0x0051b400010b7983 */ /* 0x000f280000300800 */
[----:B------:R-:W4:Y:S04]  /*14bd00*/  LDL.LU R82, [R1+0x34] ;  /* 0x0000340001527983 */ /* 0x000f280000300800 */
[----:B------:R-:W4:Y:S01]  /*14bd10*/  LDL.LU R10, [R1+0x51ac] ;  /* 0x0051ac00010a7983 */ /* 0x000f220000300800 */
[----:B------:R-:W-:-:S04]  /*14bd20*/  IMAD.WIDE R4, R54, 0x4, R20 ;  /* 0x0000000436047825 */ /* 0x000fc800078e0214 */
[----:B---3--:R-:W-:-:S04]  /*14bd30*/  IMAD.WIDE R6, R54, 0x4, R18 ;  /* 0x0000000436067825 */ /* 0x008fc800078e0212 */
[C---:B------:R-:W-:Y:S01]  /*14bd40*/  IMAD.WIDE R2, R54.reuse, 0x4, R16 ;  /* 0x0000000436027825 */ /* 0x040fe200078e0210 */
[----:B------:R1:W-:Y:S04]  /*14bd50*/  @P2 STG.E desc[UR34][R4.64], R223 ;  /* 0x000000df04002986 */ /* 0x0003e8000c101922 */
[----:B------:R3:W-:Y:S04]  /*14bd60*/  @P4 STG.E desc[UR34][R6.64], R215 ;  /* 0x000000d706004986 */ /* 0x0007e8000c101922 */
[----:B------:R-:W-:Y:S01]  /*14bd70*/  @P1 STG.E desc[UR34][R2.64], R207 ;  /* 0x000000cf02001986 */ /* 0x000fe2000c101922 */
[----:B-1----:R-:W-:-:S05]  /*14bd80*/  IMAD.WIDE R4, R54, 0x4, R14 ;  /* 0x0000000436047825 */ /* 0x002fca00078e020e */
[----:B------:R1:W-:Y:S01]  /*14bd90*/  @P3 STG.E desc[UR34][R4.64], R199 ;  /* 0x000000c704003986 */ /* 0x0003e2000c101922 */
[----:B--2---:R-:W-:-:S03]  /*14bda0*/  ISETP.GE.AND P3, PT, R0, UR6, PT ;  /* 0x0000000600007c0c */ /* 0x004fc6000bf66270 */
[----:B------:R-:W2:Y:S01]  /*14bdb0*/  LDL.LU R0, [R1+0x51b0] ;  /* 0x0051b00001007983 */ /* 0x000ea20000300800 */
[----:B------:R-:W-:Y:S02]  /*14bdc0*/  ISETP.LT.AND P6, PT, R244, UR5, !P5 ;  /* 0x00000005f4007c0c */ /* 0x000fe4000efc1270 */
[----:B------:R-:W-:Y:S02]  /*14bdd0*/  ISETP.LT.AND P0, PT, R55, UR5, !P5 ;  /* 0x0000000537007c0c */ /* 0x000fe4000ef01270 */
[----:B------:R-:W-:Y:S01]  /*14bde0*/  ISETP.LT.AND P4, PT, R60, UR5, !P5 ;  /* 0x000000053c007c0c */ /* 0x000fe2000ef81270 */
[----:B---3--:R-:W-:Y:S01]  /*14bdf0*/  IMAD.WIDE R6, R81, 0x4, R20 ;  /* 0x0000000451067825 */ /* 0x008fe200078e0214 */
[----:B----4-:R-:W-:Y:S02]  /*14be00*/  ISETP.GE.AND P2, PT, R8, UR6, PT ;  /* 0x0000000608007c0c */ /* 0x010fe4000bf46270 */
[----:B------:R-:W-:Y:S01]  /*14be10*/  ISETP.LT.AND P5, PT, R61, UR5, !P5 ;  /* 0x000000053d007c0c */ /* 0x000fe2000efa1270 */
[----:B-1----:R-:W-:Y:S01]  /*14be20*/  IMAD.WIDE R4, R81, 0x4, R18 ;  /* 0x0000000451047825 */ /* 0x002fe200078e0212 */
[----:B------:R-:W-:-:S03]  /*14be30*/  ISETP.LT.AND P1, PT, R244, UR5, !P2 ;  /* 0x00000005f4007c0c */ /* 0x000fc6000d721270 */
[----:B------:R-:W-:Y:S01]  /*14be40*/  IMAD.WIDE R2, R81, 0x4, R16 ;  /* 0x0000000451027825 */ /* 0x000fe200078e0210 */
[----:B------:R1:W-:Y:S01]  /*14be50*/  @P6 STG.E desc[UR34][R6.64], R62 ;  /* 0x0000003e06006986 */ /* 0x0003e2000c101922 */
[----:B------:R-:W-:-:S03]  /*14be60*/  ISETP.LT.AND P6, PT, R55, UR5, !P2 ;  /* 0x0000000537007c0c */ /* 0x000fc6000d7c1270 */
[----:B------:R-:W-:Y:S04]  /*14be70*/  @P0 STG.E desc[UR34][R4.64], R240 ;  /* 0x000000f004000986 */ /* 0x000fe8000c101922 */
[----:B------:R3:W-:Y:S01]  /*14be80*/  @P4 STG.E desc[UR34][R2.64], R232 ;  /* 0x000000e802004986 */ /* 0x0007e2000c101922 */
[----:B------:R-:W-:Y:S02]  /*14be90*/  ISETP.LT.AND P0, PT, R60, UR5, !P2 ;  /* 0x000000053c007c0c */ /* 0x000fe4000d701270 */
[----:B------:R-:W-:Y:S01]  /*14bea0*/  ISETP.LT.AND P2, PT, R61, UR5, !P2 ;  /* 0x000000053d007c0c */ /* 0x000fe2000d741270 */
[----:B-1----:R-:W-:-:S04]  /*14beb0*/  IMAD.WIDE R6, R81, 0x4, R14 ;  /* 0x0000000451067825 */ /* 0x002fc800078e020e */
[----:B---3--:R-:W-:-:S04]  /*14bec0*/  IMAD.WIDE R2, R63, 0x4, R20 ;  /* 0x000000043f027825 */ /* 0x008fc800078e0214 */
[----:B------:R-:W-:Y:S01]  /*14bed0*/  IMAD.WIDE R4, R63, 0x4, R18 ;  /* 0x000000043f047825 */ /* 0x000fe200078e0212 */
[----:B------:R-:W3:Y:S04]  /*14bee0*/  LDL.LU R81, [R1+0x32c4] ;  /* 0x0032c40001517983 */ /* 0x000ee80000300800 */
[----:B------:R-:W-:Y:S04]  /*14bef0*/  @P5 STG.E desc[UR34][R6.64], R224 ;  /* 0x000000e006005986 */ /* 0x000fe8000c101922 */
[----:B------:R1:W-:Y:S01]  /*14bf00*/  @P1 STG.E desc[UR34][R2.64], R216 ;  /* 0x000000d802001986 */ /* 0x0003e2000c101922 */
[----:B------:R-:W-:-:S03]  /*14bf10*/  ISETP.LT.AND P4, PT, R244, UR5, !P3 ;  /* 0x00000005f4007c0c */ /* 0x000fc6000df81270 */
[----:B------:R4:W-:Y:S01]  /*14bf20*/  @P6 STG.E desc[UR34][R4.64], R208 ;  /* 0x000000d004006986 */ /* 0x0009e2000c101922 */
[----:B------:R-:W-:Y:S02]  /*14bf30*/  ISETP.LT.AND P5, PT, R55, UR5, !P3 ;  /* 0x0000000537007c0c */ /* 0x000fe4000dfa1270 */
[----:B------:R-:W-:Y:S02]  /*14bf40*/  ISETP.LT.AND P1, PT, R60, UR5, !P3 ;  /* 0x000000053c007c0c */ /* 0x000fe4000df21270 */
[----:B------:R-:W-:Y:S01]  /*14bf50*/  ISETP.LT.AND P3, PT, R61, UR5, !P3 ;  /* 0x000000053d007c0c */ /* 0x000fe2000df61270 */
[----:B-1----:R-:W-:-:S04]  /*14bf60*/  IMAD.WIDE R2, R63, 0x4, R16 ;  /* 0x000000043f027825 */ /* 0x002fc800078e0210 */
[----:B----4-:R-:W-:Y:S02]  /*14bf70*/  IMAD.WIDE R4, R63, 0x4, R14 ;  /* 0x000000043f047825 */ /* 0x010fe400078e020e */
[----:B------:R-:W4:Y:S04]  /*14bf80*/  LDL.LU R63, [R1+0x32bc] ;  /* 0x0032bc00013f7983 */ /* 0x000f280000300800 */
[----:B------:R-:W4:Y:S04]  /*14bf90*/  LDL.LU R62, [R1+0x38] ;  /* 0x00003800013e7983 */ /* 0x000f280000300800 */
[----:B------:R1:W-:Y:S04]  /*14bfa0*/  @P0 STG.E desc[UR34][R2.64], R200 ;  /* 0x000000c802000986 */ /* 0x0003e8000c101922 */
[----:B------:R-:W-:Y:S04]  /*14bfb0*/  @P2 STG.E desc[UR34][R4.64], R192 ;  /* 0x000000c004002986 */ /* 0x000fe8000c101922 */
[----:B------:R-:W4:Y:S01]  /*14bfc0*/  LDL.LU R54, [R1+0x32b8] ;  /* 0x0032b80001367983 */ /* 0x000f220000300800 */
[----:B------:R-:W-:-:S04]  /*14bfd0*/  IMAD.WIDE R6, R83, 0x4, R20 ;  /* 0x0000000453067825 */ /* 0x000fc800078e0214 */
[----:B------:R-:W-:-:S04]  /*14bfe0*/  IMAD.WIDE R8, R83, 0x4, R18 ;  /* 0x0000000453087825 */ /* 0x000fc800078e0212 */
[----:B-1----:R-:W-:Y:S01]  /*14bff0*/  IMAD.WIDE R2, R83, 0x4, R16 ;  /* 0x0000000453027825 */ /* 0x002fe200078e0210 */
[----:B------:R-:W-:Y:S04]  /*14c000*/  @P4 STG.E desc[UR34][R6.64], R82 ;  /* 0x0000005206004986 */ /* 0x000fe8000c101922 */
[----:B------:R-:W-:Y:S04]  /*14c010*/  @P5 STG.E desc[UR34][R8.64], R241 ;  /* 0x000000f108005986 */ /* 0x000fe8000c101922 */
[----:B------:R1:W-:Y:S01]  /*14c020*/  @P1 STG.E desc[UR34][R2.64], R233 ;  /* 0x000000e902001986 */ /* 0x0003e2000c101922 */
[----:B------:R-:W-:-:S03]  /*14c030*/  ISETP.GE.AND P6, PT, R11, UR6, PT ;  /* 0x000000060b007c0c */ /* 0x000fc6000bfc6270 */
[----:B------:R-:W4:Y:S01]  /*14c040*/  LDL.LU R11, [R1+0x51b8] ;  /* 0x0051b800010b7983 */ /* 0x000f220000300800 */
[----:B-1----:R-:W-:-:S05]  /*14c050*/  IMAD.WIDE R2, R83, 0x4, R14 ;  /* 0x0000000453027825 */ /* 0x002fca00078e020e */
[----:B------:R1:W-:Y:S01]  /*14c060*/  @P3 STG.E desc[UR34][R2.64], R225 ;  /* 0x000000e102003986 */ /* 0x0003e2000c101922 */
[----:B--2---:R-:W-:-:S03]  /*14c070*/  ISETP.GE.AND P3, PT, R0, UR6, PT ;  /* 0x0000000600007c0c */ /* 0x004fc6000bf66270 */
[----:B------:R-:W2:Y:S01]  /*14c080*/  LDL.LU R0, [R1+0x51c0] ;  /* 0x0051c00001007983 */ /* 0x000ea20000300800 */
[----:B------:R-:W-:Y:S02]  /*14c090*/  ISETP.LT.AND P0, PT, R244, UR5, !P6 ;  /* 0x00000005f4007c0c */ /* 0x000fe4000f701270 */
[----:B------:R-:W-:Y:S02]  /*14c0a0*/  ISETP.GE.AND P4, PT, R10, UR6, PT ;  /* 0x000000060a007c0c */ /* 0x000fe4000bf86270 */
[----:B------:R-:W-:Y:S02]  /*14c0b0*/  ISETP.LT.AND P2, PT, R55, UR5, !P6 ;  /* 0x0000000537007c0c */ /* 0x000fe4000f741270 */
[----:B------:R-:W-:Y:S02]  /*14c0c0*/  ISETP.LT.AND P5, PT, R60, UR5, !P6 ;  /* 0x000000053c007c0c */ /* 0x000fe4000f7a1270 */
[----:B------:R-:W-:Y:S02]  /*14c0d0*/  ISETP.LT.AND P1, PT, R61, UR5, !P6 ;  /* 0x000000053d007c0c */ /* 0x000fe4000f721270 */
[----:B------:R-:W-:Y:S01]  /*14c0e0*/  ISETP.LT.AND P6, PT, R244, UR5, !P4 ;  /* 0x00000005f4007c0c */ /* 0x000fe2000e7c1270 */
[----:B---3--:R-:W-:-:S04]  /*14c0f0*/  IMAD.WIDE R4, R81, 0x4, R20 ;  /* 0x0000000451047825 */ /* 0x008fc800078e0214 */
[----:B------:R-:W-:-:S04]  /*14c100*/  IMAD.WIDE R6, R81, 0x4, R18 ;  /* 0x0000000451067825 */ /* 0x000fc800078e0212 */
[----:B------:R-:W-:-:S04]  /*14c110*/  IMAD.WIDE R8, R81, 0x4, R16 ;  /* 0x0000000451087825 */ /* 0x000fc800078e0210 */
[----:B-1----:R-:W-:Y:S01]  /*14c120*/  IMAD.WIDE R2, R81, 0x4, R14 ;  /* 0x0000000451027825 */ /* 0x002fe200078e020e */
[----:B------:R4:W-:Y:S04]  /*14c130*/  @P0 STG.E desc[UR34][R4.64], R217 ;  /* 0x000000d904000986 */ /* 0x0009e8000c101922 */
[----:B------:R-:W3:Y:S04]  /*14c140*/  LDL.LU R81, [R1+0x32b4] ;  /* 0x0032b40001517983 */ /* 0x000ee80000300800 */
[----:B------:R-:W-:Y:S04]  /*14c150*/  @P2 STG.E desc[UR34][R6.64], R209 ;  /* 0x000000d106002986 */ /* 0x000fe8000c101922 */
[----:B------:R-:W-:Y:S01]  /*14c160*/  @P5 STG.E desc[UR34][R8.64], R201 ;  /* 0x000000c908005986 */ /* 0x000fe2000c101922 */
[----:B------:R-:W-:-:S03]  /*14c170*/  ISETP.LT.AND P2, PT, R55, UR5, !P4 ;  /* 0x0000000537007c0c */ /* 0x000fc6000e741270 */
[----:B------:R1:W-:Y:S01]  /*14c180*/  @P1 STG.E desc[UR34][R2.64], R193 ;  /* 0x000000c102001986 */ /* 0x0003e2000c101922 */
[----:B------:R-:W-:-:S03]  /*14c190*/  ISETP.LT.AND P0, PT, R60, UR5, !P4 ;  /* 0x000000053c007c0c */ /* 0x000fc6000e701270 */
[----:B------:R-:W3:Y:S01]  /*14c1a0*/  LDL.LU R10, [R1+0x51c4] ;  /* 0x0051c400010a7983 */ /* 0x000ee20000300800 */
[----:B----4-:R-:W-:Y:S01]  /*14c1b0*/  IMAD.WIDE R4, R63, 0x4, R20 ;  /* 0x000000043f047825 */ /* 0x010fe200078e0214 */
[----:B------:R-:W-:Y:S02]  /*14c1c0*/  ISETP.LT.AND P4, PT, R61, UR5, !P4 ;  /* 0x000000053d007c0c */ /* 0x000fe4000e781270 */
[----:B------:R-:W-:Y:S02]  /*14c1d0*/  ISETP.LT.AND P5, PT, R244, UR5, !P3 ;  /* 0x00000005f4007c0c */ /* 0x000fe4000dfa1270 */
[----:B------:R4:W-:Y:S01]  /*14c1e0*/  @P6 STG.E desc[UR34][R4.64], R62 ;  /* 0x0000003e04006986 */ /* 0x0009e2000c101922 */
[----:B-1----:R-:W-:-:S04]  /*14c1f0*/  IMAD.WIDE R2, R63, 0x4, R16 ;  /* 0x000000043f027825 */ /* 0x002fc800078e0210 */
[----:B------:R-:W-:-:S04]  /*14c200*/  IMAD.WIDE R6, R63, 0x4, R14 ;  /* 0x000000043f067825 */ /* 0x000fc800078e020e */
[----:B------:R-:W-:Y:S01]  /*14c210*/  IMAD.WIDE R8, R54, 0x4, R20 ;  /* 0x0000000436087825 */ /* 0x000fe200078e0214 */
[----:B----4-:R-:W4:Y:S03]  /*14c220*/  LDL.LU R62, [R1+0x3c] ;  /* 0x00003c00013e7983 */ /* 0x010f260000300800 */
[----:B------:R-:W-:Y:S02]  /*14c230*/  IMAD.WIDE R4, R63, 0x4, R18 ;  /* 0x000000043f047825 */ /* 0x000fe400078e0212 */
[----:B------:R-:W4:Y:S04]  /*14c240*/  LDL.LU R63, [R1+0x32ac] ;  /* 0x0032ac00013f7983 */ /* 0x000f280000300800 */
[----:B------:R-:W-:Y:S04]  /*14c250*/  @P2 STG.E desc[UR34][R4.64], R242 ;  /* 0x000000f204002986 */ /* 0x000fe8000c101922 */
[----:B------:R1:W-:Y:S04]  /*14c260*/  @P0 STG.E desc[UR34][R2.64], R234 ;  /* 0x000000ea02000986 */ /* 0x0003e8000c101922 */
[----:B------:R-:W-:Y:S04]  /*14c270*/  @P4 STG.E desc[UR34][R6.64], R226 ;  /* 0x000000e206004986 */ /* 0x000fe8000c101922 */
[----:B------:R-:W-:Y:S01]  /*14c280*/  @P5 STG.E desc[UR34][R8.64], R218 ;  /* 0x000000da08005986 */ /* 0x000fe2000c101922 */
[----:B--2---:R-:W-:-:S03]  /*14c290*/  ISETP.GE.AND P5, PT, R0, UR6, PT ;  /* 0x0000000600007c0c */ /* 0x004fc6000bfa6270 */
[----:B------:R-:W2:Y:S01]  /*14c2a0*/  LDL.LU R0, [R1+0x51cc] ;  /* 0x0051cc0001007983 */ /* 0x000ea20000300800 */
[----:B------:R-:W-:Y:S02]  /*14c2b0*/  ISETP.LT.AND P1, PT, R55, UR5, !P3 ;  /* 0x0000000537007c0c */ /* 0x000fe4000df21270 */
[----:B------:R-:W-:Y:S02]  /*14c2c0*/  ISETP.LT.AND P6, PT, R60, UR5, !P3 ;  /* 0x000000053c007c0c */ /* 0x000fe4000dfc1270 */
[----:B------:R-:W-:Y:S02]  /*14c2d0*/  ISETP.GE.AND P2, PT, R11, UR6, PT ;  /* 0x000000060b007c0c */ /* 0x000fe4000bf46270 */
[----:B------:R-:W-:Y:S01]  /*14c2e0*/  ISETP.LT.AND P3, PT, R61, UR5, !P3 ;  /* 0x000000053d007c0c */ /* 0x000fe2000df61270 */
[----:B-1----:R-:W-:Y:S01]  /*14c2f0*/  IMAD.WIDE R2, R54, 0x4, R18 ;  /* 0x0000000436027825 */ /* 0x002fe200078e0212 */
[----:B------:R-:W-:Y:S02]  /*14c300*/  ISETP.LT.AND P0, PT, R244, UR5, !P2 ;  /* 0x00000005f4007c0c */ /* 0x000fe4000d701270 */
[----:B------:R-:W-:Y:S01]  /*14c310*/  ISETP.LT.AND P4, PT, R55, UR5, !P2 ;  /* 0x0000000537007c0c */ /* 0x000fe2000d781270 */
[----:B------:R-:W-:-:S02]  /*14c320*/  IMAD.WIDE R4, R54, 0x4, R16 ;  /* 0x0000000436047825 */ /* 0x000fc400078e0210 */
[----:B------:R1:W-:Y:S04]  /*14c330*/  @P1 STG.E desc[UR34][R2.64], R210 ;  /* 0x000000d202001986 */ /* 0x0003e8000c101922 */
[----:B------:R3:W-:Y:S01]  /*14c340*/  @P6 STG.E desc[UR34][R4.64], R202 ;  /* 0x000000ca04006986 */ /* 0x0007e2000c101922 */
[----:B------:R-:W-:Y:S02]  /*14c350*/  ISETP.LT.AND P1, PT, R60, UR5, !P2 ;  /* 0x000000053c007c0c */ /* 0x000fe4000d721270 */
[----:B------:R-:W-:Y:S02]  /*14c360*/  ISETP.LT.AND P2, PT, R61, UR5, !P2 ;  /* 0x000000053d007c0c */ /* 0x000fe4000d741270 */
[----:B------:R-:W-:Y:S01]  /*14c370*/  ISETP.LT.AND P6, PT, R244, UR5, !P5 ;  /* 0x00000005f4007c0c */ /* 0x000fe2000efc1270 */
[----:B-1----:R-:W-:-:S02]  /*14c380*/  IMAD.WIDE R2, R54, 0x4, R14 ;  /* 0x0000000436027825 */ /* 0x002fc400078e020e */
[----:B------:R-:W2:Y:S02]  /*14c390*/  LDL.LU R54, [R1+0x32a8] ;  /* 0x0032a80001367983 */ /* 0x000ea40000300800 */
[----:B---3--:R-:W-:-:S04]  /*14c3a0*/  IMAD.WIDE R4, R81, 0x4, R20 ;  /* 0x0000000451047825 */ /* 0x008fc800078e0214 */
[C---:B------:R-:W-:Y:S01]  /*14c3b0*/  IMAD.WIDE R6, R81.reuse, 0x4, R18 ;  /* 0x0000000451067825 */ /* 0x040fe200078e0212 */
[----:B------:R1:W-:Y:S04]  /*14c3c0*/  @P3 STG.E desc[UR34][R2.64], R194 ;  /* 0x000000c202003986 */ /* 0x0003e8000c101922 */
[----:B------:R-:W3:Y:S01]  /*14c3d0*/  LDL.LU R8, [R1+0x51d0] ;  /* 0x0051d00001087983 */ /* 0x000ee20000300800 */
[----:B-1----:R-:W-:-:S03]  /*14c3e0*/  IMAD.WIDE R2, R81, 0x4, R16 ;  /* 0x0000000451027825 */ /* 0x002fc600078e0210 */
[----:B----4-:R1:W-:Y:S04]  /*14c3f0*/  @P0 STG.E desc[UR34][R4.64], R62 ;  /* 0x0000003e04000986 */ /* 0x0103e8000c101922 */
[----:B------:R4:W-:Y:S01]  /*14c400*/  @P4 STG.E desc[UR34][R6.64], R243 ;  /* 0x000000f306004986 */ /* 0x0009e2000c101922 */
[----:B------:R-:W-:-:S03]  /*14c410*/  ISETP.LT.AND P4, PT, R55, UR5, !P5 ;  /* 0x0000000537007c0c */ /* 0x000fc6000ef81270 */
[----:B------:R-:W-:Y:S01]  /*14c420*/  @P1 STG.E desc[UR34][R2.64], R235 ;  /* 0x000000eb02001986 */ /* 0x000fe2000c101922 */
[----:B-1----:R-:W-:-:S03]  /*14c430*/  IMAD.WIDE R4, R81, 0x4, R14 ;  /* 0x0000000451047825 */ /* 0x002fc600078e020e */
[----:B------:R-:W3:Y:S01]  /*14c440*/  LDL.LU R81, [R1+0x32a4] ;  /* 0x0032a40001517983 */ /* 0x000ee20000300800 */
[----:B----4-:R-:W-:-:S03]  /*14c450*/  IMAD.WIDE R6, R63, 0x4, R20 ;  /* 0x000000043f067825 */ /* 0x010fc600078e0214 */
[----:B------:R1:W-:Y:S04]  /*14c460*/  @P2 STG.E desc[UR34][R4.64], R227 ;  /* 0x000000e304002986 */ /* 0x0003e8000c101922 */
[----:B------:R-:W4:Y:S04]  /*14c470*/  LDL.LU R11, [R1+0x51dc] ;  /* 0x0051dc00010b7983 */ /* 0x000f280000300800 */
[----:B------:R-:W4:Y:S04]  /*14c480*/  LDL.LU R62, [R1+0x329c] ;  /* 0x00329c00013e7983 */ /* 0x000f280000300800 */
[----:B------:R2:W-:Y:S01]  /*14c490*/  @P6 STG.E desc[UR34][R6.64], R219 ;  /* 0x000000db06006986 */ /* 0x0005e2000c101922 */
[----:B-1----:R-:W-:-:S05]  /*14c4a0*/  IMAD.WIDE R4, R63, 0x4, R18 ;  /* 0x000000043f047825 */ /* 0x002fca00078e0212 */
[----:B------:R-:W-:Y:S01]  /*14c4b0*/  @P4 STG.E desc[UR34][R4.64], R211 ;  /* 0x000000d304004986 */ /* 0x000fe2000c101922 */
[----:B--2---:R-:W-:-:S03]  /*14c4c0*/  ISETP.GE.AND P4, PT, R0, UR6, PT ;  /* 0x0000000600007c0c */ /* 0x004fc6000bf86270 */
[----:B------:R-:W2:Y:S01]  /*14c4d0*/  LDL.LU R0, [R1+0x51d8] ;  /* 0x0051d80001007983 */ /* 0x000ea20000300800 */
[----:B------:R-:W-:Y:S02]  /*14c4e0*/  ISETP.LT.AND P0, PT, R60, UR5, !P5 ;  /* 0x000000053c007c0c */ /* 0x000fe4000ef01270 */
[----:B------:R-:W-:Y:S02]  /*14c4f0*/  ISETP.LT.AND P5, PT, R61, UR5, !P5 ;  /* 0x000000053d007c0c */ /* 0x000fe4000efa1270 */
[----:B------:R-:W-:Y:S01]  /*14c500*/  ISETP.GE.AND P3, PT, R10, UR6, PT ;  /* 0x000000060a007c0c */ /* 0x000fe2000bf66270 */
[----:B------:R-:W-:-:S04]  /*14c510*/  IMAD.WIDE R2, R63, 0x4, R16 ;  /* 0x000000043f027825 */ /* 0x000fc800078e0210 */
[----:B------:R-:W-:Y:S01]  /*14c520*/  IMAD.WIDE R6, R63, 0x4, R14 ;  /* 0x000000043f067825 */ /* 0x000fe200078e020e */
[----:B------:R-:W-:Y:S02]  /*14c530*/  ISETP.LT.AND P1, PT, R244, UR5, !P3 ;  /* 0x00000005f4007c0c */ /* 0x000fe4000df21270 */
[----:B------:R-:W-:Y:S02]  /*14c540*/  ISETP.LT.AND P2, PT, R55, UR5, !P3 ;  /* 0x0000000537007c0c */ /* 0x000fe4000df41270 */
[----:B------:R-:W-:Y:S02]  /*14c550*/  ISETP.LT.AND P6, PT, R60, UR5, !P3 ;  /* 0x000000053c007c0c */ /* 0x000fe4000dfc1270 */
[----:B------:R-:W-:Y:S01]  /*14c560*/  ISETP.LT.AND P3, PT, R61, UR5, !P3 ;  /* 0x000000053d007c0c */ /* 0x000fe2000df61270 */
[----:B------:R-:W2:Y:S04]  /*14c570*/  LDL.LU R63, [R1+0x3294] ;  /* 0x00329400013f7983 */ /* 0x000ea80000300800 */
[----:B------:R1:W-:Y:S04]  /*14c580*/  @P0 STG.E desc[UR34][R2.64], R203 ;  /* 0x000000cb02000986 */ /* 0x0003e8000c101922 */
[----:B------:R1:W-:Y:S01]  /*14c590*/  @P5 STG.E desc[UR34][R6.64], R195 ;  /* 0x000000c306005986 */ /* 0x0003e2000c101922 */
[----:B------:R-:W-:-:S03]  /*14c5a0*/  ISETP.LT.AND P5, PT, R244, UR5, !P4 ;  /* 0x00000005f4007c0c */ /* 0x000fc6000e7a1270 */
[----:B------:R-:W2:Y:S01]  /*14c5b0*/  LDL.LU R10, [R1+0x51d4] ;  /* 0x0051d400010a7983 */ /* 0x000ea20000300800 */
[----:B-1----:R-:W-:-:S04]  /*14c5c0*/  IMAD.WIDE R2, R54, 0x4, R20 ;  /* 0x0000000436027825 */ /* 0x002fc800078e0214 */
[----:B------:R-:W-:-:S04]  /*14c5d0*/  IMAD.WIDE R4, R54, 0x4, R18 ;  /* 0x0000000436047825 */ /* 0x000fc800078e0212 */
[----:B------:R-:W-:Y:S01]  /*14c5e0*/  IMAD.WIDE R6, R54, 0x4, R16 ;  /* 0x0000000436067825 */ /* 0x000fe200078e0210 */
[----:B------:R1:W-:Y:S01]  /*14c5f0*/  @P1 STG.E desc[UR34][R2.64], R188 ;  /* 0x000000bc02001986 */ /* 0x0003e2000c101922 */
[----:B---3--:R-:W-:-:S03]  /*14c600*/  ISETP.GE.AND P0, PT, R8, UR6, PT ;  /* 0x0000000608007c0c */ /* 0x008fc6000bf06270 */
[----:B------:R3:W-:Y:S01]  /*14c610*/  @P2 STG.E desc[UR34][R4.64], R180 ;  /* 0x000000b404002986 */ /* 0x0007e2000c101922 */
[----:B------:R-:W-:Y:S02]  /*14c620*/  ISETP.LT.AND P1, PT, R55, UR5, !P4 ;  /* 0x0000000537007c0c */ /* 0x000fe4000e721270 */
[----:B------:R-:W-:Y:S01]  /*14c630*/  ISETP.LT.AND P2, PT, R60, UR5, !P4 ;  /* 0x000000053c007c0c */ /* 0x000fe2000e741270 */
[----:B------:R-:W-:Y:S01]  /*14c640*/  @P6 STG.E desc[UR34][R6.64], R172 ;  /* 0x000000ac06006986 */ /* 0x000fe2000c101922 */
[----:B------:R-:W-:Y:S02]  /*14c650*/  ISETP.LT.AND P4, PT, R61, UR5, !P4 ;  /* 0x000000053d007c0c */ /* 0x000fe4000e781270 */
[----:B------:R-:W-:Y:S01]  /*14c660*/  ISETP.LT.AND P6, PT, R244, UR5, !P0 ;  /* 0x00000005f4007c0c */ /* 0x000fe2000c7c1270 */
[----:B-1----:R-:W-:-:S05]  /*14c670*/  IMAD.WIDE R2, R54, 0x4, R14 ;  /* 0x0000000436027825 */ /* 0x002fca00078e020e */
[----:B------:R1:W-:Y:S01]  /*14c680*/  @P3 STG.E desc[UR34][R2.64], R164 ;  /* 0x000000a402003986 */ /* 0x0003e2000c101922 */
[----:B---3--:R-:W-:-:S04]  /*14c690*/  IMAD.WIDE R4, R81, 0x4, R20 ;  /* 0x0000000451047825 */ /* 0x008fc800078e0214 */
[----:B-1----:R-:W-:-:S04]  /*14c6a0*/  IMAD.WIDE R2, R81, 0x4, R16 ;  /* 0x0000000451027825 */ /* 0x002fc800078e0210 */
[----:B------:R-:W-:Y:S01]  /*14c6b0*/  IMAD.WIDE R6, R81, 0x4, R14 ;  /* 0x0000000451067825 */ /* 0x000fe200078e020e */
[----:B------:R1:W-:Y:S03]  /*14c6c0*/  @P5 STG.E desc[UR34][R4.64], R156 ;  /* 0x0000009c04005986 */ /* 0x0003e6000c101922 */
[----:B----4-:R-:W-:-:S04]  /*14c6d0*/  IMAD.WIDE R8, R62, 0x4, R20 ;  /* 0x000000043e087825 */ /* 0x010fc800078e0214 */
[----:B-1----:R-:W-:Y:S02]  /*14c6e0*/  IMAD.WIDE R4, R81, 0x4, R18 ;  /* 0x0000000451047825 */ /* 0x002fe400078e0212 */
[----:B------:R-:W3:Y:S04]  /*14c6f0*/  LDL.LU R81, [R1+0x3290] ;  /* 0x0032900001517983 */ /* 0x000ee80000300800 */
[----:B------:R-:W-:Y:S04]  /*14c700*/  @P1 STG.E desc[UR34][R4.64], R148 ;  /* 0x0000009404001986 */ /* 0x000fe8000c101922 */
[----:B------:R1:W-:Y:S04]  /*14c710*/  @P2 STG.E desc[UR34][R2.64], R140 ;  /* 0x0000008c02002986 */ /* 0x0003e8000c101922 */
[----:B------:R4:W-:Y:S04]  /*14c720*/  @P4 STG.E desc[UR34][R6.64], R132 ;  /* 0x0000008406004986 */ /* 0x0009e8000c101922 */
[----:B------:R1:W-:Y:S01]  /*14c730*/  @P6 STG.E desc[UR34][R8.64], R189 ;  /* 0x000000bd08006986 */ /* 0x0003e2000c101922 */
[----:B--2---:R-:W-:-:S03]  /*14c740*/  ISETP.GE.AND P6, PT, R0, UR6, PT ;  /* 0x0000000600007c0c */ /* 0x004fc6000bfc6270 */
[----:B------:R-:W2:Y:S01]  /*14c750*/  LDL.LU R0, [R1+0x51c8] ;  /* 0x0051c80001007983 */ /* 0x000ea20000300800 */
[----:B------:R-:W-:Y:S02]  /*14c760*/  ISETP.LT.AND P3, PT, R55, UR5, !P0 ;  /* 0x0000000537007c0c */ /* 0x000fe4000c761270 */
[----:B------:R-:W-:Y:S02]  /*14c770*/  ISETP.GE.AND P5, PT, R11, UR6, PT ;  /* 0x000000060b007c0c */ /* 0x000fe4000bfa6270 */
[----:B------:R-:W-:Y:S02]  /*14c780*/  ISETP.LT.AND P1, PT, R60, UR5, !P0 ;  /* 0x000000053c007c0c */ /* 0x000fe4000c721270 */
[----:B------:R-:W-:Y:S01]  /*14c790*/  ISETP.LT.AND P0, PT, R61, UR5, !P0 ;  /* 0x000000053d007c0c */ /* 0x000fe2000c701270 */
[----:B-1----:R-:W-:Y:S01]  /*14c7a0*/  IMAD.WIDE R2, R62, 0x4, R18 ;  /* 0x000000043e027825 */ /* 0x002fe200078e0212 */
[----:B------:R-:W-:Y:S02]  /*14c7b0*/  ISETP.LT.AND P2, PT, R244, UR5, !P5 ;  /* 0x00000005f4007c0c */ /* 0x000fe4000ef41270 */
[----:B------:R-:W-:Y:S01]  /*14c7c0*/  ISETP.LT.AND P4, PT, R55, UR5, !P5 ;  /* 0x0000000537007c0c */ /* 0x000fe2000ef81270 */
[----:B------:R-:W-:-:S04]  /*14c7d0*/  IMAD.WIDE R4, R62, 0x4, R14 ;  /* 0x000000043e047825 */ /* 0x000fc800078e020e */
[----:B----4-:R-:W-:-:S04]  /*14c7e0*/  IMAD.WIDE R6, R63, 0x4, R20 ;  /* 0x000000043f067825 */ /* 0x010fc800078e0214 */
[----:B------:R-:W-:Y:S01]  /*14c7f0*/  IMAD.WIDE R8, R63, 0x4, R18 ;  /* 0x000000043f087825 */ /* 0x000fe200078e0212 */
[----:B------:R1:W-:Y:S01]  /*14c800*/  @P3 STG.E desc[UR34][R2.64], R181 ;  /* 0x000000b502003986 */ /* 0x0003e2000c101922 */
[----:B------:R-:W-:Y:S02]  /*14c810*/  ISETP.LT.AND P3, PT, R60, UR5, !P5 ;  /* 0x000000053c007c0c */ /* 0x000fe4000ef61270 */
[----:B------:R-:W-:Y:S01]  /*14c820*/  ISETP.LT.AND P5, PT, R61, UR5, !P5 ;  /* 0x000000053d007c0c */ /* 0x000fe2000efa1270 */
[----:B-1----:R-:W-:-:S04]  /*14c830*/  IMAD.WIDE R2, R62, 0x4, R16 ;  /* 0x000000043e027825 */ /* 0x002fc800078e0210 */
[----:B------:R-:W-:Y:S01]  /*14c840*/  IMAD.WIDE R12, R63, 0x4, R14 ;  /* 0x000000043f0c7825 */ /* 0x000fe200078e020e */
[----:B------:R-:W4:Y:S04]  /*14c850*/  LDL.LU R62, [R1+0x328c] ;  /* 0x00328c00013e7983 */ /* 0x000f280000300800 */
[----:B------:R3:W-:Y:S04]  /*14c860*/  @P1 STG.E desc[UR34][R2.64], R173 ;  /* 0x000000ad02001986 */ /* 0x0007e8000c101922 */
[----:B------:R1:W-:Y:S04]  /*14c870*/  @P0 STG.E desc[UR34][R4.64], R165 ;  /* 0x000000a504000986 */ /* 0x0003e8000c101922 */
[----:B------:R1:W-:Y:S04]  /*14c880*/  @P2 STG.E desc[UR34][R6.64], R157 ;  /* 0x0000009d06002986 */ /* 0x0003e8000c101922 */
[----:B------:R1:W-:Y:S01]  /*14c890*/  @P4 STG.E desc[UR34][R8.64], R149 ;  /* 0x0000009508004986 */ /* 0x0003e2000c101922 */
[----:B------:R-:W-:-:S02]  /*14c8a0*/  ISETP.LT.AND P4, PT, R244, UR5, !P6 ;  /* 0x00000005f4007c0c */ /* 0x000fc4000f781270 */
[----:B------:R-:W-:Y:S01]  /*14c8b0*/  ISETP.GE.AND P1, PT, R10, UR6, PT ;  /* 0x000000060a007c0c */ /* 0x000fe2000bf26270 */
[----:B------:R-:W-:Y:S01]  /*14c8c0*/  IMAD.WIDE R10, R63, 0x4, R16 ;  /* 0x000000043f0a7825 */ /* 0x000fe200078e0210 */
[----:B------:R-:W4:Y:S04]  /*14c8d0*/  LDL.LU R22, [R1+0x51bc] ;  /* 0x0051bc0001167983 */ /* 0x000f280000300800 */
[----:B------:R-:W4:Y:S04]  /*14c8e0*/  LDL.LU R63, [R1+0x3288] ;  /* 0x00328800013f7983 */ /* 0x000f280000300800 */
[----:B------:R4:W-:Y:S04]  /*14c8f0*/  @P3 STG.E desc[UR34][R10.64], R141 ;  /* 0x0000008d0a003986 */ /* 0x0009e8000c101922 */
[----:B------:R1:W-:Y:S01]  /*14c900*/  @P5 STG.E desc[UR34][R12.64], R133 ;  /* 0x000000850c005986 */ /* 0x0003e2000c101922 */
[----:B---3--:R-:W-:-:S05]  /*14c910*/  IMAD.WIDE R2, R81, 0x4, R20 ;  /* 0x0000000451027825 */ /* 0x008fca00078e0214 */
[----:B------:R3:W-:Y:S01]  /*14c920*/  @P4 STG.E desc[UR34][R2.64], R190 ;  /* 0x000000be02004986 */ /* 0x0007e2000c101922 */
[----:B--2---:R-:W-:-:S03]  /*14c930*/  ISETP.GE.AND P4, PT, R0, UR6, PT ;  /* 0x0000000600007c0c */ /* 0x004fc6000bf86270 */
[----:B------:R-:W2:Y:S01]  /*14c940*/  LDL.LU R0, [R1+0x51a8] ;  /* 0x0051a80001007983 */ /* 0x000ea20000300800 */
[----:B------:R-:W-:Y:S01]  /*14c950*/  ISETP.LT.AND P0, PT, R55, UR5, !P6 ;  /* 0x0000000537007c0c */ /* 0x000fe2000f701270 */
[----:B-1----:R-:W-:-:S04]  /*14c960*/  IMAD.WIDE R4, R81, 0x4, R18 ;  /* 0x0000000451047825 */ /* 0x002fc800078e0212 */
[----:B------:R-:W-:-:S04]  /*14c970*/  IMAD.WIDE R6, R81, 0x4, R16 ;  /* 0x0000000451067825 */ /* 0x000fc800078e0210 */
[----:B------:R-:W-:Y:S01]  /*14c980*/  IMAD.WIDE R8, R81, 0x4, R14 ;  /* 0x0000000451087825 */ /* 0x000fe200078e020e */
[----:B------:R-:W2:Y:S04]  /*14c990*/  LDL.LU R23, [R1+0x51a0] ;  /* 0x0051a00001177983 */ /* 0x000ea80000300800 */
[----:B------:R-:W2:Y:S01]  /*14c9a0*/  LDL.LU R81, [R1+0x327c] ;  /* 0x00327c0001517983 */ /* 0x000ea20000300800 */
[----:B------:R-:W-:Y:S02]  /*14c9b0*/  ISETP.LT.AND P2, PT, R60, UR5, !P6 ;  /* 0x000000053c007c0c */ /* 0x000fe4000f741270 */
[----:B------:R-:W-:Y:S02]  /*14c9c0*/  ISETP.LT.AND P6, PT, R61, UR5, !P6 ;  /* 0x000000053d007c0c */ /* 0x000fe4000f7c1270 */
[----:B------:R-:W-:-:S02]  /*14c9d0*/  ISETP.LT.AND P3, PT, R244, UR5, !P1 ;  /* 0x00000005f4007c0c */ /* 0x000fc4000cf61270 */
[----:B------:R-:W-:Y:S01]  /*14c9e0*/  ISETP.LT.AND P5, PT, R55, UR5, !P1 ;  /* 0x0000000537007c0c */ /* 0x000fe2000cfa1270 */
[----:B------:R1:W-:Y:S01]  /*14c9f0*/  @P0 STG.E desc[UR34][R4.64], R182 ;  /* 0x000000b604000986 */ /* 0x0003e2000c101922 */
[----:B------:R-:W-:Y:S02]  /*14ca00*/  ISETP.LT.AND P0, PT, R60, UR5, !P1 ;  /* 0x000000053c007c0c */ /* 0x000fe4000cf01270 */
[----:B------:R-:W-:-:S03]  /*14ca10*/  ISETP.LT.AND P1, PT, R61, UR5, !P1 ;  /* 0x000000053d007c0c */ /* 0x000fc6000cf21270 */
[----:B------:R1:W-:Y:S04]  /*14ca20*/  @P2 STG.E desc[UR34][R6.64], R174 ;  /* 0x000000ae06002986 */ /* 0x0003e8000c101922 */
[----:B------:R1:W-:Y:S01]  /*14ca30*/  @P6 STG.E desc[UR34][R8.64], R166 ;  /* 0x000000a608006986 */ /* 0x0003e2000c101922 */
[----:B----4-:R-:W-:-:S04]  /*14ca40*/  IMAD.WIDE R10, R62, 0x4, R20 ;  /* 0x000000043e0a7825 */ /* 0x010fc800078e0214 */
[----:B------:R-:W-:-:S04]  /*14ca50*/  IMAD.WIDE R12, R62, 0x4, R18 ;  /* 0x000000043e0c7825 */ /* 0x000fc800078e0212 */
[----:B---3--:R-:W-:-:S04]  /*14ca60*/  IMAD.WIDE R2, R62, 0x4, R16 ;  /* 0x000000043e027825 */ /* 0x008fc800078e0210 */
[----:B-1----:R-:W-:Y:S02]  /*14ca70*/  IMAD.WIDE R4, R62, 0x4, R14 ;  /* 0x000000043e047825 */ /* 0x002fe400078e020e */
[----:B------:R-:W3:Y:S04]  /*14ca80*/  LDL.LU R62, [R1+0x3278] ;  /* 0x00327800013e7983 */ /* 0x000ee80000300800 */
[----:B------:R1:W-:Y:S04]  /*14ca90*/  @P3 STG.E desc[UR34][R10.64], R158 ;  /* 0x0000009e0a003986 */ /* 0x0003e8000c101922 */
[----:B------:R4:W-:Y:S01]  /*14caa0*/  @P5 STG.E desc[UR34][R12.64], R150 ;  /* 0x000000960c005986 */ /* 0x0009e2000c101922 */
[----:B------:R-:W-:-:S04]  /*14cab0*/  IMAD.WIDE R6, R63, 0x4, R20 ;  /* 0x000000043f067825 */ /* 0x000fc800078e0214 */
[----:B------:R-:W-:Y:S01]  /*14cac0*/  IMAD.WIDE R8, R63, 0x4, R18 ;  /* 0x000000043f087825 */ /* 0x000fe200078e0212 */
[----:B------:R2:W-:Y:S01]  /*14cad0*/  @P0 STG.E desc[UR34][R2.64], R142 ;  /* 0x0000008e02000986 */ /* 0x0005e2000c101922 */
[----:B------:R-:W-:-:S03]  /*14cae0*/  ISETP.GE.AND P5, PT, R22, UR6, PT ;  /* 0x0000000616007c0c */ /* 0x000fc6000bfa6270 */
[----:B------:R2:W-:Y:S01]  /*14caf0*/  @P1 STG.E desc[UR34][R4.64], R134 ;  /* 0x0000008604001986 */ /* 0x0005e2000c101922 */
[----:B-1----:R-:W-:-:S04]  /*14cb00*/  IMAD.WIDE R10, R63, 0x4, R16 ;  /* 0x000000043f0a7825 */ /* 0x002fc800078e0210 */
[----:B----4-:R-:W-:Y:S02]  /*14cb10*/  IMAD.WIDE R12, R63, 0x4, R14 ;  /* 0x000000043f0c7825 */ /* 0x010fe400078e020e */
        /* <DEDUP_REMOVED lines=9> */
[----:B------:R1:W-:Y:S04]  /*14cbb0*/  @P2 STG.E desc[UR34][R6.64], R191 ;  /* 0x000000bf06002986 */ /* 0x0003e8000c101922 */
[----:B------:R1:W-:Y:S01]  /*14cbc0*/  @P6 STG.E desc[UR34][R8.64], R183 ;  /* 0x000000b708006986 */ /* 0x0003e2000c101922 */
[----:B------:R-:W-:Y:S01]  /*14cbd0*/  ISETP.LT.AND P6, PT, R244, UR5, !P5 ;  /* 0x00000005f4007c0c */ /* 0x000fe2000efc1270 */
[----:B------:R-:W-:-:S04]  /*14cbe0*/  IMAD.WIDE R2, R81, 0x4, R20 ;  /* 0x0000000451027825 */ /* 0x000fc800078e0214 */
[----:B------:R-:W-:Y:S01]  /*14cbf0*/  IMAD.WIDE R4, R81, 0x4, R18 ;  /* 0x0000000451047825 */ /* 0x000fe200078e0212 */
[----:B------:R-:W-:Y:S01]  /*14cc00*/  ISETP.LT.AND P2, PT, R60, UR5, !P5 ;  /* 0x000000053c007c0c */ /* 0x000fe2000ef41270 */
[----:B------:R3:W-:Y:S04]  /*14cc10*/  @P3 STG.E desc[UR34][R10.64], R175 ;  /* 0x000000af0a003986 */ /* 0x0007e8000c101922 */
[----:B------:R3:W-:Y:S01]  /*14cc20*/  @P4 STG.E desc[UR34][R12.64], R167 ;  /* 0x000000a70c004986 */ /* 0x0007e2000c101922 */
[----:B------:R-:W-:Y:S01]  /*14cc30*/  ISETP.LT.AND P3, PT, R61, UR5, !P5 ;  /* 0x000000053d007c0c */ /* 0x000fe2000ef61270 */
[----:B-1----:R-:W-:-:S04]  /*14cc40*/  IMAD.WIDE R6, R81, 0x4, R16 ;  /* 0x0000000451067825 */ /* 0x002fc800078e0210 */
[----:B------:R-:W-:Y:S02]  /*14cc50*/  IMAD.WIDE R8, R81, 0x4, R14 ;  /* 0x0000000451087825 */ /* 0x000fe400078e020e */
[----:B------:R-:W2:Y:S01]  /*14cc60*/  LDL.LU R81, [R1+0x3270] ;  /* 0x0032700001517983 */ /* 0x000ea20000300800 */
[----:B------:R-:W-:-:S03]  /*14cc70*/  ISETP.LT.AND P4, PT, R244, UR5, !P1 ;  /* 0x00000005f4007c0c */ /* 0x000fc6000cf81270 */
[----:B------:R1:W-:Y:S01]  /*14cc80*/  @P6 STG.E desc[UR34][R2.64], R159 ;  /* 0x0000009f02006986 */ /* 0x0003e2000c101922 */
[----:B------:R-:W-:-:S03]  /*14cc90*/  ISETP.LT.AND P5, PT, R55, UR5, !P1 ;  /* 0x0000000537007c0c */ /* 0x000fc6000cfa1270 */
[----:B------:R1:W-:Y:S01]  /*14cca0*/  @P0 STG.E desc[UR34][R4.64], R151 ;  /* 0x0000009704000986 */ /* 0x0003e2000c101922 */
[----:B------:R-:W-:Y:S02]  /*14ccb0*/  ISETP.LT.AND P0, PT, R60, UR5, !P1 ;  /* 0x000000053c007c0c */ /* 0x000fe4000cf01270 */
[----:B------:R-:W-:Y:S02]  /*14ccc0*/  ISETP.LT.AND P1, PT, R61, UR5, !P1 ;  /* 0x000000053d007c0c */ /* 0x000fe4000cf21270 */
[----:B------:R-:W-:Y:S01]  /*14ccd0*/  ISETP.GE.AND P6, PT, R23, UR6, PT ;  /* 0x0000000617007c0c */ /* 0x000fe2000bfc6270 */
[C---:B---3--:R-:W-:Y:S01]  /*14cce0*/  IMAD.WIDE R10, R62.reuse, 0x4, R20 ;  /* 0x000000043e0a7825 */ /* 0x048fe200078e0214 */
[----:B------:R-:W3:Y:S03]  /*14ccf0*/  LDL.LU R23, [R1+0x5180] ;  /* 0x0051800001177983 */ /* 0x000ee60000300800 */
[C---:B------:R-:W-:Y:S01]  /*14cd00*/  IMAD.WIDE R12, R62.reuse, 0x4, R18 ;  /* 0x000000043e0c7825 */ /* 0x040fe200078e0212 */
[----:B------:R-:W3:Y:S03]  /*14cd10*/  LDL.LU R54, [R1+0x3260] ;  /* 0x0032600001367983 */ /* 0x000ee60000300800 */
[C---:B-1----:R-:W-:Y:S01]  /*14cd20*/  IMAD.WIDE R2, R62.reuse, 0x4, R16 ;  /* 0x000000043e027825 */ /* 0x042fe200078e0210 */
[----:B------:R1:W-:Y:S04]  /*14cd30*/  @P2 STG.E desc[UR34][R6.64], R143 ;  /* 0x0000008f06002986 */ /* 0x0003e8000c101922 */
[----:B------:R1:W-:Y:S01]  /*14cd40*/  @P3 STG.E desc[UR34][R8.64], R135 ;  /* 0x0000008708003986 */ /* 0x0003e2000c101922 */
[----:B------:R-:W-:-:S03]  /*14cd50*/  IMAD.WIDE R4, R62, 0x4, R14 ;  /* 0x000000043e047825 */ /* 0x000fc600078e020e */
[----:B------:R1:W-:Y:S04]  /*14cd60*/  @P4 STG.E desc[UR34][R10.64], R184 ;  /* 0x000000b80a004986 */ /* 0x0003e8000c101922 */
[----:B------:R1:W-:Y:S04]  /*14cd70*/  @P5 STG.E desc[UR34][R12.64], R176 ;  /* 0x000000b00c005986 */ /* 0x0003e8000c101922 */
[----:B------:R1:W-:Y:S01]  /*14cd80*/  @P0 STG.E desc[UR34][R2.64], R168 ;  /* 0x000000a802000986 */ /* 0x0003e2000c101922 */
[----:B----4-:R-:W-:-:S03]  /*14cd90*/  ISETP.GE.AND P4, PT, R22, UR6, PT ;  /* 0x0000000616007c0c */ /* 0x010fc6000bf86270 */
[----:B------:R4:W-:Y:S04]  /*14cda0*/  @P1 STG.E desc[UR34][R4.64], R160 ;  /* 0x000000a004001986 */ /* 0x0009e8000c101922 */
[----:B------:R-:W3:Y:S01]  /*14cdb0*/  LDL.LU R22, [R1+0x517c] ;  /* 0x00517c0001167983 */ /* 0x000ee20000300800 */
[----:B--2---:R-:W-:-:S03]  /*14cdc0*/  ISETP.GE.AND P1, PT, R0, UR6, PT ;  /* 0x0000000600007c0c */ /* 0x004fc6000bf26270 */
[----:B------:R-:W2:Y:S01]  /*14cdd0*/  LDL.LU R0, [R1+0x5178] ;  /* 0x0051780001007983 */ /* 0x000ea20000300800 */
[----:B------:R-:W-:Y:S02]  /*14cde0*/  ISETP.LT.AND P2, PT, R244, UR5, !P6 ;  /* 0x00000005f4007c0c */ /* 0x000fe4000f741270 */
[----:B------:R-:W-:Y:S02]  /*14cdf0*/  ISETP.LT.AND P3, PT, R55, UR5, !P6 ;  /* 0x0000000537007c0c */ /* 0x000fe4000f761270 */
[----:B------:R-:W-:Y:S02]  /*14ce00*/  ISETP.LT.AND P5, PT, R60, UR5, !P6 ;  /* 0x000000053c007c0c */ /* 0x000fe4000f7a1270 */
[----:B------:R-:W-:Y:S02]  /*14ce10*/  ISETP.LT.AND P6, PT, R61, UR5, !P6 ;  /* 0x000000053d007c0c */ /* 0x000fe4000f7c1270 */
[----:B------:R-:W-:Y:S01]  /*14ce20*/  ISETP.LT.AND P0, PT, R244, UR5, !P4 ;  /* 0x00000005f4007c0c */ /* 0x000fe2000e701270 */
[----:B-1----:R-:W-:-:S04]  /*14ce30*/  IMAD.WIDE R6, R63, 0x4, R20 ;  /* 0x000000043f067825 */ /* 0x002fc800078e0214 */
[----:B------:R-:W-:-:S04]  /*14ce40*/  IMAD.WIDE R8, R63, 0x4, R18 ;  /* 0x000000043f087825 */ /* 0x000fc800078e0212 */
[C---:B------:R-:W-:Y:S01]  /*14ce50*/  IMAD.WIDE R10, R63.reuse, 0x4, R16 ;  /* 0x000000043f0a7825 */ /* 0x040fe200078e0210 */
[----:B------:R-:W2:Y:S03]  /*14ce60*/  LDL.LU R62, [R1+0x325c] ;  /* 0x00325c00013e7983 */ /* 0x000ea60000300800 */
[----:B------:R-:W-:Y:S02]  /*14ce70*/  IMAD.WIDE R12, R63, 0x4, R14 ;  /* 0x000000043f0c7825 */ /* 0x000fe400078e020e */
[----:B------:R-:W2:Y:S04]  /*14ce80*/  LDL.LU R63, [R1+0x3258] ;  /* 0x00325800013f7983 */ /* 0x000ea80000300800 */
[----:B------:R1:W-:Y:S01]  /*14ce90*/  @P2 STG.E desc[UR34][R6.64], R152 ;  /* 0x0000009806002986 */ /* 0x0003e2000c101922 */
[----:B------:R-:W-:-:S03]  /*14cea0*/  ISETP.LT.AND P2, PT, R55, UR5, !P4 ;  /* 0x0000000537007c0c */ /* 0x000fc6000e741270 */
[----:B------:R1:W-:Y:S01]  /*14ceb0*/  @P3 STG.E desc[UR34][R8.64], R144 ;  /* 0x0000009008003986 */ /* 0x0003e2000c101922 */
[----:B------:R-:W-:-:S03]  /*14cec0*/  ISETP.LT.AND P3, PT, R60, UR5, !P4 ;  /* 0x000000053c007c0c */ /* 0x000fc6000e761270 */
[----:B------:R3:W-:Y:S01]  /*14ced0*/  @P5 STG.E desc[UR34][R10.64], R136 ;  /* 0x000000880a005986 */ /* 0x0007e2000c101922 */
[----:B------:R-:W-:-:S03]  /*14cee0*/  ISETP.LT.AND P4, PT, R61, UR5, !P4 ;  /* 0x000000053d007c0c */ /* 0x000fc6000e781270 */
[----:B------:R1:W-:Y:S01]  /*14cef0*/  @P6 STG.E desc[UR34][R12.64], R128 ;  /* 0x000000800c006986 */ /* 0x0003e2000c101922 */
[----:B------:R-:W-:Y:S02]  /*14cf00*/  ISETP.LT.AND P5, PT, R244, UR5, !P1 ;  /* 0x00000005f4007c0c */ /* 0x000fe4000cfa1270 */
[----:B------:R-:W-:Y:S01]  /*14cf10*/  ISETP.LT.AND P6, PT, R55, UR5, !P1 ;  /* 0x0000000537007c0c */ /* 0x000fe2000cfc1270 */
[----:B------:R-:W-:-:S04]  /*14cf20*/  IMAD.WIDE R2, R81, 0x4, R20 ;  /* 0x0000000451027825 */ /* 0x000fc800078e0214 */
[----:B----4-:R-:W-:Y:S01]  /*14cf30*/  IMAD.WIDE R4, R81, 0x4, R18 ;  /* 0x0000000451047825 */ /* 0x010fe200078e0212 */
[----:B------:R4:W-:Y:S01]  /*14cf40*/  @P0 STG.E desc[UR34][R2.64], R185 ;  /* 0x000000b902000986 */ /* 0x0009e2000c101922 */
[----:B------:R-:W-:Y:S02]  /*14cf50*/  ISETP.LT.AND P0, PT, R60, UR5, !P1 ;  /* 0x000000053c007c0c */ /* 0x000fe4000cf01270 */
[----:B------:R-:W-:Y:S01]  /*14cf60*/  ISETP.LT.AND P1, PT, R61, UR5, !P1 ;  /* 0x000000053d007c0c */ /* 0x000fe2000cf21270 */
[----:B-1----:R-:W-:-:S04]  /*14cf70*/  IMAD.WIDE R6, R81, 0x4, R16 ;  /* 0x0000000451067825 */ /* 0x002fc800078e0210 */
[----:B------:R-:W-:-:S04]  /*14cf80*/  IMAD.WIDE R8, R81, 0x4, R14 ;  /* 0x0000000451087825 */ /* 0x000fc800078e020e */
[----:B---3--:R-:W-:-:S04]  /*14cf90*/  IMAD.WIDE R10, R54, 0x4, R20 ;  /* 0x00000004360a7825 */ /* 0x008fc800078e0214 */
[C---:B------:R-:W-:Y:S01]  /*14cfa0*/  IMAD.WIDE R12, R54.reuse, 0x4, R18 ;  /* 0x00000004360c7825 */ /* 0x040fe200078e0212 */
[----:B------:R1:W-:Y:S04]  /*14cfb0*/  @P2 STG.E desc[UR34][R4.64], R177 ;  /* 0x000000b104002986 */ /* 0x0003e8000c101922 */
[----:B------:R3:W-:Y:S04]  /*14cfc0*/  @P3 STG.E desc[UR34][R6.64], R169 ;  /* 0x000000a906003986 */ /* 0x0007e8000c101922 */
[----:B------:R-:W2:Y:S04]  /*14cfd0*/  LDL.LU R81, [R1+0x3254] ;  /* 0x0032540001517983 */ /* 0x000ea80000300800 */
[----:B------:R1:W-:Y:S01]  /*14cfe0*/  @P4 STG.E desc[UR34][R8.64], R161 ;  /* 0x000000a108004986 */ /* 0x0003e2000c101922 */
[----:B----4-:R-:W-:-:S03]  /*14cff0*/  IMAD.WIDE R2, R54, 0x4, R16 ;  /* 0x0000000436027825 */ /* 0x010fc600078e0210 */
[----:B------:R4:W-:Y:S04]  /*14d000*/  @P5 STG.E desc[UR34][R10.64], R153 ;  /* 0x000000990a005986 */ /* 0x0009e8000c101922 */
[----:B------:R-:W-:Y:S04]  /*14d010*/  @P6 STG.E desc[UR34][R12.64], R145 ;  /* 0x000000910c006986 */ /* 0x000fe8000c101922 */
[----:B------:R2:W-:Y:S01]  /*14d020*/  @P0 STG.E desc[UR34][R2.64], R137 ;  /* 0x0000008902000986 */ /* 0x0005e2000c101922 */
[----:B-1----:R-:W-:Y:S01]  /*14d030*/  IMAD.WIDE R4, R54, 0x4, R14 ;  /* 0x0000000436047825 */ /* 0x002fe200078e020e */
[----:B------:R-:W-:-:S02]  /*14d040*/  ISETP.GE.AND P5, PT, R22, UR6, PT ;  /* 0x0000000616007c0c */ /* 0x000fc4000bfa6270 */
[----:B------:R-:W2:Y:S04]  /*14d050*/  LDL.LU R22, [R1+0x5174] ;  /* 0x0051740001167983 */ /* 0x000ea80000300800 */
[----:B------:R1:W-:Y:S01]  /*14d060*/  @P1 STG.E desc[UR34][R4.64], R129 ;  /* 0x0000008104001986 */ /* 0x0003e2000c101922 */
[----:B--2---:R-:W-:-:S03]  /*14d070*/  ISETP.GE.AND P1, PT, R0, UR6, PT ;  /* 0x0000000600007c0c */ /* 0x004fc6000bf26270 */
[----:B------:R-:W2:Y:S01]  /*14d080*/  LDL.LU R0, [R1+0x515c] ;  /* 0x00515c0001007983 */ /* 0x000ea20000300800 */
[----:B------:R-:W-:-:S03]  /*14d090*/  ISETP.GE.AND P2, PT, R23, UR6, PT ;  /* 0x0000000617007c0c */ /* 0x000fc6000bf46270 */
[----:B------:R-:W2:Y:S01]  /*14d0a0*/  LDL.LU R24, [R1+0x5158] ;  /* 0x0051580001187983 */ /* 0x000ea20000300800 */
[----:B------:R-:W-:Y:S02]  /*14d0b0*/  ISETP.LT.AND P3, PT, R244, UR5, !P2 ;  /* 0x00000005f4007c0c */ /* 0x000fe4000d761270 */
[----:B------:R-:W-:Y:S02]  /*14d0c0*/  ISETP.LT.AND P4, PT, R55, UR5, !P2 ;  /* 0x0000000537007c0c */ /* 0x000fe4000d781270 */
[----:B------:R-:W-:Y:S01]  /*14d0d0*/  ISETP.LT.AND P6, PT, R60, UR5, !P2 ;  /* 0x000000053c007c0c */ /* 0x000fe2000d7c1270 */
[----:B---3--:R-:W-:-:S04]  /*14d0e0*/  IMAD.WIDE R6, R62, 0x4, R20 ;  /* 0x000000043e067825 */ /* 0x008fc800078e0214 */
[----:B------:R-:W-:-:S04]  /*14d0f0*/  IMAD.WIDE R8, R62, 0x4, R18 ;  /* 0x000000043e087825 */ /* 0x000fc800078e0212 */
[----:B----4-:R-:W-:-:S04]  /*14d100*/  IMAD.WIDE R10, R62, 0x4, R16 ;  /* 0x000000043e0a7825 */ /* 0x010fc800078e0210 */
[----:B------:R-:W-:Y:S01]  /*14d110*/  IMAD.WIDE R2, R62, 0x4, R14 ;  /* 0x000000043e027825 */ /* 0x000fe200078e020e */
[----:B------:R-:W-:Y:S01]  /*14d120*/  ISETP.LT.AND P0, PT, R61, UR5, !P2 ;  /* 0x000000053d007c0c */ /* 0x000fe2000d701270 */
[----:B------:R-:W3:Y:S01]  /*14d130*/  LDL.LU R62, [R1+0x3250] ;  /* 0x00325000013e7983 */ /* 0x000ee20000300800 */
[----:B------:R-:W-:-:S03]  /*14d140*/  ISETP.LT.AND P2, PT, R244, UR5, !P5 ;  /* 0x00000005f4007c0c */ /* 0x000fc6000ef41270 */
[----:B------:R4:W-:Y:S04]  /*14d150*/  @P3 STG.E desc[UR34][R6.64], R186 ;  /* 0x000000ba06003986 */ /* 0x0009e8000c101922 */
[----:B------:R1:W-:Y:S01]  /*14d160*/  @P4 STG.E desc[UR34][R8.64], R178 ;  /* 0x000000b208004986 */ /* 0x0003e2000c101922 */
[----:B------:R-:W-:Y:S02]  /*14d170*/  ISETP.LT.AND P4, PT, R55, UR5, !P5 ;  /* 0x0000000537007c0c */ /* 0x000fe4000ef81270 */
[----:B------:R-:W-:Y:S01]  /*14d180*/  ISETP.LT.AND P3, PT, R60, UR5, !P5 ;  /* 0x000000053c007c0c */ /* 0x000fe2000ef61270 */
[----:B------:R4:W-:Y:S01]  /*14d190*/  @P6 STG.E desc[UR34][R10.64], R170 ;  /* 0x000000aa0a006986 */ /* 0x0009e2000c101922 */
[----:B------:R-:W-:Y:S02]  /*14d1a0*/  ISETP.LT.AND P5, PT, R61, UR5, !P5 ;  /* 0x000000053d007c0c */ /* 0x000fe4000efa1270 */
[----:B------:R-:W-:Y:S01]  /*14d1b0*/  ISETP.LT.AND P6, PT, R244, UR5, !P1 ;  /* 0x00000005f4007c0c */ /* 0x000fe2000cfc1270 */
[----:B------:R-:W-:-:S04]  /*14d1c0*/  IMAD.WIDE R12, R63, 0x4, R20 ;  /* 0x000000043f0c7825 */ /* 0x000fc800078e0214 */
[C---:B-1----:R-:W-:Y:S01]  /*14d1d0*/  IMAD.WIDE R4, R63.reuse, 0x4, R18 ;  /* 0x000000043f047825 */ /* 0x042fe200078e0212 */
[----:B------:R1:W-:Y:S03]  /*14d1e0*/  @P0 STG.E desc[UR34][R2.64], R162 ;  /* 0x000000a202000986 */ /* 0x0003e6000c101922 */
[----:B----4-:R-:W-:-:S04]  /*14d1f0*/  IMAD.WIDE R6, R63, 0x4, R16 ;  /* 0x000000043f067825 */ /* 0x010fc800078e0210 */
[----:B------:R-:W-:Y:S01]  /*14d200*/  IMAD.WIDE R8, R63, 0x4, R14 ;  /* 0x000000043f087825 */ /* 0x000fe200078e020e */
[----:B------:R4:W-:Y:S04]  /*14d210*/  @P2 STG.E desc[UR34][R12.64], R154 ;  /* 0x0000009a0c002986 */ /* 0x0009e8000c101922 */
[----:B------:R-:W3:Y:S04]  /*14d220*/  LDL.LU R63, [R1+0x324c] ;  /* 0x00324c00013f7983 */ /* 0x000ee80000300800 */
[----:B------:R-:W-:Y:S04]  /*14d230*/  @P4 STG.E desc[UR34][R4.64], R146 ;  /* 0x0000009204004986 */ /* 0x000fe8000c101922 */
[----:B------:R-:W-:Y:S01]  /*14d240*/  @P3 STG.E desc[UR34][R6.64], R138 ;  /* 0x0000008a06003986 */ /* 0x000fe2000c101922 */
[----:B------:R-:W-:-:S03]  /*14d250*/  IMAD.WIDE R10, R81, 0x4, R20 ;  /* 0x00000004510a7825 */ /* 0x000fc600078e0214 */
[----:B------:R3:W-:Y:S01]  /*14d260*/  @P5 STG.E desc[UR34][R8.64], R130 ;  /* 0x0000008208005986 */ /* 0x0007e2000c101922 */
[----:B------:R-:W-:Y:S02]  /*14d270*/  ISETP.LT.AND P0, PT, R55, UR5, !P1 ;  /* 0x0000000537007c0c */ /* 0x000fe4000cf01270 */
[----:B------:R-:W-:Y:S01]  /*14d280*/  ISETP.LT.AND P2, PT, R60, UR5, !P1 ;  /* 0x000000053c007c0c */ /* 0x000fe2000cf41270 */
[C---:B-1----:R-:W-:Y:S01]  /*14d290*/  IMAD.WIDE R2, R81.reuse, 0x4, R18 ;  /* 0x0000000451027825 */ /* 0x042fe200078e0212 */
[----:B------:R1:W-:Y:S03]  /*14d2a0*/  @P6 STG.E desc[UR34][R10.64], R187 ;  /* 0x000000bb0a006986 */ /* 0x0003e6000c101922 */
[----:B----4-:R-:W-:Y:S01]  /*14d2b0*/  IMAD.WIDE R12, R81, 0x4, R16 ;  /* 0x00000004510c7825 */ /* 0x010fe200078e0210 */
[----:B------:R-:W4:Y:S01]  /*14d2c0*/  LDS.128 R4, [R80] ;  /* 0x0000000050047984 */ /* 0x000f220000000c00 */
[----:B--2---:R-:W-:-:S03]  /*14d2d0*/  ISETP.GE.AND P6, PT, R0, UR6, PT ;  /* 0x0000000600007c0c */ /* 0x004fc6000bfc6270 */
[----:B------:R-:W2:Y:S01]  /*14d2e0*/  LDL.LU R0, [R1+0x5144] ;  /* 0x0051440001007983 */ /* 0x000ea20000300800 */
[----:B------:R-:W-:Y:S02]  /*14d2f0*/  ISETP.GE.AND P4, PT, R22, UR6, PT ;  /* 0x0000000616007c0c */ /* 0x000fe4000bf86270 */
[----:B------:R-:W-:Y:S02]  /*14d300*/  ISETP.LT.AND P1, PT, R61, UR5, !P1 ;  /* 0x000000053d007c0c */ /* 0x000fe4000cf21270 */
[----:B------:R-:W-:Y:S01]  /*14d310*/  ISETP.LT.AND P3, PT, R244, UR5, !P4 ;  /* 0x00000005f4007c0c */ /* 0x000fe2000e761270 */
[----:B------:R-:W-:Y:S01]  /*14d320*/  IMAD.WIDE R22, R81, 0x4, R14 ;  /* 0x0000000451167825 */ /* 0x000fe200078e020e */
[----:B------:R1:W-:Y:S04]  /*14d330*/  @P0 STG.E desc[UR34][R2.64], R179 ;  /* 0x000000b302000986 */ /* 0x0003e8000c101922 */
[----:B------:R-:W4:Y:S01]  /*14d340*/  LDL.LU R81, [R1+0x3244] ;  /* 0x0032440001517983 */ /* 0x000f220000300800 */
[----:B---3--:R-:W-:Y:S01]  /*14d350*/  IMAD.WIDE R8, R62, 0x4, R20 ;  /* 0x000000043e087825 */ /* 0x008fe200078e0214 */
[----:B------:R-:W-:-:S02]  /*14d360*/  ISETP.LT.AND P5, PT, R55, UR5, !P4 ;  /* 0x0000000537007c0c */ /* 0x000fc4000e7a1270 */
[----:B------:R3:W-:Y:S01]  /*14d370*/  @P2 STG.E desc[UR34][R12.64], R171 ;  /* 0x000000ab0c002986 */ /* 0x0007e2000c101922 */
[----:B------:R-:W-:-:S03]  /*14d380*/  ISETP.LT.AND P0, PT, R60, UR5, !P4 ;  /* 0x000000053c007c0c */ /* 0x000fc6000e701270 */
[----:B------:R1:W-:Y:S01]  /*14d390*/  @P1 STG.E desc[UR34][R22.64], R163 ;  /* 0x000000a316001986 */ /* 0x0003e2000c101922 */
[----:B------:R-:W-:-:S03]  /*14d3a0*/  ISETP.LT.AND P4, PT, R61, UR5, !P4 ;  /* 0x000000053d007c0c */ /* 0x000fc6000e781270 */
[----:B------:R-:W4:Y:S04]  /*14d3b0*/  LDL.LU R27, [R1+0x5138] ;  /* 0x00513800011b7983 */ /* 0x000f280000300800 */
[----:B------:R2:W-:Y:S01]  /*14d3c0*/  @P3 STG.E desc[UR34][R8.64], R155 ;  /* 0x0000009b08003986 */ /* 0x0005e2000c101922 */
[----:B------:R-:W-:-:S03]  /*14d3d0*/  ISETP.LT.AND P3, PT, R244, UR5, !P6 ;  /* 0x00000005f4007c0c */ /* 0x000fc6000f761270 */
[----:B------:R-:W4:Y:S01]  /*14d3e0*/  LDL.LU R54, [R1+0x3238] ;  /* 0x0032380001367983 */ /* 0x000f220000300800 */
[----:B-1----:R-:W-:-:S04]  /*14d3f0*/  IMAD.WIDE R10, R62, 0x4, R18 ;  /* 0x000000043e0a7825 */ /* 0x002fc800078e0212 */
[----:B------:R-:W-:-:S04]  /*14d400*/  IMAD.WIDE R2, R62, 0x4, R16 ;  /* 0x000000043e027825 */ /* 0x000fc800078e0210 */
[----:B---3--:R-:W-:Y:S01]  /*14d410*/  IMAD.WIDE R12, R62, 0x4, R14 ;  /* 0x000000043e0c7825 */ /* 0x008fe200078e020e */
[----:B------:R-:W3:Y:S04]  /*14d420*/  LDL.LU R26, [R1+0x5134] ;  /* 0x00513400011a7983 */ /* 0x000ee80000300800 */
[----:B------:R1:W-:Y:S04]  /*14d430*/  @P5 STG.E desc[UR34][R10.64], R147 ;  /* 0x000000930a005986 */ /* 0x0003e8000c101922 */
[----:B------:R4:W-:Y:S01]  /*14d440*/  @P0 STG.E desc[UR34][R2.64], R139 ;  /* 0x0000008b02000986 */ /* 0x0009e2000c101922 */
[----:B------:R-:W-:-:S03]  /*14d450*/  IMAD.WIDE R22, R63, 0x4, R20 ;  /* 0x000000043f167825 */ /* 0x000fc600078e0214 */
[----:B------:R1:W-:Y:S04]  /*14d460*/  @P4 STG.E desc[UR34][R12.64], R131 ;  /* 0x000000830c004986 */ /* 0x0003e8000c101922 */
[----:B------:R-:W-:Y:S01]  /*14d470*/  @P3 STG.E desc[UR34][R22.64], R124 ;  /* 0x0000007c16003986 */ /* 0x000fe2000c101922 */
[----:B------:R-:W-:Y:S02]  /*14d480*/  ISETP.LT.AND P1, PT, R55, UR5, !P6 ;  /* 0x0000000537007c0c */ /* 0x000fe4000f721270 */
[----:B--2---:R-:W-:Y:S02]  /*14d490*/  ISETP.GE.AND P3, PT, R0, UR6, PT ;  /* 0x0000000600007c0c */ /* 0x004fe4000bf66270 */
[----:B------:R-:W2:Y:S04]  /*14d4a0*/  LDL.LU R0, [R1+0x5118] ;  /* 0x0051180001007983 */ /* 0x000ea80000300800 */
[----:B------:R-:W2:Y:S01]  /*14d4b0*/  LDL.LU R62, [R1+0x3234] ;  /* 0x00323400013e7983 */ /* 0x000ea20000300800 */
[----:B------:R-:W-:-:S02]  /*14d4c0*/  ISETP.LT.AND P5, PT, R60, UR5, !P6 ;  /* 0x000000053c007c0c */ /* 0x000fc4000f7a1270 */
[----:B------:R-:W-:Y:S01]  /*14d4d0*/  ISETP.GE.AND P2, PT, R24, UR6, PT ;  /* 0x0000000618007c0c */ /* 0x000fe2000bf46270 */
[----:B------:R-:W-:Y:S01]  /*14d4e0*/  IMAD.WIDE R8, R63, 0x4, R18 ;  /* 0x000000043f087825 */ /* 0x000fe200078e0212 */
[----:B------:R-:W-:-:S03]  /*14d4f0*/  ISETP.LT.AND P6, PT, R61, UR5, !P6 ;  /* 0x000000053d007c0c */ /* 0x000fc6000f7c1270 */
[----:B-1----:R-:W-:Y:S01]  /*14d500*/  IMAD.WIDE R10, R63, 0x4, R16 ;  /* 0x000000043f0a7825 */ /* 0x002fe200078e0210 */
[----:B------:R-:W-:Y:S02]  /*14d510*/  ISETP.LT.AND P0, PT, R244, UR5, !P2 ;  /* 0x00000005f4007c0c */ /* 0x000fe4000d701270 */
[----:B------:R-:W-:Y:S01]  /*14d520*/  ISETP.LT.AND P4, PT, R55, UR5, !P2 ;  /* 0x0000000537007c0c */ /* 0x000fe2000d781270 */
[----:B------:R1:W-:Y:S01]  /*14d530*/  @P1 STG.E desc[UR34][R8.64], R116 ;  /* 0x0000007408001986 */ /* 0x0003e2000c101922 */
[----:B------:R-:W-:Y:S02]  /*14d540*/  ISETP.LT.AND P1, PT, R60, UR5, !P2 ;  /* 0x000000053c007c0c */ /* 0x000fe4000d721270 */
[----:B------:R-:W-:Y:S01]  /*14d550*/  ISETP.LT.AND P2, PT, R61, UR5, !P2 ;  /* 0x000000053d007c0c */ /* 0x000fe2000d741270 */
[----:B------:R-:W-:-:S04]  /*14d560*/  IMAD.WIDE R24, R63, 0x4, R14 ;  /* 0x000000043f187825 */ /* 0x000fc800078e020e */
[----:B----4-:R-:W-:-:S04]  /*14d570*/  IMAD.WIDE R2, R81, 0x4, R20 ;  /* 0x0000000451027825 */ /* 0x010fc800078e0214 */
[----:B------:R-:W-:Y:S01]  /*14d580*/  IMAD.WIDE R12, R81, 0x4, R18 ;  /* 0x00000004510c7825 */ /* 0x000fe200078e0212 */
[----:B------:R4:W-:Y:S01]  /*14d590*/  @P5 STG.E desc[UR34][R10.64], R108 ;  /* 0x0000006c0a005986 */ /* 0x0009e2000c101922 */
[----:B------:R-:W-:-:S03]  /*14d5a0*/  ISETP.LT.AND P5, PT, R244, UR5, !P3 ;  /* 0x00000005f4007c0c */ /* 0x000fc6000dfa1270 */
[----:B------:R-:W2:Y:S04]  /*14d5b0*/  LDL.LU R63, [R1+0x3230] ;  /* 0x00323000013f7983 */ /* 0x000ea80000300800 */
[----:B------:R3:W-:Y:S01]  /*14d5c0*/  @P6 STG.E desc[UR34][R24.64], R100 ;  /* 0x0000006418006986 */ /* 0x0007e2000c101922 */
[----:B-1----:R-:W-:Y:S01]  /*14d5d0*/  IMAD.WIDE R8, R81, 0x4, R16 ;  /* 0x0000000451087825 */ /* 0x002fe200078e0210 */
[----:B------:R-:W-:Y:S02]  /*14d5e0*/  ISETP.LT.AND P6, PT, R55, UR5, !P3 ;  /* 0x0000000537007c0c */ /* 0x000fe4000dfc1270 */
[----:B------:R1:W-:Y:S04]  /*14d5f0*/  @P0 STG.E desc[UR34][R2.64], R92 ;  /* 0x0000005c02000986 */ /* 0x0003e8000c101922 */
[----:B------:R-:W-:Y:S01]  /*14d600*/  @P4 STG.E desc[UR34][R12.64], R68 ;  /* 0x000000440c004986 */ /* 0x000fe2000c101922 */
[----:B------:R-:W-:Y:S01]  /*14d610*/  IMAD.WIDE R22, R54, 0x4, R20 ;  /* 0x0000000436167825 */ /* 0x000fe200078e0214 */
[----:B------:R-:W-:-:S03]  /*14d620*/  ISETP.LT.AND P0, PT, R60, UR5, !P3 ;  /* 0x000000053c007c0c */ /* 0x000fc6000df01270 */
[----:B----4-:R-:W-:Y:S01]  /*14d630*/  IMAD.WIDE R10, R81, 0x4, R14 ;  /* 0x00000004510a7825 */ /* 0x010fe200078e020e */
[----:B------:R-:W-:Y:S04]  /*14d640*/  @P1 STG.E desc[UR34][R8.64], R88 ;  /* 0x0000005808001986 */ /* 0x000fe8000c101922 */
[----:B------:R-:W4:Y:S01]  /*14d650*/  LDL.LU R81, [R1+0x322c] ;  /* 0x00322c0001517983 */ /* 0x000f220000300800 */
[----:B------:R-:W-:-:S03]  /*14d660*/  ISETP.GE.AND P4, PT, R27, UR6, PT ;  /* 0x000000061b007c0c */ /* 0x000fc6000bf86270 */
[----:B------:R1:W-:Y:S01]  /*14d670*/  @P2 STG.E desc[UR34][R10.64], R4 ;  /* 0x000000040a002986 */ /* 0x0003e2000c101922 */
[----:B------:R-:W-:-:S03]  /*14d680*/  ISETP.LT.AND P3, PT, R61, UR5, !P3 ;  /* 0x000000053d007c0c */ /* 0x000fc6000df61270 */
[----:B------:R2:W-:Y:S01]  /*14d690*/  @P5 STG.E desc[UR34][R22.64], R125 ;  /* 0x0000007d16005986 */ /* 0x0005e2000c101922 */
[----:B------:R-:W-:Y:S01]  /*14d6a0*/  ISETP.LT.AND P5, PT, R244, UR5, !P4 ;  /* 0x00000005f4007c0c */ /* 0x000fe2000e7a1270 */
[----:B---3--:R-:W-:-:S04]  /*14d6b0*/  IMAD.WIDE R24, R54, 0x4, R18 ;  /* 0x0000000436187825 */ /* 0x008fc800078e0212 */
[----:B-1----:R-:W-:Y:S01]  /*14d6c0*/  IMAD.WIDE R2, R54, 0x4, R16 ;  /* 0x0000000436027825 */ /* 0x002fe200078e0210 */
[----:B------:R-:W3:Y:S01]  /*14d6d0*/  LDL.LU R4, [R1+0x5114] ;  /* 0x0051140001047983 */ /* 0x000ee20000300800 */
[----:B------:R-:W-:-:S03]  /*14d6e0*/  ISETP.GE.AND P2, PT, R26, UR6, PT ;  /* 0x000000061a007c0c */ /* 0x000fc6000bf46270 */
[----:B------:R-:W-:Y:S04]  /*14d6f0*/  @P6 STG.E desc[UR34][R24.64], R117 ;  /* 0x0000007518006986 */ /* 0x000fe8000c101922 */
[----:B------:R-:W3:Y:S01]  /*14d700*/  LDL.LU R26, [R1+0x5104] ;  /* 0x00510400011a7983 */ /* 0x000ee20000300800 */
[----:B------:R-:W-:-:S03]  /*14d710*/  IMAD.WIDE R12, R54, 0x4, R14 ;  /* 0x00000004360c7825 */ /* 0x000fc600078e020e */
[----:B------:R1:W-:Y:S04]  /*14d720*/  @P0 STG.E desc[UR34][R2.64], R109 ;  /* 0x0000006d02000986 */ /* 0x0003e8000c101922 */
[----:B------:R1:W-:Y:S01]  /*14d730*/  @P3 STG.E desc[UR34][R12.64], R101 ;  /* 0x000000650c003986 */ /* 0x0003e2000c101922 */
[----:B--2---:R-:W-:-:S04]  /*14d740*/  IMAD.WIDE R8, R62, 0x4, R20 ;  /* 0x000000043e087825 */ /* 0x004fc800078e0214 */
[----:B------:R-:W-:-:S04]  /*14d750*/  IMAD.WIDE R10, R62, 0x4, R18 ;  /* 0x000000043e0a7825 */ /* 0x000fc800078e0212 */
[----:B------:R-:W-:-:S04]  /*14d760*/  IMAD.WIDE R22, R62, 0x4, R16 ;  /* 0x000000043e167825 */ /* 0x000fc800078e0210 */
[----:B-1----:R-:W-:Y:S02]  /*14d770*/  IMAD.WIDE R2, R62, 0x4, R14 ;  /* 0x000000043e027825 */ /* 0x002fe400078e020e */
[----:B------:R-:W2:Y:S04]  /*14d780*/  LDL.LU R62, [R1+0x3220] ;  /* 0x00322000013e7983 */ /* 0x000ea80000300800 */
[----:B------:R1:W-:Y:S01]  /*14d790*/  @P5 STG.E desc[UR34][R8.64], R93 ;  /* 0x0000005d08005986 */ /* 0x0003e2000c101922 */
[----:B------:R-:W-:-:S03]  /*14d7a0*/  ISETP.GE.AND P5, PT, R0, UR6, PT ;  /* 0x0000000600007c0c */ /* 0x000fc6000bfa6270 */
        /* <DEDUP_REMOVED lines=11> */
[----:B------:R-:W-:-:S04]  /*14d860*/  IMAD.WIDE R12, R63, 0x4, R20 ;  /* 0x000000043f0c7825 */ /* 0x000fc800078e0214 */
[----:B------:R-:W-:-:S04]  /*14d870*/  IMAD.WIDE R24, R63, 0x4, R18 ;  /* 0x000000043f187825 */ /* 0x000fc800078e0212 */
[C---:B-1----:R-:W-:Y:S01]  /*14d880*/  IMAD.WIDE R8, R63.reuse, 0x4, R16 ;  /* 0x000000043f087825 */ /* 0x042fe200078e0210 */
[----:B------:R1:W-:Y:S04]  /*14d890*/  @P0 STG.E desc[UR34][R2.64], R5 ;  /* 0x0000000502000986 */ /* 0x0003e8000c101922 */
[----:B------:R1:W-:Y:S01]  /*14d8a0*/  @P3 STG.E desc[UR34][R12.64], R126 ;  /* 0x0000007e0c003986 */ /* 0x0003e2000c101922 */
[----:B------:R-:W-:-:S03]  /*14d8b0*/  IMAD.WIDE R10, R63, 0x4, R14 ;  /* 0x000000043f0a7825 */ /* 0x000fc600078e020e */
[----:B------:R-:W2:Y:S01]  /*14d8c0*/  LDL.LU R63, [R1+0x321c] ;  /* 0x00321c00013f7983 */ /* 0x000ea20000300800 */
[----:B----4-:R-:W-:-:S03]  /*14d8d0*/  IMAD.WIDE R22, R81, 0x4, R20 ;  /* 0x0000000451167825 */ /* 0x010fc600078e0214 */
[----:B------:R4:W-:Y:S01]  /*14d8e0*/  @P4 STG.E desc[UR34][R24.64], R118 ;  /* 0x0000007618004986 */ /* 0x0009e2000c101922 */
[----:B------:R-:W-:-:S03]  /*14d8f0*/  ISETP.LT.AND P3, PT, R55, UR5, !P5 ;  /* 0x0000000537007c0c */ /* 0x000fc6000ef61270 */
[----:B------:R2:W-:Y:S01]  /*14d900*/  @P1 STG.E desc[UR34][R8.64], R110 ;  /* 0x0000006e08001986 */ /* 0x0005e2000c101922 */
[----:B------:R-:W-:Y:S02]  /*14d910*/  ISETP.LT.AND P4, PT, R60, UR5, !P5 ;  /* 0x000000053c007c0c */ /* 0x000fe4000ef81270 */
[----:B---3--:R-:W-:Y:S01]  /*14d920*/  ISETP.GE.AND P0, PT, R4, UR6, PT ;  /* 0x0000000604007c0c */ /* 0x008fe2000bf06270 */
[----:B------:R3:W-:Y:S01]  /*14d930*/  @P2 STG.E desc[UR34][R10.64], R102 ;  /* 0x000000660a002986 */ /* 0x0007e2000c101922 */
[----:B------:R-:W-:-:S03]  /*14d940*/  ISETP.LT.AND P5, PT, R61, UR5, !P5 ;  /* 0x000000053d007c0c */ /* 0x000fc6000efa1270 */
[----:B------:R-:W-:Y:S01]  /*14d950*/  @P6 STG.E desc[UR34][R22.64], R94 ;  /* 0x0000005e16006986 */ /* 0x000fe2000c101922 */
[----:B------:R-:W-:-:S03]  /*14d960*/  ISETP.LT.AND P6, PT, R244, UR5, !P0 ;  /* 0x00000005f4007c0c */ /* 0x000fc6000c7c1270 */
[----:B------:R-:W2:Y:S04]  /*14d970*/  LDL.LU R29, [R1+0x50fc] ;  /* 0x0050fc00011d7983 */ /* 0x000ea80000300800 */
[----:B------:R-:W2:Y:S01]  /*14d980*/  LDL.LU R28, [R1+0x50f8] ;  /* 0x0050f800011c7983 */ /* 0x000ea20000300800 */
[C---:B-1----:R-:W-:Y:S01]  /*14d990*/  IMAD.WIDE R2, R81.reuse, 0x4, R18 ;  /* 0x0000000451027825 */ /* 0x042fe200078e0212 */
[----:B------:R-:W-:Y:S02]  /*14d9a0*/  ISETP.GE.AND P2, PT, R26, UR6, PT ;  /* 0x000000061a007c0c */ /* 0x000fe4000bf46270 */
[----:B------:R-:W2:Y:S01]  /*14d9b0*/  LDL.LU R27, [R1+0x50ec] ;  /* 0x0050ec00011b7983 */ /* 0x000ea20000300800 */
[----:B------:R-:W-:-:S04]  /*14d9c0*/  IMAD.WIDE R4, R81, 0x4, R16 ;  /* 0x0000000451047825 */ /* 0x000fc800078e0210 */
[----:B------:R-:W-:Y:S01]  /*14d9d0*/  IMAD.WIDE R12, R81, 0x4, R14 ;  /* 0x00000004510c7825 */ /* 0x000fe200078e020e */
[----:B------:R-:W2:Y:S04]  /*14d9e0*/  LDL.LU R26, [R1+0x50dc] ;  /* 0x0050dc00011a7983 */ /* 0x000ea80000300800 */
[----:B------:R-:W2:Y:S04]  /*14d9f0*/  LDL R81, [R1+0x3218] ;  /* 0x0032180001517983 */ /* 0x000ea80000100800 */
[----:B------:R1:W-:Y:S04]  /*14da00*/  @P3 STG.E desc[UR34][R2.64], R70 ;  /* 0x0000004602003986 */ /* 0x0003e8000c101922 */
[----:B------:R1:W-:Y:S04]  /*14da10*/  @P4 STG.E desc[UR34][R4.64], R90 ;  /* 0x0000005a04004986 */ /* 0x0003e8000c101922 */
[----:B------:R1:W-:Y:S04]  /*14da20*/  @P5 STG.E desc[UR34][R12.64], R6 ;  /* 0x000000060c005986 */ /* 0x0003e8000c101922 */
[----:B----4-:R-:W4:Y:S04]  /*14da30*/  LDL.LU R25, [R1+0x50d8] ;  /* 0x0050d80001197983 */ /* 0x010f280000300800 */
[----:B------:R-:W4:Y:S01]  /*14da40*/  LDL.LU R24, [R1+0x51e4] ;  /* 0x0051e40001187983 */ /* 0x000f220000300800 */
[----:B--2---:R-:W-:-:S05]  /*14da50*/  IMAD.WIDE R8, R62, 0x4, R20 ;  /* 0x000000043e087825 */ /* 0x004fca00078e0214 */
[----:B------:R2:W-:Y:S01]  /*14da60*/  @P6 STG.E desc[UR34][R8.64], R127 ;  /* 0x0000007f08006986 */ /* 0x0005e2000c101922 */
[----:B------:R-:W-:-:S03]  /*14da70*/  ISETP.GE.AND P6, PT, R0, UR6, PT ;  /* 0x0000000600007c0c */ /* 0x000fc6000bfc6270 */
[----:B------:R-:W4:Y:S01]  /*14da80*/  LDL.LU R0, [R1+0x51e0] ;  /* 0x0051e00001007983 */ /* 0x000f220000300800 */
[----:B------:R-:W-:Y:S02]  /*14da90*/  ISETP.LT.AND P1, PT, R55, UR5, !P0 ;  /* 0x0000000537007c0c */ /* 0x000fe4000c721270 */
[----:B------:R-:W-:Y:S02]  /*14daa0*/  ISETP.LT.AND P5, PT, R60, UR5, !P0 ;  /* 0x000000053c007c0c */ /* 0x000fe4000c7a1270 */
[----:B------:R-:W-:Y:S02]  /*14dab0*/  ISETP.LT.AND P0, PT, R61, UR5, !P0 ;  /* 0x000000053d007c0c */ /* 0x000fe4000c701270 */
[----:B------:R-:W-:Y:S02]  /*14dac0*/  ISETP.LT.AND P3, PT, R244, UR5, !P2 ;  /* 0x00000005f4007c0c */ /* 0x000fe4000d761270 */
[----:B------:R-:W-:Y:S01]  /*14dad0*/  ISETP.LT.AND P4, PT, R55, UR5, !P2 ;  /* 0x0000000537007c0c */ /* 0x000fe2000d781270 */
[----:B---3--:R-:W-:-:S04]  /*14dae0*/  IMAD.WIDE R10, R62, 0x4, R18 ;  /* 0x000000043e0a7825 */ /* 0x008fc800078e0212 */
[----:B-1----:R-:W-:-:S04]  /*14daf0*/  IMAD.WIDE R2, R62, 0x4, R16 ;  /* 0x000000043e027825 */ /* 0x002fc800078e0210 */
[----:B------:R-:W-:Y:S01]  /*14db00*/  IMAD.WIDE R4, R62, 0x4, R14 ;  /* 0x000000043e047825 */ /* 0x000fe200078e020e */
[----:B------:R1:W-:Y:S04]  /*14db10*/  @P1 STG.E desc[UR34][R10.64], R119 ;  /* 0x000000770a001986 */ /* 0x0003e8000c101922 */
[----:B------:R3:W-:Y:S01]  /*14db20*/  @P5 STG.E desc[UR34][R2.64], R111 ;  /* 0x0000006f02005986 */ /* 0x0007e2000c101922 */
[----:B------:R-:W-:-:S03]  /*14db30*/  ISETP.LT.AND P1, PT, R60, UR5, !P2 ;  /* 0x000000053c007c0c */ /* 0x000fc6000d721270 */
[----:B------:R1:W-:Y:S01]  /*14db40*/  @P0 STG.E desc[UR34][R4.64], R103 ;  /* 0x0000006704000986 */ /* 0x0003e2000c101922 */
[----:B------:R-:W-:-:S04]  /*14db50*/  IMAD.WIDE R12, R63, 0x4, R20 ;  /* 0x000000043f0c7825 */ /* 0x000fc800078e0214 */
[----:B------:R-:W-:Y:S01]  /*14db60*/  IMAD.WIDE R22, R63, 0x4, R18 ;  /* 0x000000043f167825 */ /* 0x000fe200078e0212 */
[----:B------:R-:W-:Y:S01]  /*14db70*/  ISETP.LT.AND P2, PT, R61, UR5, !P2 ;  /* 0x000000053d007c0c */ /* 0x000fe2000d741270 */
[----:B------:R1:W-:Y:S04]  /*14db80*/  @P3 STG.E desc[UR34][R12.64], R95 ;  /* 0x0000005f0c003986 */ /* 0x0003e8000c101922 */
[----:B------:R-:W-:Y:S01]  /*14db90*/  @P4 STG.E desc[UR34][R22.64], R71 ;  /* 0x0000004716004986 */ /* 0x000fe2000c101922 */
[----:B------:R-:W-:Y:S02]  /*14dba0*/  ISETP.LT.AND P3, PT, R244, UR5, !P6 ;  /* 0x00000005f4007c0c */ /* 0x000fe4000f761270 */
[----:B------:R-:W-:Y:S02]  /*14dbb0*/  ISETP.LT.AND P4, PT, R55, UR5, !P6 ;  /* 0x0000000537007c0c */ /* 0x000fe4000f781270 */
[----:B------:R-:W-:Y:S01]  /*14dbc0*/  ISETP.LT.AND P5, PT, R60, UR5, !P6 ;  /* 0x000000053c007c0c */ /* 0x000fe2000f7a1270 */
[----:B--2---:R-:W-:-:S04]  /*14dbd0*/  IMAD.WIDE R8, R63, 0x4, R16 ;  /* 0x000000043f087825 */ /* 0x004fc800078e0210 */
[----:B-1----:R-:W-:Y:S01]  /*14dbe0*/  IMAD.WIDE R10, R63, 0x4, R14 ;  /* 0x000000043f0a7825 */ /* 0x002fe200078e020e */
[----:B------:R-:W-:Y:S04]  /*14dbf0*/  @P1 STG.E desc[UR34][R8.64], R91 ;  /* 0x0000005b08001986 */ /* 0x000fe8000c101922 */
[----:B------:R-:W-:Y:S01]  /*14dc00*/  @P2 STG.E desc[UR34][R10.64], R7 ;  /* 0x000000070a002986 */ /* 0x000fe2000c101922 */
[----:B---3--:R-:W-:-:S04]  /*14dc10*/  IMAD.WIDE R2, R81, 0x4, R20 ;  /* 0x0000000451027825 */ /* 0x008fc800078e0214 */
[----:B------:R-:W-:-:S04]  /*14dc20*/  IMAD.WIDE R4, R81, 0x4, R18 ;  /* 0x0000000451047825 */ /* 0x000fc800078e0212 */
[----:B------:R-:W-:Y:S01]  /*14dc30*/  IMAD.WIDE R12, R81, 0x4, R16 ;  /* 0x00000004510c7825 */ /* 0x000fe200078e0210 */
[----:B------:R-:W-:Y:S01]  /*14dc40*/  P2R R6, PR, RZ, 0x40 ;  /* 0x00000040ff067803 */ /* 0x000fe20000000000 */
[----:B------:R1:W-:Y:S04]  /*14dc50*/  @P3 STG.E desc[UR34][R2.64], R120 ;  /* 0x0000007802003986 */ /* 0x0003e8000c101922 */
[----:B------:R2:W-:Y:S04]  /*14dc60*/  @P4 STG.E desc[UR34][R4.64], R112 ;  /* 0x0000007004004986 */ /* 0x0005e8000c101922 */
[----:B------:R-:W-:Y:S01]  /*14dc70*/  @P5 STG.E desc[UR34][R12.64], R104 ;  /* 0x000000680c005986 */ /* 0x000fe2000c101922 */
[----:B------:R-:W-:-:S02]  /*14dc80*/  ISETP.GE.AND P0, PT, R29, UR6, PT ;  /* 0x000000061d007c0c */ /* 0x000fc4000bf06270 */
[----:B------:R-:W-:Y:S02]  /*14dc90*/  ISETP.GE.AND P1, PT, R28, UR6, PT ;  /* 0x000000061c007c0c */ /* 0x000fe4000bf26270 */
[----:B------:R-:W-:Y:S02]  /*14dca0*/  ISETP.GE.AND P2, PT, R27, UR6, PT ;  /* 0x000000061b007c0c */ /* 0x000fe4000bf46270 */
[----:B------:R-:W-:Y:S02]  /*14dcb0*/  ISETP.GE.AND P3, PT, R26, UR6, PT ;  /* 0x000000061a007c0c */ /* 0x000fe4000bf66270 */
[----:B----4-:R-:W-:Y:S02]  /*14dcc0*/  ISETP.GE.AND P4, PT, R25, UR6, PT ;  /* 0x0000000619007c0c */ /* 0x010fe4000bf86270 */
[----:B------:R-:W-:Y:S02]  /*14dcd0*/  ISETP.GE.AND P5, PT, R24, UR6, PT ;  /* 0x0000000618007c0c */ /* 0x000fe4000bfa6270 */
[----:B------:R-:W-:Y:S01]  /*14dce0*/  ISETP.GE.AND P6, PT, R0, UR6, PT ;  /* 0x0000000600007c0c */ /* 0x000fe2000bfc6270 */
[----:B------:R-:W2:Y:S04]  /*14dcf0*/  LDL.LU R54, [R1+0x3214] ;  /* 0x0032140001367983 */ /* 0x000ea80000300800 */
[----:B------:R-:W3:Y:S01]  /*14dd00*/  LDL.LU R62, [R1+0x3210] ;  /* 0x00321000013e7983 */ /* 0x000ee20000300800 */
[----:B------:R-:W-:Y:S01]  /*14dd10*/  P2R R0, PR, RZ, 0x40 ;  /* 0x00000040ff007803 */ /* 0x000fe20000000000 */
[----:B-1----:R-:W-:Y:S01]  /*14dd20*/  IMAD.WIDE R2, R81, 0x4, R14 ;  /* 0x0000000451027825 */ /* 0x002fe200078e020e */
[----:B------:R-:W-:Y:S01]  /*14dd30*/  ISETP.NE.AND P6, PT, R6, RZ, PT ;  /* 0x000000ff0600720c */ /* 0x000fe20003fc5270 */
[----:B------:R-:W4:Y:S03]  /*14dd40*/  LDL.LU R63, [R1+0x3200] ;  /* 0x00320000013f7983 */ /* 0x000f260000300800 */
[----:B------:R-:W-:Y:S01]  /*14dd50*/  ISETP.LT.AND P6, PT, R61, UR5, !P6 ;  /* 0x000000053d007c0c */ /* 0x000fe2000f7c1270 */
[----:B------:R-:W1:Y:S04]  /*14dd60*/  LDS.128 R80, [R80+0x400] ;  /* 0x0004000050507984 */ /* 0x000e680000000c00 */
[----:B------:R-:W3:Y:S08]  /*14dd70*/  LDL.LU R245, [R1+0x31fc] ;  /* 0x0031fc0001f57983 */ /* 0x000ef00000300800 */
[----:B------:R1:W-:Y:S01]  /*14dd80*/  @P6 STG.E desc[UR34][R2.64], R96 ;  /* 0x0000006002006986 */ /* 0x0003e2000c101922 */
[----:B------:R-:W-:Y:S01]  /*14dd90*/  ISETP.LT.AND P6, PT, R244, UR5, !P0 ;  /* 0x00000005f4007c0c */ /* 0x000fe2000c7c1270 */
[----:B--2---:R-:W-:-:S12]  /*14dda0*/  IMAD.WIDE R4, R54, 0x4, R20 ;  /* 0x0000000436047825 */ /* 0x004fd800078e0214 */
[----:B------:R3:W-:Y:S01]  /*14ddb0*/  @P6 STG.E desc[UR34][R4.64], R56 ;  /* 0x0000003804006986 */ /* 0x0007e2000c101922 */
[----:B------:R-:W-:Y:S01]  /*14ddc0*/  ISETP.LT.AND P6, PT, R55, UR5, !P0 ;  /* 0x0000000537007c0c */ /* 0x000fe2000c7c1270 */
[----:B------:R-:W-:-:S12]  /*14ddd0*/  IMAD.WIDE R6, R54, 0x4, R18 ;  /* 0x0000000436067825 */ /* 0x000fd800078e0212 */
[----:B------:R2:W-:Y:S01]  /*14dde0*/  @P6 STG.E desc[UR34][R6.64], R64 ;  /* 0x0000004006006986 */ /* 0x0005e2000c101922 */
[----:B------:R-:W-:Y:S02]  /*14ddf0*/  ISETP.LT.AND P6, PT, R60, UR5, !P0 ;  /* 0x000000053c007c0c */ /* 0x000fe4000c7c1270 */
[----:B------:R-:W-:Y:S01]  /*14de00*/  ISETP.LT.AND P0, PT, R61, UR5, !P0 ;  /* 0x000000053d007c0c */ /* 0x000fe2000c701270 */
[----:B------:R-:W-:-:S04]  /*14de10*/  IMAD.WIDE R8, R54, 0x4, R16 ;  /* 0x0000000436087825 */ /* 0x000fc800078e0210 */
[----:B-1----:R-:W-:Y:S02]  /*14de20*/  IMAD.WIDE R2, R54, 0x4, R14 ;  /* 0x0000000436027825 */ /* 0x002fe400078e020e */
[----:B------:R-:W4:Y:S04]  /*14de30*/  LDL.LU R54, [R1+0x31f8] ;  /* 0x0031f80001367983 */ /* 0x000f280000300800 */
[----:B------:R1:W-:Y:S04]  /*14de40*/  @P6 STG.E desc[UR34][R8.64], R84 ;  /* 0x0000005408006986 */ /* 0x0003e8000c101922 */
[----:B------:R1:W-:Y:S01]  /*14de50*/  @P0 STG.E desc[UR34][R2.64], R80 ;  /* 0x0000005002000986 */ /* 0x0003e2000c101922 */
[----:B------:R-:W-:Y:S01]  /*14de60*/  ISETP.LT.AND P0, PT, R244, UR5, !P1 ;  /* 0x00000005f4007c0c */ /* 0x000fe2000cf01270 */
[----:B---3--:R-:W-:-:S12]  /*14de70*/  IMAD.WIDE R4, R62, 0x4, R20 ;  /* 0x000000043e047825 */ /* 0x008fd800078e0214 */
[----:B------:R3:W-:Y:S01]  /*14de80*/  @P0 STG.E desc[UR34][R4.64], R121 ;  /* 0x0000007904000986 */ /* 0x0007e2000c101922 */
[----:B------:R-:W-:Y:S01]  /*14de90*/  ISETP.LT.AND P0, PT, R55, UR5, !P1 ;  /* 0x0000000537007c0c */ /* 0x000fe2000cf01270 */
[----:B--2---:R-:W-:-:S04]  /*14dea0*/  IMAD.WIDE R6, R62, 0x4, R18 ;  /* 0x000000043e067825 */ /* 0x004fc800078e0212 */
[----:B-1----:R-:W-:-:S04]  /*14deb0*/  IMAD.WIDE R8, R62, 0x4, R16 ;  /* 0x000000043e087825 */ /* 0x002fc800078e0210 */
[----:B------:R-:W-:Y:S02]  /*14dec0*/  IMAD.WIDE R2, R62, 0x4, R14 ;  /* 0x000000043e027825 */ /* 0x000fe400078e020e */
[----:B------:R-:W2:Y:S04]  /*14ded0*/  LDL.LU R62, [R1+0x31f4] ;  /* 0x0031f400013e7983 */ /* 0x000ea80000300800 */
[----:B------:R1:W-:Y:S01]  /*14dee0*/  @P0 STG.E desc[UR34][R6.64], R113 ;  /* 0x0000007106000986 */ /* 0x0003e2000c101922 */
[----:B------:R-:W-:Y:S01]  /*14def0*/  ISETP.LT.AND P0, PT, R60, UR5, !P1 ;  /* 0x000000053c007c0c */ /* 0x000fe2000cf01270 */
[----:B----4-:R-:W-:-:S04]  /*14df00*/  IMAD.WIDE R10, R63, 0x4, R20 ;  /* 0x000000043f0a7825 */ /* 0x010fc800078e0214 */
[----:B---3--:R-:W-:-:S04]  /*14df10*/  IMAD.WIDE R4, R63, 0x4, R18 ;  /* 0x000000043f047825 */ /* 0x008fc800078e0212 */
[----:B-1----:R-:W-:-:S04]  /*14df20*/  IMAD.WIDE R6, R63, 0x4, R16 ;  /* 0x000000043f067825 */ /* 0x002fc800078e0210 */
[----:B------:R1:W-:Y:S02]  /*14df30*/  @P0 STG.E desc[UR34][R8.64], R105 ;  /* 0x0000006908000986 */ /* 0x0003e4000c101922 */
[----:B-1----:R-:W-:Y:S02]  /*14df40*/  IMAD.WIDE R8, R63, 0x4, R14 ;  /* 0x000000043f087825 */ /* 0x002fe400078e020e */
[----:B------:R-:W3:Y:S01]  /*14df50*/  LDL.LU R63, [R1+0x32d8] ;  /* 0x0032d800013f7983 */ /* 0x000ee20000300800 */
[----:B------:R-:W-:Y:S02]  /*14df60*/  ISETP.LT.AND P1, PT, R61, UR5, !P1 ;  /* 0x000000053d007c0c */ /* 0x000fe4000cf21270 */
[----:B------:R-:W-:-:S11]  /*14df70*/  ISETP.LT.AND P0, PT, R244, UR5, !P2 ;  /* 0x00000005f4007c0c */ /* 0x000fd6000d701270 */
[----:B------:R1:W-:Y:S01]  /*14df80*/  @P1 STG.E desc[UR34][R2.64], R97 ;  /* 0x0000006102001986 */ /* 0x0003e2000c101922 */
[----:B------:R-:W-:-:S03]  /*14df90*/  ISETP.LT.AND P1, PT, R55, UR5, !P2 ;  /* 0x0000000537007c0c */ /* 0x000fc6000d721270 */
[----:B------:R4:W-:Y:S01]  /*14dfa0*/  @P0 STG.E desc[UR34][R10.64], R57 ;  /* 0x000000390a000986 */ /* 0x0009e2000c101922 */
[----:B------:R-:W-:Y:S02]  /*14dfb0*/  ISETP.LT.AND P0, PT, R60, UR5, !P2 ;  /* 0x000000053c007c0c */ /* 0x000fe4000d701270 */
[----:B------:R-:W-:-:S07]  /*14dfc0*/  ISETP.LT.AND P2, PT, R61, UR5, !P2 ;  /* 0x000000053d007c0c */ /* 0x000fce000d741270 */
[----:B------:R4:W-:Y:S01]  /*14dfd0*/  @P1 STG.E desc[UR34][R4.64], R65 ;  /* 0x0000004104001986 */ /* 0x0009e2000c101922 */
[----:B------:R-:W-:-:S03]  /*14dfe0*/  ISETP.LT.AND P1, PT, R55, UR5, !P3 ;  /* 0x0000000537007c0c */ /* 0x000fc6000df21270 */
[----:B------:R4:W-:Y:S01]  /*14dff0*/  @P0 STG.E desc[UR34][R6.64], R85 ;  /* 0x0000005506000986 */ /* 0x0009e2000c101922 */
[----:B------:R-:W-:-:S03]  /*14e000*/  ISETP.LT.AND P0, PT, R244, UR5, !P3 ;  /* 0x00000005f4007c0c */ /* 0x000fc6000df01270 */
[----:B------:R4:W-:Y:S01]  /*14e010*/  @P2 STG.E desc[UR34][R8.64], R81 ;  /* 0x0000005108002986 */ /* 0x0009e2000c101922 */
[----:B------:R-:W-:Y:S01]  /*14e020*/  ISETP.LT.AND P2, PT, R60, UR5, !P3 ;  /* 0x000000053c007c0c */ /* 0x000fe2000df41270 */
[----:B-1----:R-:W-:Y:S01]  /*14e030*/  IMAD.WIDE R2, R245, 0x4, R20 ;  /* 0x00000004f5027825 */ /* 0x002fe200078e0214 */
[----:B------:R-:W-:-:S03]  /*14e040*/  ISETP.LT.AND P3, PT, R61, UR5, !P3 ;  /* 0x000000053d007c0c */ /* 0x000fc6000df61270 */
[----:B----4-:R-:W-:-:S04]  /*14e050*/  IMAD.WIDE R10, R245, 0x4, R18 ;  /* 0x00000004f50a7825 */ /* 0x010fc800078e0212 */
[C---:B------:R-:W-:Y:S01]  /*14e060*/  IMAD.WIDE R12, R245.reuse, 0x4, R16 ;  /* 0x00000004f50c7825 */ /* 0x040fe200078e0210 */
[----:B------:R1:W-:Y:S01]  /*14e070*/  @P0 STG.E desc[UR34][R2.64], R122 ;  /* 0x0000007a02000986 */ /* 0x0003e2000c101922 */
[----:B------:R-:W-:Y:S02]  /*14e080*/  ISETP.LT.AND P0, PT, R244, UR5, !P4 ;  /* 0x00000005f4007c0c */ /* 0x000fe4000e701270 */
[----:B------:R-:W-:Y:S01]  /*14e090*/  IMAD.WIDE R4, R245, 0x4, R14 ;  /* 0x00000004f5047825 */ /* 0x000fe200078e020e */
[----:B------:R4:W-:Y:S01]  /*14e0a0*/  @P1 STG.E desc[UR34][R10.64], R114 ;  /* 0x000000720a001986 */ /* 0x0009e2000c101922 */
[----:B------:R-:W-:-:S03]  /*14e0b0*/  ISETP.LT.AND P1, PT, R55, UR5, !P4 ;  /* 0x0000000537007c0c */ /* 0x000fc6000e721270 */
[----:B------:R2:W-:Y:S01]  /*14e0c0*/  @P2 STG.E desc[UR34][R12.64], R106 ;  /* 0x0000006a0c002986 */ /* 0x0005e2000c101922 */
[----:B------:R-:W-:Y:S02]  /*14e0d0*/  ISETP.LT.AND P2, PT, R60, UR5, !P4 ;  /* 0x000000053c007c0c */ /* 0x000fe4000e741270 */
[----:B------:R-:W-:Y:S01]  /*14e0e0*/  ISETP.LT.AND P4, PT, R61, UR5, !P4 ;  /* 0x000000053d007c0c */ /* 0x000fe2000e781270 */
[----:B------:R1:W-:Y:S01]  /*14e0f0*/  @P3 STG.E desc[UR34][R4.64], R98 ;  /* 0x0000006204003986 */ /* 0x0003e2000c101922 */
[----:B------:R-:W-:Y:S02]  /*14e100*/  ISETP.LT.AND P3, PT, R244, UR5, !P5 ;  /* 0x00000005f4007c0c */ /* 0x000fe4000ef61270 */
[----:B------:R-:W-:Y:S01]  /*14e110*/  ISETP.NE.AND P6, PT, R0, RZ, PT ;  /* 0x000000ff0000720c */ /* 0x000fe20003fc5270 */
[----:B------:R-:W-:-:S04]  /*14e120*/  IMAD.WIDE R6, R54, 0x4, R20 ;  /* 0x0000000436067825 */ /* 0x000fc800078e0214 */
[C---:B------:R-:W-:Y:S01]  /*14e130*/  IMAD.WIDE R8, R54.reuse, 0x4, R18 ;  /* 0x0000000436087825 */ /* 0x040fe200078e0212 */
[----:B------:R-:W-:Y:S03]  /*14e140*/  @P0 STG.E desc[UR34][R6.64], R58 ;  /* 0x0000003a06000986 */ /* 0x000fe6000c101922 */
[C---:B-1----:R-:W-:Y:S01]  /*14e150*/  IMAD.WIDE R2, R54.reuse, 0x4, R16 ;  /* 0x0000000436027825 */ /* 0x042fe200078e0210 */
[----:B------:R-:W-:Y:S03]  /*14e160*/  @P1 STG.E desc[UR34][R8.64], R66 ;  /* 0x0000004208001986 */ /* 0x000fe6000c101922 */
[----:B----4-:R-:W-:Y:S01]  /*14e170*/  IMAD.WIDE R10, R54, 0x4, R14 ;  /* 0x00000004360a7825 */ /* 0x010fe200078e020e */
[----:B------:R1:W-:Y:S01]  /*14e180*/  @P2 STG.E desc[UR34][R2.64], R86 ;  /* 0x0000005602002986 */ /* 0x0003e2000c101922 */
[----:B------:R-:W-:-:S03]  /*14e190*/  ISETP.LT.AND P1, PT, R55, UR5, !P5 ;  /* 0x0000000537007c0c */ /* 0x000fc6000ef21270 */
[----:B------:R4:W-:Y:S01]  /*14e1a0*/  @P4 STG.E desc[UR34][R10.64], R82 ;  /* 0x000000520a004986 */ /* 0x0009e2000c101922 */
[----:B------:R-:W-:Y:S02]  /*14e1b0*/  ISETP.LT.AND P4, PT, R60, UR5, !P5 ;  /* 0x000000053c007c0c */ /* 0x000fe4000ef81270 */
[----:B------:R-:W-:Y:S02]  /*14e1c0*/  ISETP.LT.AND P5, PT, R61, UR5, !P5 ;  /* 0x000000053d007c0c */ /* 0x000fe4000efa1270 */
[----:B------:R-:W-:Y:S02]  /*14e1d0*/  ISETP.LT.AND P0, PT, R244, UR5, !P6 ;  /* 0x00000005f4007c0c */ /* 0x000fe4000f701270 */
[----:B------:R-:W-:Y:S01]  /*14e1e0*/  ISETP.LT.AND P2, PT, R55, UR5, !P6 ;  /* 0x0000000537007c0c */ /* 0x000fe2000f741270 */
[----:B--2---:R-:W-:-:S05]  /*14e1f0*/  IMAD.WIDE R12, R62, 0x4, R20 ;  /* 0x000000043e0c7825 */ /* 0x004fca00078e0214 */
[----:B------:R4:W-:Y:S01]  /*14e200*/  @P3 STG.E desc[UR34][R12.64], R123 ;  /* 0x0000007b0c003986 */ /* 0x0009e2000c101922 */
[----:B------:R-:W-:Y:S02]  /*14e210*/  ISETP.LT.AND P3, PT, R60, UR5, !P6 ;  /* 0x000000053c007c0c */ /* 0x000fe4000f761270 */
[----:B------:R-:W-:Y:S01]  /*14e220*/  ISETP.LT.AND P6, PT, R61, UR5, !P6 ;  /* 0x000000053d007c0c */ /* 0x000fe2000f7c1270 */
[----:B------:R-:W-:-:S04]  /*14e230*/  IMAD.WIDE R4, R62, 0x4, R18 ;  /* 0x000000043e047825 */ /* 0x000fc800078e0212 */
[C---:B-1----:R-:W-:Y:S01]  /*14e240*/  IMAD.WIDE R2, R62.reuse, 0x4, R16 ;  /* 0x000000043e027825 */ /* 0x042fe200078e0210 */
[----:B------:R4:W-:Y:S03]  /*14e250*/  @P1 STG.E desc[UR34][R4.64], R115 ;  /* 0x0000007304001986 */ /* 0x0009e6000c101922 */
[----:B------:R-:W-:Y:S01]  /*14e260*/  IMAD.WIDE R6, R62, 0x4, R14 ;  /* 0x000000043e067825 */ /* 0x000fe200078e020e */
[----:B------:R4:W-:Y:S04]  /*14e270*/  @P4 STG.E desc[UR34][R2.64], R107 ;  /* 0x0000006b02004986 */ /* 0x0009e8000c101922 */
[----:B------:R4:W-:Y:S01]  /*14e280*/  @P5 STG.E desc[UR34][R6.64], R99 ;  /* 0x0000006306005986 */ /* 0x0009e2000c101922 */
[----:B---3--:R-:W-:-:S04]  /*14e290*/  IMAD.WIDE R20, R63, 0x4, R20 ;  /* 0x000000043f147825 */ /* 0x008fc800078e0214 */
[C---:B------:R-:W-:Y:S01]  /*14e2a0*/  IMAD.WIDE R18, R63.reuse, 0x4, R18 ;  /* 0x000000043f127825 */ /* 0x040fe200078e0212 */
[----:B------:R4:W-:Y:S03]  /*14e2b0*/  @P0 STG.E desc[UR34][R20.64], R59 ;  /* 0x0000003b14000986 */ /* 0x0009e6000c101922 */
[C---:B------:R-:W-:Y:S01]  /*14e2c0*/  IMAD.WIDE R16, R63.reuse, 0x4, R16 ;  /* 0x000000043f107825 */ /* 0x040fe200078e0210 */
[----:B------:R4:W-:Y:S04]  /*14e2d0*/  @P2 STG.E desc[UR34][R18.64], R67 ;  /* 0x0000004312002986 */ /* 0x0009e8000c101922 */
[----:B------:R4:W-:Y:S01]  /*14e2e0*/  @P3 STG.E desc[UR34][R16.64], R87 ;  /* 0x0000005710003986 */ /* 0x0009e2000c101922 */
[----:B------:R-:W-:Y:S01]  /*14e2f0*/  IMAD.WIDE R14, R63, 0x4, R14 ;  /* 0x000000043f0e7825 */ /* 0x000fe200078e020e */
[----:B------:R-:W-:Y:S06]  /*14e300*/  @!P6 EXIT ;  /* 0x000000000000e94d */ /* 0x000fec0003800000 */
[----:B------:R-:W-:Y:S01]  /*14e310*/  STG.E desc[UR34][R14.64], R83 ;  /* 0x000000530e007986 */ /* 0x000fe2000c101922 */
[----:B------:R-:W-:Y:S05]  /*14e320*/  EXIT ;  /* 0x000000000000794d */ /* 0x000fea0003800000 */
.L_x_2:
[----:B------:R-:W-:-:S00]  /*14e330*/  BRA `(.L_x_2) ;  /* 0xfffffffc00fc7947 */ /* 0x000fc0000383ffff */
[----:B------:R-:W-:-:S00]  /*14e340*/  NOP ;  /* 0x0000000000007918 */ /* 0x000fc00000000000 */
        /* <DEDUP_REMOVED lines=11> */
.L_x_3:


//--------------------- .nv.shared.matmul_kernel  --------------------------
	.section	.nv.shared.matmul_kernel,"aw",@nobits
	.sectionflags	@""
	.align	16
	.zero		1024


//--------------------- .nv.shared.reserved.0     --------------------------
	.section	.nv.shared.reserved.0,"aw",@nobits
	.weak		__nv_reservedSMEM_offset_0_alias
	.size		__nv_reservedSMEM_offset_0_alias, 0, 64
	.other		__nv_reservedSMEM_offset_0_alias,@"STO_CUDA_RESERVED_SHARED STV_DEFAULT"
__nv_reservedSMEM_offset_0_alias:
	.zero		0
	.zero		64


//--------------------- .nv.constant0.matmul_kernel --------------------------
	.section	.nv.constant0.matmul_kernel,"a",@progbits
	.sectionflags	@""
	.align	4
.nv.constant0.matmul_kernel:
	.zero		976


//--------------------- SYMBOLS --------------------------

	.type		.nv.reservedSmem.offset0,@object
	.size		.nv.reservedSmem.offset0,0x4
	.type		.nv.reservedSmem.cap,@object
	.size		.nv.reservedSmem.cap,0x4
